// auto-generated by cutlass_sweep.gemm — config: {"arch": "sm_100", "cluster_m": 2, "cluster_n": 4, "dtype": "mxfp8_e5m2", "dtype_b": "mxfp8_e5m2", "layout": "nt", "stages": 0, "tile_k": 256, "tile_m": 256, "tile_n": 256}
#include "cutlass/cutlass.h"
#include "cutlass/gemm/collective/collective_builder.hpp"
#include "cutlass/gemm/device/gemm_universal_adapter.h"
#include "cutlass/gemm/kernel/gemm_universal.hpp"
#include "cutlass/epilogue/collective/collective_builder.hpp"

using ElemA = cutlass::mx_float8_t<cutlass::float_e5m2_t>;
using ElemB = cutlass::mx_float8_t<cutlass::float_e5m2_t>;
using ElemCD = cutlass::bfloat16_t;
using Acc  = float;
using TileShape    = cute::Shape<cute::_256, cute::_256, cute::_256>;
using ClusterShape = cute::Shape<cute::_2, cute::_4, cute::_1>;

using CollectiveEpilogue = typename cutlass::epilogue::collective::CollectiveBuilder<
    cutlass::arch::Sm100, cutlass::arch::OpClassTensorOp,
    TileShape, ClusterShape,
    cutlass::epilogue::collective::EpilogueTileAuto,
    Acc, Acc,
    ElemCD, cutlass::layout::RowMajor, 128 / cutlass::sizeof_bits<ElemCD>::value,
    ElemCD, cutlass::layout::RowMajor, 128 / cutlass::sizeof_bits<ElemCD>::value,
    cutlass::epilogue::collective::EpilogueScheduleAuto
  >::CollectiveOp;

using CollectiveMainloop = typename cutlass::gemm::collective::CollectiveBuilder<
    cutlass::arch::Sm100, cutlass::arch::OpClassBlockScaledTensorOp,
    ElemA, cutlass::layout::RowMajor, 32,
    ElemB, cutlass::layout::ColumnMajor, 32,
    Acc,
    TileShape, ClusterShape,
    cutlass::gemm::collective::StageCountAutoCarveout<static_cast<int>(sizeof(typename CollectiveEpilogue::SharedStorage))>,
    cutlass::gemm::collective::KernelScheduleAuto
  >::CollectiveOp;

using GemmKernel = cutlass::gemm::kernel::GemmUniversal<
    cute::Shape<int,int,int,int>,
    CollectiveMainloop,
    CollectiveEpilogue
>;
using Gemm = cutlass::gemm::device::GemmUniversalAdapter<GemmKernel>;

// Force the device kernel symbol into the cubin without needing a host main.
auto* _anchor = &cutlass::device_kernel<GemmKernel>;


// ===== COMPILED SASS (sm_100a) =====

	.target	sm_100a

	.elftype	@"ET_EXEC"


//--------------------- .note.nv.tkinfo           --------------------------
	.section	.note.nv.tkinfo,"",@"SHT_NOTE"
	.sectionflags	@"SHF_NOTE_NV_TKINFO"
	.tkinfo
        /*0018*/ 	.word	0x00000002
        /*0030*/ 	.string	""
        /*0030*/ 	.string	"ptxas"
        /*0030*/ 	.string	"Cuda compilation tools, release 13.0, V13.0.88"
        /*0030*/ 	.string	"Build cuda_13.0.r13.0/compiler.36424714_0"
        /*0030*/ 	.string	"-arch sm_100a -m 64 "



//--------------------- .note.nv.cuinfo           --------------------------
	.section	.note.nv.cuinfo,"",@"SHT_NOTE"
	.sectionflags	@"SHF_NOTE_NV_CUINFO"
        /*0018*/ 	.short	0x0002
        /*001a*/ 	.short	0x0064
        /*001c*/ 	.short	0x0082
	.zero		2


//--------------------- .nv.info                  --------------------------
	.section	.nv.info,"",@"SHT_CUDA_INFO"
	.align	4


	//----- nvinfo : EIATTR_REGCOUNT
	.align		4
        /*0000*/ 	.byte	0x04, 0x2f
        /*0002*/ 	.short	(.L_19 - .L_18)
	.align		4
.L_18:
        /*0004*/ 	.word	index@(_ZN7cutlass13device_kernelINS_4gemm6kernel13GemmUniversalIN4cute5tupleIJiiiiEEENS1_10collective13CollectiveMmaINS1_46MainloopSm100TmaUmmaWarpSpecializedBlockScaledILi2ELi2ELi1ENS5_IJNS4_1CILi2EEENSA_ILi4EEENSA_ILi1EEEEEEEENS5_IJNSA_ILi256EEESG_SG_EEENS5_IJNS_12float_e5m2_tENS_13float_ue8m0_tEEEENS5_IJNS5_IJlSD_lEEENS4_6LayoutINS5_IJNS5_IJNS5_IJNSA_ILi32EEESC_EEEiEEESP_NS5_IJSD_iEEEEEENS5_IJNS5_IJNS5_IJNSA_ILi16EEESC_EEEiEEENS5_IJNS5_IJNSA_ILi0EEESD_EEENSA_ILi512EEEEEENS5_IJSV_iEEEEEEEEEEESK_S12_NS4_8TiledMMAINS4_8MMA_AtomIJNS4_27SM100_MMA_MXF8F6F4_2x1SM_SSISI_SI_fSJ_Li256ELi256ELNS4_4UMMA5MajorE0ELS17_0ELNS16_7ScaleInE0ELS18_0EEEEEENSM_INS5_IJSD_SD_SD_EEENS5_IJSV_SV_SV_EEEEENS5_IJNS4_10UnderscoreES1E_S1E_EEEEENS5_IJNS4_28SM100_TMA_2SM_LOAD_MULTICASTES1H_EEENS5_IJNS4_14ComposedLayoutINS4_7SwizzleILi3ELi4ELi3EEENS4_18smem_ptr_flag_bitsILi8EEENSM_INS5_IJNSA_ILi8EEENSA_ILi128EEEEEENS5_IJS1P_SD_EEEEEEENSM_INS5_IJNS5_IJNS5_IJSO_SD_EEENS5_IJSN_SD_EEEEEESD_NS5_IJSC_SB_EEEEEENS5_IJNS5_IJNS5_IJST_SX_EEESW_EEESV_NS5_IJSD_SX_EEEEEEEEEEEvNS4_8identityENS5_IJNS4_18SM100_TMA_2SM_LOADES1H_EEENS5_IJS1T_NSM_INS5_IJNS5_IJNS5_IJSO_SB_EEES1V_EEESD_S1X_EEENS5_IJS20_SV_NS5_IJSD_NSA_ILi1024EEEEEEEEEEEEEEvS25_EENS_8epilogue10collective18CollectiveEpilogueINS2H_23Sm100TmaWarpSpecializedILi4ELi2ELi64ELb1ELb0EEEJNS5_IJS1P_SG_SG_EEENS5_IJNSM_IS1P_SD_EENSM_INSA_ILi64EEESD_EEEEENS_10bfloat16_tESL_S2R_SL_NS2H_6fusion15FusionCallbacksIS2L_NS2S_17LinearCombinationIS2R_fS2R_fLNS_15FloatRoundStyleE2EEES2M_S2Q_JEEENS4_5SM1004TMEM4LOAD26SM100_TMEM_LOAD_32dp32b64xENS4_13SM90_TMA_LOADENS1J_IS1L_NS1M_ILi16EEENSM_INS5_IJS1O_S2O_EEENS5_IJS2O_SD_EEEEEEENS4_39AutoVectorizingCopyWithAssumedAlignmentILi128EEENS4_14SM90_TMA_STOREES37_S39_S39_EEEvvEEEEvNT_6ParamsE)
        /*0008*/ 	.word	0x000000a8


	//----- nvinfo : EIATTR_FRAME_SIZE
	.align		4
.L_19:
        /*000c*/ 	.byte	0x04, 0x11
        /*000e*/ 	.short	(.L_21 - .L_20)
	.align		4
.L_20:
        /*0010*/ 	.word	index@($__internal_2_$__cuda_sm10x_tcgen05_guardrail_trap_unallocated_columns_being_dealloced)
        /*0014*/ 	.word	0x00000000


	//----- nvinfo : EIATTR_FRAME_SIZE
	.align		4
.L_21:
        /*0018*/ 	.byte	0x04, 0x11
        /*001a*/ 	.short	(.L_23 - .L_22)
	.align		4
.L_22:
        /*001c*/ 	.word	index@($__internal_1_$__cuda_sm10x_tcgen05_guardrail_trap_phase_invalid_during_alloc)
        /*0020*/ 	.word	0x00000000


	//----- nvinfo : EIATTR_FRAME_SIZE
	.align		4
.L_23:
        /*0024*/ 	.byte	0x04, 0x11
        /*0026*/ 	.short	(.L_25 - .L_24)
	.align		4
.L_24:
        /*0028*/ 	.word	index@($__internal_0_$__cuda_sm10x_tcgen05_guardrail_trap_col_being_dealloced_not_returned_by_alloc)
        /*002c*/ 	.word	0x00000000


	//----- nvinfo : EIATTR_FRAME_SIZE
	.align		4
.L_25:
        /*0030*/ 	.byte	0x04, 0x11
        /*0032*/ 	.short	(.L_27 - .L_26)
	.align		4
.L_26:
        /*0034*/ 	.word	index@(_ZN7cutlass13device_kernelINS_4gemm6kernel13GemmUniversalIN4cute5tupleIJiiiiEEENS1_10collective13CollectiveMmaINS1_46MainloopSm100TmaUmmaWarpSpecializedBlockScaledILi2ELi2ELi1ENS5_IJNS4_1CILi2EEENSA_ILi4EEENSA_ILi1EEEEEEEENS5_IJNSA_ILi256EEESG_SG_EEENS5_IJNS_12float_e5m2_tENS_13float_ue8m0_tEEEENS5_IJNS5_IJlSD_lEEENS4_6LayoutINS5_IJNS5_IJNS5_IJNSA_ILi32EEESC_EEEiEEESP_NS5_IJSD_iEEEEEENS5_IJNS5_IJNS5_IJNSA_ILi16EEESC_EEEiEEENS5_IJNS5_IJNSA_ILi0EEESD_EEENSA_ILi512EEEEEENS5_IJSV_iEEEEEEEEEEESK_S12_NS4_8TiledMMAINS4_8MMA_AtomIJNS4_27SM100_MMA_MXF8F6F4_2x1SM_SSISI_SI_fSJ_Li256ELi256ELNS4_4UMMA5MajorE0ELS17_0ELNS16_7ScaleInE0ELS18_0EEEEEENSM_INS5_IJSD_SD_SD_EEENS5_IJSV_SV_SV_EEEEENS5_IJNS4_10UnderscoreES1E_S1E_EEEEENS5_IJNS4_28SM100_TMA_2SM_LOAD_MULTICASTES1H_EEENS5_IJNS4_14ComposedLayoutINS4_7SwizzleILi3ELi4ELi3EEENS4_18smem_ptr_flag_bitsILi8EEENSM_INS5_IJNSA_ILi8EEENSA_ILi128EEEEEENS5_IJS1P_SD_EEEEEEENSM_INS5_IJNS5_IJNS5_IJSO_SD_EEENS5_IJSN_SD_EEEEEESD_NS5_IJSC_SB_EEEEEENS5_IJNS5_IJNS5_IJST_SX_EEESW_EEESV_NS5_IJSD_SX_EEEEEEEEEEEvNS4_8identityENS5_IJNS4_18SM100_TMA_2SM_LOADES1H_EEENS5_IJS1T_NSM_INS5_IJNS5_IJNS5_IJSO_SB_EEES1V_EEESD_S1X_EEENS5_IJS20_SV_NS5_IJSD_NSA_ILi1024EEEEEEEEEEEEEEvS25_EENS_8epilogue10collective18CollectiveEpilogueINS2H_23Sm100TmaWarpSpecializedILi4ELi2ELi64ELb1ELb0EEEJNS5_IJS1P_SG_SG_EEENS5_IJNSM_IS1P_SD_EENSM_INSA_ILi64EEESD_EEEEENS_10bfloat16_tESL_S2R_SL_NS2H_6fusion15FusionCallbacksIS2L_NS2S_17LinearCombinationIS2R_fS2R_fLNS_15FloatRoundStyleE2EEES2M_S2Q_JEEENS4_5SM1004TMEM4LOAD26SM100_TMEM_LOAD_32dp32b64xENS4_13SM90_TMA_LOADENS1J_IS1L_NS1M_ILi16EEENSM_INS5_IJS1O_S2O_EEENS5_IJS2O_SD_EEEEEEENS4_39AutoVectorizingCopyWithAssumedAlignmentILi128EEENS4_14SM90_TMA_STOREES37_S39_S39_EEEvvEEEEvNT_6ParamsE)
        /*0038*/ 	.word	0x00000000


	//----- nvinfo : EIATTR_MIN_STACK_SIZE
	.align		4
.L_27:
        /*003c*/ 	.byte	0x04, 0x12
        /*003e*/ 	.short	(.L_29 - .L_28)
	.align		4
.L_28:
        /*0040*/ 	.word	index@(_ZN7cutlass13device_kernelINS_4gemm6kernel13GemmUniversalIN4cute5tupleIJiiiiEEENS1_10collective13CollectiveMmaINS1_46MainloopSm100TmaUmmaWarpSpecializedBlockScaledILi2ELi2ELi1ENS5_IJNS4_1CILi2EEENSA_ILi4EEENSA_ILi1EEEEEEEENS5_IJNSA_ILi256EEESG_SG_EEENS5_IJNS_12float_e5m2_tENS_13float_ue8m0_tEEEENS5_IJNS5_IJlSD_lEEENS4_6LayoutINS5_IJNS5_IJNS5_IJNSA_ILi32EEESC_EEEiEEESP_NS5_IJSD_iEEEEEENS5_IJNS5_IJNS5_IJNSA_ILi16EEESC_EEEiEEENS5_IJNS5_IJNSA_ILi0EEESD_EEENSA_ILi512EEEEEENS5_IJSV_iEEEEEEEEEEESK_S12_NS4_8TiledMMAINS4_8MMA_AtomIJNS4_27SM100_MMA_MXF8F6F4_2x1SM_SSISI_SI_fSJ_Li256ELi256ELNS4_4UMMA5MajorE0ELS17_0ELNS16_7ScaleInE0ELS18_0EEEEEENSM_INS5_IJSD_SD_SD_EEENS5_IJSV_SV_SV_EEEEENS5_IJNS4_10UnderscoreES1E_S1E_EEEEENS5_IJNS4_28SM100_TMA_2SM_LOAD_MULTICASTES1H_EEENS5_IJNS4_14ComposedLayoutINS4_7SwizzleILi3ELi4ELi3EEENS4_18smem_ptr_flag_bitsILi8EEENSM_INS5_IJNSA_ILi8EEENSA_ILi128EEEEEENS5_IJS1P_SD_EEEEEEENSM_INS5_IJNS5_IJNS5_IJSO_SD_EEENS5_IJSN_SD_EEEEEESD_NS5_IJSC_SB_EEEEEENS5_IJNS5_IJNS5_IJST_SX_EEESW_EEESV_NS5_IJSD_SX_EEEEEEEEEEEvNS4_8identityENS5_IJNS4_18SM100_TMA_2SM_LOADES1H_EEENS5_IJS1T_NSM_INS5_IJNS5_IJNS5_IJSO_SB_EEES1V_EEESD_S1X_EEENS5_IJS20_SV_NS5_IJSD_NSA_ILi1024EEEEEEEEEEEEEEvS25_EENS_8epilogue10collective18CollectiveEpilogueINS2H_23Sm100TmaWarpSpecializedILi4ELi2ELi64ELb1ELb0EEEJNS5_IJS1P_SG_SG_EEENS5_IJNSM_IS1P_SD_EENSM_INSA_ILi64EEESD_EEEEENS_10bfloat16_tESL_S2R_SL_NS2H_6fusion15FusionCallbacksIS2L_NS2S_17LinearCombinationIS2R_fS2R_fLNS_15FloatRoundStyleE2EEES2M_S2Q_JEEENS4_5SM1004TMEM4LOAD26SM100_TMEM_LOAD_32dp32b64xENS4_13SM90_TMA_LOADENS1J_IS1L_NS1M_ILi16EEENSM_INS5_IJS1O_S2O_EEENS5_IJS2O_SD_EEEEEEENS4_39AutoVectorizingCopyWithAssumedAlignmentILi128EEENS4_14SM90_TMA_STOREES37_S39_S39_EEEvvEEEEvNT_6ParamsE)
        /*0044*/ 	.word	0x00000000
.L_29:


//--------------------- .nv.compat                --------------------------
	.section	.nv.compat,"",@"SHT_CUDA_COMPAT_INFO"
	.align	4
        /*0000*/ 	.byte	0x02, 0x09, 0x01, 0x00, 0x02, 0x02, 0x02, 0x00, 0x02, 0x05, 0x05, 0x00, 0x03, 0x07, 0x01, 0x01
        /*0010*/ 	.byte	0x02, 0x03, 0x01, 0x00, 0x02, 0x06, 0x01, 0x00, 0x04, 0x0b, 0x08, 0x00, 0x09, 0x00, 0x00, 0x00
        /*0020*/ 	.byte	0x00, 0x00, 0x00, 0x00


//--------------------- .nv.info._ZN7cutlass13device_kernelINS_4gemm6kernel13GemmUniversalIN4cute5tupleIJiiiiEEENS1_10collective13CollectiveMmaINS1_46MainloopSm100TmaUmmaWarpSpecializedBlockScaledILi2ELi2ELi1ENS5_IJNS4_1CILi2EEENSA_ILi4EEENSA_ILi1EEEEEEEENS5_IJNSA_ILi256EEESG_SG_EEENS5_IJNS_12float_e5m2_tENS_13float_ue8m0_tEEEENS5_IJNS5_IJlSD_lEEENS4_6LayoutINS5_IJNS5_IJNS5_IJNSA_ILi32EEESC_EEEiEEESP_NS5_IJSD_iEEEEEENS5_IJNS5_IJNS5_IJNSA_ILi16EEESC_EEEiEEENS5_IJNS5_IJNSA_ILi0EEESD_EEENSA_ILi512EEEEEENS5_IJSV_iEEEEEEEEEEESK_S12_NS4_8TiledMMAINS4_8MMA_AtomIJNS4_27SM100_MMA_MXF8F6F4_2x1SM_SSISI_SI_fSJ_Li256ELi256ELNS4_4UMMA5MajorE0ELS17_0ELNS16_7ScaleInE0ELS18_0EEEEEENSM_INS5_IJSD_SD_SD_EEENS5_IJSV_SV_SV_EEEEENS5_IJNS4_10UnderscoreES1E_S1E_EEEEENS5_IJNS4_28SM100_TMA_2SM_LOAD_MULTICASTES1H_EEENS5_IJNS4_14ComposedLayoutINS4_7SwizzleILi3ELi4ELi3EEENS4_18smem_ptr_flag_bitsILi8EEENSM_INS5_IJNSA_ILi8EEENSA_ILi128EEEEEENS5_IJS1P_SD_EEEEEEENSM_INS5_IJNS5_IJNS5_IJSO_SD_EEENS5_IJSN_SD_EEEEEESD_NS5_IJSC_SB_EEEEEENS5_IJNS5_IJNS5_IJST_SX_EEESW_EEESV_NS5_IJSD_SX_EEEEEEEEEEEvNS4_8identityENS5_IJNS4_18SM100_TMA_2SM_LOADES1H_EEENS5_IJS1T_NSM_INS5_IJNS5_IJNS5_IJSO_SB_EEES1V_EEESD_S1X_EEENS5_IJS20_SV_NS5_IJSD_NSA_ILi1024EEEEEEEEEEEEEEvS25_EENS_8epilogue10collective18CollectiveEpilogueINS2H_23Sm100TmaWarpSpecializedILi4ELi2ELi64ELb1ELb0EEEJNS5_IJS1P_SG_SG_EEENS5_IJNSM_IS1P_SD_EENSM_INSA_ILi64EEESD_EEEEENS_10bfloat16_tESL_S2R_SL_NS2H_6fusion15FusionCallbacksIS2L_NS2S_17LinearCombinationIS2R_fS2R_fLNS_15FloatRoundStyleE2EEES2M_S2Q_JEEENS4_5SM1004TMEM4LOAD26SM100_TMEM_LOAD_32dp32b64xENS4_13SM90_TMA_LOADENS1J_IS1L_NS1M_ILi16EEENSM_INS5_IJS1O_S2O_EEENS5_IJS2O_SD_EEEEEEENS4_39AutoVectorizingCopyWithAssumedAlignmentILi128EEENS4_14SM90_TMA_STOREES37_S39_S39_EEEvvEEEEvNT_6ParamsE --------------------------
	.section	.nv.info._ZN7cutlass13device_kernelINS_4gemm6kernel13GemmUniversalIN4cute5tupleIJiiiiEEENS1_10collective13CollectiveMmaINS1_46MainloopSm100TmaUmmaWarpSpecializedBlockScaledILi2ELi2ELi1ENS5_IJNS4_1CILi2EEENSA_ILi4EEENSA_ILi1EEEEEEEENS5_IJNSA_ILi256EEESG_SG_EEENS5_IJNS_12float_e5m2_tENS_13float_ue8m0_tEEEENS5_IJNS5_IJlSD_lEEENS4_6LayoutINS5_IJNS5_IJNS5_IJNSA_ILi32EEESC_EEEiEEESP_NS5_IJSD_iEEEEEENS5_IJNS5_IJNS5_IJNSA_ILi16EEESC_EEEiEEENS5_IJNS5_IJNSA_ILi0EEESD_EEENSA_ILi512EEEEEENS5_IJSV_iEEEEEEEEEEESK_S12_NS4_8TiledMMAINS4_8MMA_AtomIJNS4_27SM100_MMA_MXF8F6F4_2x1SM_SSISI_SI_fSJ_Li256ELi256ELNS4_4UMMA5MajorE0ELS17_0ELNS16_7ScaleInE0ELS18_0EEEEEENSM_INS5_IJSD_SD_SD_EEENS5_IJSV_SV_SV_EEEEENS5_IJNS4_10UnderscoreES1E_S1E_EEEEENS5_IJNS4_28SM100_TMA_2SM_LOAD_MULTICASTES1H_EEENS5_IJNS4_14ComposedLayoutINS4_7SwizzleILi3ELi4ELi3EEENS4_18smem_ptr_flag_bitsILi8EEENSM_INS5_IJNSA_ILi8EEENSA_ILi128EEEEEENS5_IJS1P_SD_EEEEEEENSM_INS5_IJNS5_IJNS5_IJSO_SD_EEENS5_IJSN_SD_EEEEEESD_NS5_IJSC_SB_EEEEEENS5_IJNS5_IJNS5_IJST_SX_EEESW_EEESV_NS5_IJSD_SX_EEEEEEEEEEEvNS4_8identityENS5_IJNS4_18SM100_TMA_2SM_LOADES1H_EEENS5_IJS1T_NSM_INS5_IJNS5_IJNS5_IJSO_SB_EEES1V_EEESD_S1X_EEENS5_IJS20_SV_NS5_IJSD_NSA_ILi1024EEEEEEEEEEEEEEvS25_EENS_8epilogue10collective18CollectiveEpilogueINS2H_23Sm100TmaWarpSpecializedILi4ELi2ELi64ELb1ELb0EEEJNS5_IJS1P_SG_SG_EEENS5_IJNSM_IS1P_SD_EENSM_INSA_ILi64EEESD_EEEEENS_10bfloat16_tESL_S2R_SL_NS2H_6fusion15FusionCallbacksIS2L_NS2S_17LinearCombinationIS2R_fS2R_fLNS_15FloatRoundStyleE2EEES2M_S2Q_JEEENS4_5SM1004TMEM4LOAD26SM100_TMEM_LOAD_32dp32b64xENS4_13SM90_TMA_LOADENS1J_IS1L_NS1M_ILi16EEENSM_INS5_IJS1O_S2O_EEENS5_IJS2O_SD_EEEEEEENS4_39AutoVectorizingCopyWithAssumedAlignmentILi128EEENS4_14SM90_TMA_STOREES37_S39_S39_EEEvvEEEEvNT_6ParamsE,"",@"SHT_CUDA_INFO"
	.sectionflags	@""
	.align	4


	//----- nvinfo : EIATTR_CUDA_API_VERSION
	.align		4
        /*0000*/ 	.byte	0x04, 0x37
        /*0002*/ 	.short	(.L_31 - .L_30)
.L_30:
        /*0004*/ 	.word	0x00000082


	//----- nvinfo : EIATTR_KPARAM_INFO
	.align		4
.L_31:
        /*0008*/ 	.byte	0x04, 0x17
        /*000a*/ 	.short	(.L_33 - .L_32)
.L_32:
        /*000c*/ 	.word	0x00000000
        /*0010*/ 	.short	0x0000
        /*0012*/ 	.short	0x0000
        /*0014*/ 	.byte	0x00, 0xf0, 0x01, 0x30


	//----- nvinfo : EIATTR_AT_ENTRY_FRAGMENTS
	.align		4
.L_33:
        /*0018*/ 	.byte	0x04, 0x4f
        /*001a*/ 	.short	(.L_35 - .L_34)


	//   ....[0]....
.L_34:
        /*001c*/ 	.word	0x00000007


	//----- nvinfo : EIATTR_RESERVED_SMEM_USED
	.align		4
.L_35:
        /*0020*/ 	.byte	0x01, 0x41
	.zero		2


	//----- nvinfo : EIATTR_SPARSE_MMA_MASK
	.align		4
        /*0024*/ 	.byte	0x03, 0x50
        /*0026*/ 	.short	0x0000


	//----- nvinfo : EIATTR_TCGEN05_2CTA_USED
	.align		4
        /*0028*/ 	.byte	0x01, 0x52
	.zero		2


	//----- nvinfo : EIATTR_MAXREG_COUNT
	.align		4
        /*002c*/ 	.byte	0x03, 0x1b
        /*002e*/ 	.short	0x00ff


	//----- nvinfo : EIATTR_NUM_BARRIERS
	.align		4
        /*0030*/ 	.byte	0x02, 0x4c
        /*0032*/ 	.byte	0x07
	.zero		1


	//----- nvinfo : EIATTR_EXTERNS
	.align		4
        /*0034*/ 	.byte	0x04, 0x0f
        /*0036*/ 	.short	(.L_37 - .L_36)


	//   ....[0]....
	.align		4
.L_36:
        /*0038*/ 	.word	index@(__assertfail)


	//----- nvinfo : EIATTR_MERCURY_ISA_VERSION
	.align		4
.L_37:
        /*003c*/ 	.byte	0x03, 0x5f
        /*003e*/ 	.short	0x0101


	//----- nvinfo : EIATTR_INT_WARP_WIDE_INSTR_OFFSETS
	.align		4
        /*0040*/ 	.byte	0x04, 0x31
        /*0042*/ 	.short	(.L_39 - .L_38)


	//   ....[0]....
.L_38:
        /*0044*/ 	.word	0x00000d80


	//   ....[1]....
        /*0048*/ 	.word	0x00000e30


	//   ....[2]....
        /*004c*/ 	.word	0x00005530


	//   ....[3]....
        /*0050*/ 	.word	0x00005560


	//   ....[4]....
        /*0054*/ 	.word	0x00005580


	//   ....[5]....
        /*0058*/ 	.word	0x00006120


	//   ....[6]....
        /*005c*/ 	.word	0x00006190


	//   ....[7]....
        /*0060*/ 	.word	0x000062d0


	//   ....[8]....
        /*0064*/ 	.word	0x000063d0


	//   ....[9]....
        /*0068*/ 	.word	0x00006440


	//   ....[10]....
        /*006c*/ 	.word	0x00006540


	//   ....[11]....
        /*0070*/ 	.word	0x000065d0


	//   ....[12]....
        /*0074*/ 	.word	0x00006680


	//----- nvinfo : EIATTR_COOP_GROUP_MASK_REGIDS
	.align		4
.L_39:
        /*0078*/ 	.byte	0x04, 0x29
        /*007a*/ 	.short	(.L_41 - .L_40)


	//   ....[0]....
.L_40:
        /*007c*/ 	.word	0xffffffff


	//   ....[1]....
        /*0080*/ 	.word	0xffffffff


	//   ....[2]....
        /*0084*/ 	.word	0xffffffff


	//   ....[3]....
        /*0088*/ 	.word	0xffffffff


	//   ....[4]....
        /*008c*/ 	.word	0xffffffff


	//   ....[5]....
        /*0090*/ 	.word	0xffffffff


	//   ....[6]....
        /*0094*/ 	.word	0xffffffff


	//   ....[7]....
        /*0098*/ 	.word	0xffffffff


	//   ....[8]....
        /*009c*/ 	.word	0xffffffff


	//   ....[9]....
        /*00a0*/ 	.word	0xffffffff


	//   ....[10]....
        /*00a4*/ 	.word	0xffffffff


	//   ....[11]....
        /*00a8*/ 	.word	0xffffffff


	//   ....[12]....
        /*00ac*/ 	.word	0xffffffff


	//   ....[13]....
        /*00b0*/ 	.word	0xffffffff


	//----- nvinfo : EIATTR_COOP_GROUP_INSTR_OFFSETS
	.align		4
.L_41:
        /*00b4*/ 	.byte	0x04, 0x28
        /*00b6*/ 	.short	(.L_43 - .L_42)


	//   ....[0]....
.L_42:
        /*00b8*/ 	.word	0x000000a0


	//   ....[1]....
        /*00bc*/ 	.word	0x00000560


	//   ....[2]....
        /*00c0*/ 	.word	0x000006f0


	//   ....[3]....
        /*00c4*/ 	.word	0x00000890


	//   ....[4]....
        /*00c8*/ 	.word	0x00000990


	//   ....[5]....
        /*00cc*/ 	.word	0x00000b00


	//   ....[6]....
        /*00d0*/ 	.word	0x00000c40


	//   ....[7]....
        /*00d4*/ 	.word	0x00000ea0


	//   ....[8]....
        /*00d8*/ 	.word	0x00002860


	//   ....[9]....
        /*00dc*/ 	.word	0x00003630


	//   ....[10]....
        /*00e0*/ 	.word	0x00003b20


	//   ....[11]....
        /*00e4*/ 	.word	0x00003b50


	//   ....[12]....
        /*00e8*/ 	.word	0x00005410


	//   ....[13]....
        /*00ec*/ 	.word	0x00005640


	//----- nvinfo : EIATTR_VRC_CTA_INIT_COUNT
	.align		4
.L_43:
        /*00f0*/ 	.byte	0x02, 0x4a
        /*00f2*/ 	.byte	0x80
	.zero		1


	//----- nvinfo : EIATTR_SYSCALL_OFFSETS
	.align		4
        /*00f4*/ 	.byte	0x04, 0x46
        /*00f6*/ 	.short	(.L_45 - .L_44)


	//   ....[0]....
.L_44:
        /*00f8*/ 	.word	0x00007360


	//   ....[1]....
        /*00fc*/ 	.word	0x00007450


	//   ....[2]....
        /*0100*/ 	.word	0x00007e00


	//   ....[3]....
        /*0104*/ 	.word	0x000092d0


	//   ....[4]....
        /*0108*/ 	.word	0x0000a730


	//   ....[5]....
        /*010c*/ 	.word	0x0000bb70


	//----- nvinfo : EIATTR_MBARRIER_INSTR_OFFSETS
	.align		4
.L_45:
        /*0110*/ 	.byte	0x04, 0x39
        /*0112*/ 	.short	(.L_47 - .L_46)


	//   ....[0]....
.L_46:
        /*0114*/ 	.word	0x000006a0
        /*0118*/ 	.word	0x000000ff
        /*011c*/ 	.word	0x00000000
        /*0120*/ 	.short	0x0100
        /*0122*/ 	.byte	0x04
	.zero		1


	//   ....[1]....
        /*0124*/ 	.word	0x000006b0
        /*0128*/ 	.word	0x000000ff
        /*012c*/ 	.word	0x00000010
        /*0130*/ 	.short	0x0100
        /*0132*/ 	.byte	0x04
	.zero		1


	//   ....[2]....
        /*0134*/ 	.word	0x000006c0
        /*0138*/ 	.word	0x000000ff
        /*013c*/ 	.word	0x00000008
        /*0140*/ 	.short	0x0100
        /*0142*/ 	.byte	0x04
	.zero		1


	//   ....[3]....
        /*0144*/ 	.word	0x000006d0
        /*0148*/ 	.word	0x000000ff
        /*014c*/ 	.word	0x00000018
        /*0150*/ 	.short	0x0100
        /*0152*/ 	.byte	0x04
	.zero		1


	//   ....[4]....
        /*0154*/ 	.word	0x00000800
        /*0158*/ 	.word	0x000000ff
        /*015c*/ 	.word	0x00000020
        /*0160*/ 	.short	0x0100
        /*0162*/ 	.byte	0x04
	.zero		1


	//   ....[5]....
        /*0164*/ 	.word	0x00000810
        /*0168*/ 	.word	0x000000ff
        /*016c*/ 	.word	0x00000040
        /*0170*/ 	.short	0x0100
        /*0172*/ 	.byte	0x04
	.zero		1


	//   ....[6]....
        /*0174*/ 	.word	0x00000820
        /*0178*/ 	.word	0x000000ff
        /*017c*/ 	.word	0x00000028
        /*0180*/ 	.short	0x0100
        /*0182*/ 	.byte	0x04
	.zero		1


	//   ....[7]....
        /*0184*/ 	.word	0x00000830
        /*0188*/ 	.word	0x000000ff
        /*018c*/ 	.word	0x00000048
        /*0190*/ 	.short	0x0100
        /*0192*/ 	.byte	0x04
	.zero		1


	//   ....[8]....
        /*0194*/ 	.word	0x00000840
        /*0198*/ 	.word	0x000000ff
        /*019c*/ 	.word	0x00000030
        /*01a0*/ 	.short	0x0100
        /*01a2*/ 	.byte	0x04
	.zero		1


	//   ....[9]....
        /*01a4*/ 	.word	0x00000850
        /*01a8*/ 	.word	0x000000ff
        /*01ac*/ 	.word	0x00000050
        /*01b0*/ 	.short	0x0100
        /*01b2*/ 	.byte	0x04
	.zero		1


	//   ....[10]....
        /*01b4*/ 	.word	0x00000860
        /*01b8*/ 	.word	0x000000ff
        /*01bc*/ 	.word	0x00000038
        /*01c0*/ 	.short	0x0100
        /*01c2*/ 	.byte	0x04
	.zero		1


	//   ....[11]....
        /*01c4*/ 	.word	0x00000870
        /*01c8*/ 	.word	0x000000ff
        /*01cc*/ 	.word	0x00000058
        /*01d0*/ 	.short	0x0100
        /*01d2*/ 	.byte	0x04
	.zero		1


	//   ....[12]....
        /*01d4*/ 	.word	0x00000960
        /*01d8*/ 	.word	0x000000ff
        /*01dc*/ 	.word	0x00000060
        /*01e0*/ 	.short	0x0100
        /*01e2*/ 	.byte	0x06
	.zero		1


	//   ....[13]....
        /*01e4*/ 	.word	0x00000970
        /*01e8*/ 	.word	0x000000ff
        /*01ec*/ 	.word	0x00000068
        /*01f0*/ 	.short	0x0100
        /*01f2*/ 	.byte	0x06
	.zero		1


	//   ....[14]....
        /*01f4*/ 	.word	0x00000ab0
        /*01f8*/ 	.word	0x000000ff
        /*01fc*/ 	.word	0x00000070
        /*0200*/ 	.short	0x0100
        /*0202*/ 	.byte	0x06
	.zero		1


	//   ....[15]....
        /*0204*/ 	.word	0x00000ac0
        /*0208*/ 	.word	0x000000ff
        /*020c*/ 	.word	0x00000080
        /*0210*/ 	.short	0x0100
        /*0212*/ 	.byte	0x06
	.zero		1


	//   ....[16]....
        /*0214*/ 	.word	0x00000ad0
        /*0218*/ 	.word	0x000000ff
        /*021c*/ 	.word	0x00000078
        /*0220*/ 	.short	0x0100
        /*0222*/ 	.byte	0x06
	.zero		1


	//   ....[17]....
        /*0224*/ 	.word	0x00000ae0
        /*0228*/ 	.word	0x000000ff
        /*022c*/ 	.word	0x00000088
        /*0230*/ 	.short	0x0100
        /*0232*/ 	.byte	0x06
	.zero		1


	//   ....[18]....
        /*0234*/ 	.word	0x00000c10
        /*0238*/ 	.word	0x000000ff
        /*023c*/ 	.word	0x00000090
        /*0240*/ 	.short	0x0100
        /*0242*/ 	.byte	0x04
	.zero		1


	//   ....[19]....
        /*0244*/ 	.word	0x00000c20
        /*0248*/ 	.word	0x000000ff
        /*024c*/ 	.word	0x00000098
        /*0250*/ 	.short	0x0100
        /*0252*/ 	.byte	0x04
	.zero		1


	//   ....[20]....
        /*0254*/ 	.word	0x00000d20
        /*0258*/ 	.word	0x000000ff
        /*025c*/ 	.word	0x000000a0
        /*0260*/ 	.short	0x0100
        /*0262*/ 	.byte	0x04
	.zero		1


	//   ....[21]....
        /*0264*/ 	.word	0x00000d30
        /*0268*/ 	.word	0x000000ff
        /*026c*/ 	.word	0x000000b0
        /*0270*/ 	.short	0x0100
        /*0272*/ 	.byte	0x04
	.zero		1


	//   ....[22]....
        /*0274*/ 	.word	0x00000d40
        /*0278*/ 	.word	0x000000ff
        /*027c*/ 	.word	0x000000a8
        /*0280*/ 	.short	0x0100
        /*0282*/ 	.byte	0x04
	.zero		1


	//   ....[23]....
        /*0284*/ 	.word	0x00000d50
        /*0288*/ 	.word	0x000000ff
        /*028c*/ 	.word	0x000000b8
        /*0290*/ 	.short	0x0100
        /*0292*/ 	.byte	0x04
	.zero		1


	//   ....[24]....
        /*0294*/ 	.word	0x00000e50
        /*0298*/ 	.word	0x000000ff
        /*029c*/ 	.word	0x000000c0
        /*02a0*/ 	.short	0x0100
        /*02a2*/ 	.byte	0x06
	.zero		1


	//   ....[25]....
        /*02a4*/ 	.word	0x00001be0
        /*02a8*/ 	.word	0x00000000
        /*02ac*/ 	.word	0x000000b0
        /*02b0*/ 	.short	0x010a
        /*02b2*/ 	.byte	0xff
	.zero		1


	//   ....[26]....
        /*02b4*/ 	.word	0x00001c10
        /*02b8*/ 	.word	0x00000000
        /*02bc*/ 	.word	0x000000a0
        /*02c0*/ 	.short	0x0101
        /*02c2*/ 	.byte	0xff
	.zero		1


	//   ....[27]....
        /*02c4*/ 	.word	0x00001cc0
        /*02c8*/ 	.word	0x000000ff
        /*02cc*/ 	.word	0x00000010
        /*02d0*/ 	.short	0x010a
        /*02d2*/ 	.byte	0x04
	.zero		1


	//   ....[28]....
        /*02d4*/ 	.word	0x00001dd0
        /*02d8*/ 	.word	0x000000ff
        /*02dc*/ 	.word	0x00000010
        /*02e0*/ 	.short	0x010a
        /*02e2*/ 	.byte	0x06
	.zero		1


	//   ....[29]....
        /*02e4*/ 	.word	0x00001f30
        /*02e8*/ 	.word	0x000000ff
        /*02ec*/ 	.word	0x00000010
        /*02f0*/ 	.short	0x010a
        /*02f2*/ 	.byte	0x04
	.zero		1


	//   ....[30]....
        /*02f4*/ 	.word	0x000022e0
        /*02f8*/ 	.word	0x000000ff
        /*02fc*/ 	.word	0x00000068
        /*0300*/ 	.short	0x0101
        /*0302*/ 	.byte	0x0f
	.zero		1


	//   ....[31]....
        /*0304*/ 	.word	0x00002300
        /*0308*/ 	.word	0x000000ff
        /*030c*/ 	.word	0x00000010
        /*0310*/ 	.short	0x010a
        /*0312*/ 	.byte	0x04
	.zero		1


	//   ....[32]....
        /*0314*/ 	.word	0x00002380
        /*0318*/ 	.word	0x000000ff
        /*031c*/ 	.word	0x00000010
        /*0320*/ 	.short	0x010a
        /*0322*/ 	.byte	0x07
	.zero		1


	//   ....[33]....
        /*0324*/ 	.word	0x000024c0
        /*0328*/ 	.word	0x000000ff
        /*032c*/ 	.word	0x00000010
        /*0330*/ 	.short	0x010a
        /*0332*/ 	.byte	0x04
	.zero		1


	//   ....[34]....
        /*0334*/ 	.word	0x00002890
        /*0338*/ 	.word	0x00000003
        /*033c*/ 	.word	0x00000070
        /*0340*/ 	.short	0x010a
        /*0342*/ 	.byte	0xff
	.zero		1


	//   ....[35]....
        /*0344*/ 	.word	0x000029e0
        /*0348*/ 	.word	0x00000000
        /*034c*/ 	.word	0x00000000
        /*0350*/ 	.short	0x0101
        /*0352*/ 	.byte	0xff
	.zero		1


	//   ....[36]....
        /*0354*/ 	.word	0x00002fa0
        /*0358*/ 	.word	0x000000ff
        /*035c*/ 	.word	0x00000000
        /*0360*/ 	.short	0x010a
        /*0362*/ 	.byte	0x04
	.zero		1


	//   ....[37]....
        /*0364*/ 	.word	0x00003040
        /*0368*/ 	.word	0x00000000
        /*036c*/ 	.word	0x00000000
        /*0370*/ 	.short	0x010a
        /*0372*/ 	.byte	0xff
	.zero		1


	//   ....[38]....
        /*0374*/ 	.word	0x00003180
        /*0378*/ 	.word	0x00000000
        /*037c*/ 	.word	0x000000a0
        /*0380*/ 	.short	0x010a
        /*0382*/ 	.byte	0xff
	.zero		1


	//   ....[39]....
        /*0384*/ 	.word	0x000031f0
        /*0388*/ 	.word	0x00000000
        /*038c*/ 	.word	0x00000000
        /*0390*/ 	.short	0x0101
        /*0392*/ 	.byte	0xff
	.zero		1


	//   ....[40]....
        /*0394*/ 	.word	0x00003210
        /*0398*/ 	.word	0x000000ff
        /*039c*/ 	.word	0x00000080
        /*03a0*/ 	.short	0x010a
        /*03a2*/ 	.byte	0x04
	.zero		1


	//   ....[41]....
        /*03a4*/ 	.word	0x00003330
        /*03a8*/ 	.word	0x00000000
        /*03ac*/ 	.word	0x00000070
        /*03b0*/ 	.short	0x010a
        /*03b2*/ 	.byte	0xff
	.zero		1


	//   ....[42]....
        /*03b4*/ 	.word	0x00003430
        /*03b8*/ 	.word	0x00000000
        /*03bc*/ 	.word	0x00000000
        /*03c0*/ 	.short	0x0101
        /*03c2*/ 	.byte	0xff
	.zero		1


	//   ....[43]....
        /*03c4*/ 	.word	0x000034c0
        /*03c8*/ 	.word	0x000000ff
        /*03cc*/ 	.word	0x00000080
        /*03d0*/ 	.short	0x0106
        /*03d2*/ 	.byte	0x04
	.zero		1


	//   ....[44]....
        /*03d4*/ 	.word	0x000034e0
        /*03d8*/ 	.word	0x000000ff
        /*03dc*/ 	.word	0x00000080
        /*03e0*/ 	.short	0x010a
        /*03e2*/ 	.byte	0x04
	.zero		1


	//   ....[45]....
        /*03e4*/ 	.word	0x00003570
        /*03e8*/ 	.word	0x000000ff
        /*03ec*/ 	.word	0x00000080
        /*03f0*/ 	.short	0x0106
        /*03f2*/ 	.byte	0x07
	.zero		1


	//   ....[46]....
        /*03f4*/ 	.word	0x000035b0
        /*03f8*/ 	.word	0x00000000
        /*03fc*/ 	.word	0x00000080
        /*0400*/ 	.short	0x010a
        /*0402*/ 	.byte	0xff
	.zero		1


	//   ....[47]....
        /*0404*/ 	.word	0x00003820
        /*0408*/ 	.word	0x000000ff
        /*040c*/ 	.word	0x00000008
        /*0410*/ 	.short	0x010a
        /*0412*/ 	.byte	0x05
	.zero		1


	//   ....[48]....
        /*0414*/ 	.word	0x00003840
        /*0418*/ 	.word	0x000000ff
        /*041c*/ 	.word	0x00000008
        /*0420*/ 	.short	0x010a
        /*0422*/ 	.byte	0x05
	.zero		1


	//   ....[49]....
        /*0424*/ 	.word	0x000039d0
        /*0428*/ 	.word	0x000000ff
        /*042c*/ 	.word	0x00000008
        /*0430*/ 	.short	0x010a
        /*0432*/ 	.byte	0x05
	.zero		1


	//   ....[50]....
        /*0434*/ 	.word	0x000039f0
        /*0438*/ 	.word	0x000000ff
        /*043c*/ 	.word	0x00000008
        /*0440*/ 	.short	0x010a
        /*0442*/ 	.byte	0x05
	.zero		1


	//   ....[51]....
        /*0444*/ 	.word	0x00003ab0
        /*0448*/ 	.word	0x000000ff
        /*044c*/ 	.word	0x00000000
        /*0450*/ 	.short	0x0101
        /*0452*/ 	.byte	0x04
	.zero		1


	//   ....[52]....
        /*0454*/ 	.word	0x000044e0
        /*0458*/ 	.word	0x00000002
        /*045c*/ 	.word	0x00000070
        /*0460*/ 	.short	0x010a
        /*0462*/ 	.byte	0xff
	.zero		1


	//   ....[53]....
        /*0464*/ 	.word	0x000045a0
        /*0468*/ 	.word	0x00000002
        /*046c*/ 	.word	0x00000000
        /*0470*/ 	.short	0x0101
        /*0472*/ 	.byte	0xff
	.zero		1


	//   ....[54]....
        /*0474*/ 	.word	0x00004680
        /*0478*/ 	.word	0x000000ff
        /*047c*/ 	.word	0x00000000
        /*0480*/ 	.short	0x010a
        /*0482*/ 	.byte	0x12
	.zero		1


	//   ....[55]....
        /*0484*/ 	.word	0x000046a0
        /*0488*/ 	.word	0x000000ff
        /*048c*/ 	.word	0x00000000
        /*0490*/ 	.short	0x010a
        /*0492*/ 	.byte	0x12
	.zero		1


	//   ....[56]....
        /*0494*/ 	.word	0x000047c0
        /*0498*/ 	.word	0x000000ff
        /*049c*/ 	.word	0x00000000
        /*04a0*/ 	.short	0x010a
        /*04a2*/ 	.byte	0x05
	.zero		1


	//   ....[57]....
        /*04a4*/ 	.word	0x000048b0
        /*04a8*/ 	.word	0x000000ff
        /*04ac*/ 	.word	0x00000098
        /*04b0*/ 	.short	0x010a
        /*04b2*/ 	.byte	0x27
	.zero		1


	//   ....[58]....
        /*04b4*/ 	.word	0x00004d90
        /*04b8*/ 	.word	0x000000ff
        /*04bc*/ 	.word	0x00000000
        /*04c0*/ 	.short	0x010a
        /*04c2*/ 	.byte	0x09
	.zero		1


	//   ....[59]....
        /*04c4*/ 	.word	0x00004eb0
        /*04c8*/ 	.word	0x000000ff
        /*04cc*/ 	.word	0x00000000
        /*04d0*/ 	.short	0x010a
        /*04d2*/ 	.byte	0x04
	.zero		1


	//   ....[60]....
        /*04d4*/ 	.word	0x000053f0
        /*04d8*/ 	.word	0x000000ff
        /*04dc*/ 	.word	0x000000c0
        /*04e0*/ 	.short	0x010a
        /*04e2*/ 	.byte	0x27
	.zero		1


	//   ....[61]....
        /*04e4*/ 	.word	0x00005910
        /*04e8*/ 	.word	0x0000000c
        /*04ec*/ 	.word	0x00000070
        /*04f0*/ 	.short	0x010a
        /*04f2*/ 	.byte	0xff
	.zero		1


	//   ....[62]....
        /*04f4*/ 	.word	0x00005a80
        /*04f8*/ 	.word	0x00000000
        /*04fc*/ 	.word	0x00000000
        /*0500*/ 	.short	0x0101
        /*0502*/ 	.byte	0xff
	.zero		1


	//   ....[63]....
        /*0504*/ 	.word	0x00005f10
        /*0508*/ 	.word	0x000000ff
        /*050c*/ 	.word	0x00000068
        /*0510*/ 	.short	0x010a
        /*0512*/ 	.byte	0x15
	.zero		1


	//   ....[64]....
        /*0514*/ 	.word	0x00006090
        /*0518*/ 	.word	0x000000ff
        /*051c*/ 	.word	0x00000040
        /*0520*/ 	.short	0x010a
        /*0522*/ 	.byte	0x15
	.zero		1


	//   ....[65]....
        /*0524*/ 	.word	0x00006280
        /*0528*/ 	.word	0x000000ff
        /*052c*/ 	.word	0x00000020
        /*0530*/ 	.short	0x010b
        /*0532*/ 	.byte	0x15
	.zero		1


	//   ....[66]....
        /*0534*/ 	.word	0x00006290
        /*0538*/ 	.word	0x000000ff
        /*053c*/ 	.word	0x00000000
        /*0540*/ 	.short	0x0101
        /*0542*/ 	.byte	0x2e
	.zero		1


	//   ....[67]....
        /*0544*/ 	.word	0x000062a0
        /*0548*/ 	.word	0x000000ff
        /*054c*/ 	.word	0x00000048
        /*0550*/ 	.short	0x010a
        /*0552*/ 	.byte	0x15
	.zero		1


	//   ....[68]....
        /*0554*/ 	.word	0x000063f0
        /*0558*/ 	.word	0x000000ff
        /*055c*/ 	.word	0x00000028
        /*0560*/ 	.short	0x010b
        /*0562*/ 	.byte	0x15
	.zero		1


	//   ....[69]....
        /*0564*/ 	.word	0x00006400
        /*0568*/ 	.word	0x000000ff
        /*056c*/ 	.word	0x00000000
        /*0570*/ 	.short	0x0101
        /*0572*/ 	.byte	0x2c
	.zero		1


	//   ....[70]....
        /*0574*/ 	.word	0x00006410
        /*0578*/ 	.word	0x000000ff
        /*057c*/ 	.word	0x00000050
        /*0580*/ 	.short	0x010a
        /*0582*/ 	.byte	0x15
	.zero		1


	//   ....[71]....
        /*0584*/ 	.word	0x00006560
        /*0588*/ 	.word	0x000000ff
        /*058c*/ 	.word	0x00000030
        /*0590*/ 	.short	0x010b
        /*0592*/ 	.byte	0x15
	.zero		1


	//   ....[72]....
        /*0594*/ 	.word	0x00006570
        /*0598*/ 	.word	0x000000ff
        /*059c*/ 	.word	0x00000000
        /*05a0*/ 	.short	0x0101
        /*05a2*/ 	.byte	0x27
	.zero		1


	//   ....[73]....
        /*05a4*/ 	.word	0x00006580
        /*05a8*/ 	.word	0x000000ff
        /*05ac*/ 	.word	0x00000058
        /*05b0*/ 	.short	0x010a
        /*05b2*/ 	.byte	0x15
	.zero		1


	//   ....[74]....
        /*05b4*/ 	.word	0x000067c0
        /*05b8*/ 	.word	0x000000ff
        /*05bc*/ 	.word	0x00000038
        /*05c0*/ 	.short	0x010b
        /*05c2*/ 	.byte	0x15
	.zero		1


	//   ....[75]....
        /*05c4*/ 	.word	0x000067d0
        /*05c8*/ 	.word	0x000000ff
        /*05cc*/ 	.word	0x00000000
        /*05d0*/ 	.short	0x0101
        /*05d2*/ 	.byte	0x26
	.zero		1


	//   ....[76]....
        /*05d4*/ 	.word	0x00006800
        /*05d8*/ 	.word	0x000000ff
        /*05dc*/ 	.word	0x00000040
        /*05e0*/ 	.short	0x010a
        /*05e2*/ 	.byte	0x15
	.zero		1


	//   ....[77]....
        /*05e4*/ 	.word	0x00006820
        /*05e8*/ 	.word	0x000000ff
        /*05ec*/ 	.word	0x00000048
        /*05f0*/ 	.short	0x010a
        /*05f2*/ 	.byte	0x15
	.zero		1


	//   ....[78]....
        /*05f4*/ 	.word	0x00006840
        /*05f8*/ 	.word	0x000000ff
        /*05fc*/ 	.word	0x00000050
        /*0600*/ 	.short	0x010a
        /*0602*/ 	.byte	0x15
	.zero		1


	//   ....[79]....
        /*0604*/ 	.word	0x00006880
        /*0608*/ 	.word	0x00000000
        /*060c*/ 	.word	0x00000058
        /*0610*/ 	.short	0x010a
        /*0612*/ 	.byte	0xff
	.zero		1


	//   ....[80]....
        /*0614*/ 	.word	0x00006bf0
        /*0618*/ 	.word	0x00000008
        /*061c*/ 	.word	0x00000070
        /*0620*/ 	.short	0x010a
        /*0622*/ 	.byte	0xff
	.zero		1


	//   ....[81]....
        /*0624*/ 	.word	0x00006d70
        /*0628*/ 	.word	0x00000000
        /*062c*/ 	.word	0x00000000
        /*0630*/ 	.short	0x0101
        /*0632*/ 	.byte	0xff
	.zero		1


	//   ....[82]....
        /*0634*/ 	.word	0x000078e0
        /*0638*/ 	.word	0x000000ff
        /*063c*/ 	.word	0x00000020
        /*0640*/ 	.short	0x010a
        /*0642*/ 	.byte	0x2c
	.zero		1


	//   ....[83]....
        /*0644*/ 	.word	0x00007940
        /*0648*/ 	.word	0x000000ff
        /*064c*/ 	.word	0x00000090
        /*0650*/ 	.short	0x010a
        /*0652*/ 	.byte	0x2c
	.zero		1


	//   ....[84]....
        /*0654*/ 	.word	0x00007ba0
        /*0658*/ 	.word	0x000000ff
        /*065c*/ 	.word	0x00000020
        /*0660*/ 	.short	0x010a
        /*0662*/ 	.byte	0x2c
	.zero		1


	//   ....[85]....
        /*0664*/ 	.word	0x00007ce0
        /*0668*/ 	.word	0x000000ff
        /*066c*/ 	.word	0x00000090
        /*0670*/ 	.short	0x010a
        /*0672*/ 	.byte	0x2c
	.zero		1


	//   ....[86]....
        /*0674*/ 	.word	0x00007ea0
        /*0678*/ 	.word	0x000000ff
        /*067c*/ 	.word	0x00000000
        /*0680*/ 	.short	0x0101
        /*0682*/ 	.byte	0x05
	.zero		1


	//   ....[87]....
        /*0684*/ 	.word	0x00008f40
        /*0688*/ 	.word	0x00000000
        /*068c*/ 	.word	0x00000000
        /*0690*/ 	.short	0x0101
        /*0692*/ 	.byte	0xff
	.zero		1


	//   ....[88]....
        /*0694*/ 	.word	0x00008f50
        /*0698*/ 	.word	0x00000003
        /*069c*/ 	.word	0x00000020
        /*06a0*/ 	.short	0x010a
        /*06a2*/ 	.byte	0xff
	.zero		1


	//   ....[89]....
        /*06a4*/ 	.word	0x00009060
        /*06a8*/ 	.word	0x00000003
        /*06ac*/ 	.word	0x00000020
        /*06b0*/ 	.short	0x010a
        /*06b2*/ 	.byte	0xff
	.zero		1


	//   ....[90]....
        /*06b4*/ 	.word	0x0000a3b0
        /*06b8*/ 	.word	0x00000000
        /*06bc*/ 	.word	0x00000000
        /*06c0*/ 	.short	0x0101
        /*06c2*/ 	.byte	0xff
	.zero		1


	//   ....[91]....
        /*06c4*/ 	.word	0x0000a3f0
        /*06c8*/ 	.word	0x00000007
        /*06cc*/ 	.word	0x00000020
        /*06d0*/ 	.short	0x010a
        /*06d2*/ 	.byte	0xff
	.zero		1


	//   ....[92]....
        /*06d4*/ 	.word	0x0000a4c0
        /*06d8*/ 	.word	0x00000007
        /*06dc*/ 	.word	0x00000020
        /*06e0*/ 	.short	0x010a
        /*06e2*/ 	.byte	0xff
	.zero		1


	//   ....[93]....
        /*06e4*/ 	.word	0x0000b810
        /*06e8*/ 	.word	0x00000000
        /*06ec*/ 	.word	0x00000000
        /*06f0*/ 	.short	0x0101
        /*06f2*/ 	.byte	0xff
	.zero		1


	//   ....[94]....
        /*06f4*/ 	.word	0x0000b830
        /*06f8*/ 	.word	0x00000004
        /*06fc*/ 	.word	0x00000020
        /*0700*/ 	.short	0x010a
        /*0702*/ 	.byte	0xff
	.zero		1


	//   ....[95]....
        /*0704*/ 	.word	0x0000b900
        /*0708*/ 	.word	0x00000004
        /*070c*/ 	.word	0x00000020
        /*0710*/ 	.short	0x010a
        /*0712*/ 	.byte	0xff
	.zero		1


	//   ....[96]....
        /*0714*/ 	.word	0x0000cc40
        /*0718*/ 	.word	0x00000000
        /*071c*/ 	.word	0x00000000
        /*0720*/ 	.short	0x0101
        /*0722*/ 	.byte	0xff
	.zero		1


	//   ....[97]....
        /*0724*/ 	.word	0x0000cdb0
        /*0728*/ 	.word	0x000000ff
        /*072c*/ 	.word	0x00000000
        /*0730*/ 	.short	0x0101
        /*0732*/ 	.byte	0x08
	.zero		1


	//   ....[98]....
        /*0734*/ 	.word	0x0000cdd0
        /*0738*/ 	.word	0x000000ff
        /*073c*/ 	.word	0x000000c0
        /*0740*/ 	.short	0x0101
        /*0742*/ 	.byte	0x2c
	.zero		1


	//   ....[99]....
        /*0744*/ 	.word	0x0000cf40
        /*0748*/ 	.word	0x000000ff
        /*074c*/ 	.word	0x00000000
        /*0750*/ 	.short	0x0101
        /*0752*/ 	.byte	0x06
	.zero		1


	//   ....[100]....
        /*0754*/ 	.word	0x0000cf60
        /*0758*/ 	.word	0x00000000
        /*075c*/ 	.word	0x000000b0
        /*0760*/ 	.short	0x010a
        /*0762*/ 	.byte	0xff
	.zero		1


	//   ....[101]....
        /*0764*/ 	.word	0x0000cfc0
        /*0768*/ 	.word	0x00000000
        /*076c*/ 	.word	0x00000010
        /*0770*/ 	.short	0x010a
        /*0772*/ 	.byte	0xff
	.zero		1


	//   ....[102]....
        /*0774*/ 	.word	0x0000d020
        /*0778*/ 	.word	0x00000000
        /*077c*/ 	.word	0x00000010
        /*0780*/ 	.short	0x010a
        /*0782*/ 	.byte	0xff
	.zero		1


	//   ....[103]....
        /*0784*/ 	.word	0x0000d070
        /*0788*/ 	.word	0x00000003
        /*078c*/ 	.word	0x00000070
        /*0790*/ 	.short	0x010a
        /*0792*/ 	.byte	0xff
	.zero		1


	//   ....[104]....
        /*0794*/ 	.word	0x0000d0d0
        /*0798*/ 	.word	0x00000000
        /*079c*/ 	.word	0x00000000
        /*07a0*/ 	.short	0x010a
        /*07a2*/ 	.byte	0xff
	.zero		1


	//   ....[105]....
        /*07a4*/ 	.word	0x0000d120
        /*07a8*/ 	.word	0x00000000
        /*07ac*/ 	.word	0x000000a0
        /*07b0*/ 	.short	0x010a
        /*07b2*/ 	.byte	0xff
	.zero		1


	//   ....[106]....
        /*07b4*/ 	.word	0x0000d180
        /*07b8*/ 	.word	0x00000000
        /*07bc*/ 	.word	0x00000080
        /*07c0*/ 	.short	0x010a
        /*07c2*/ 	.byte	0xff
	.zero		1


	//   ....[107]....
        /*07c4*/ 	.word	0x0000d1d0
        /*07c8*/ 	.word	0x00000000
        /*07cc*/ 	.word	0x00000070
        /*07d0*/ 	.short	0x010a
        /*07d2*/ 	.byte	0xff
	.zero		1


	//   ....[108]....
        /*07d4*/ 	.word	0x0000d230
        /*07d8*/ 	.word	0x00000000
        /*07dc*/ 	.word	0x00000080
        /*07e0*/ 	.short	0x010a
        /*07e2*/ 	.byte	0xff
	.zero		1


	//   ....[109]....
        /*07e4*/ 	.word	0x0000d290
        /*07e8*/ 	.word	0x00000005
        /*07ec*/ 	.word	0x00000008
        /*07f0*/ 	.short	0x010a
        /*07f2*/ 	.byte	0xff
	.zero		1


	//   ....[110]....
        /*07f4*/ 	.word	0x0000d370
        /*07f8*/ 	.word	0x00000002
        /*07fc*/ 	.word	0x00000008
        /*0800*/ 	.short	0x010a
        /*0802*/ 	.byte	0xff
	.zero		1


	//   ....[111]....
        /*0804*/ 	.word	0x0000d3c0
        /*0808*/ 	.word	0x00000002
        /*080c*/ 	.word	0x00000070
        /*0810*/ 	.short	0x010a
        /*0812*/ 	.byte	0xff
	.zero		1


	//   ....[112]....
        /*0814*/ 	.word	0x0000d420
        /*0818*/ 	.word	0x00000002
        /*081c*/ 	.word	0x00000000
        /*0820*/ 	.short	0x010a
        /*0822*/ 	.byte	0xff
	.zero		1


	//   ....[113]....
        /*0824*/ 	.word	0x0000d480
        /*0828*/ 	.word	0x00000002
        /*082c*/ 	.word	0x00000098
        /*0830*/ 	.short	0x010a
        /*0832*/ 	.byte	0xff
	.zero		1


	//   ....[114]....
        /*0834*/ 	.word	0x0000d4e0
        /*0838*/ 	.word	0x00000002
        /*083c*/ 	.word	0x00000000
        /*0840*/ 	.short	0x010a
        /*0842*/ 	.byte	0xff
	.zero		1


	//   ....[115]....
        /*0844*/ 	.word	0x0000d540
        /*0848*/ 	.word	0x00000000
        /*084c*/ 	.word	0x000000c0
        /*0850*/ 	.short	0x010a
        /*0852*/ 	.byte	0xff
	.zero		1


	//   ....[116]....
        /*0854*/ 	.word	0x0000d590
        /*0858*/ 	.word	0x0000000c
        /*085c*/ 	.word	0x00000070
        /*0860*/ 	.short	0x010a
        /*0862*/ 	.byte	0xff
	.zero		1


	//   ....[117]....
        /*0864*/ 	.word	0x0000d5f0
        /*0868*/ 	.word	0x00000000
        /*086c*/ 	.word	0x00000068
        /*0870*/ 	.short	0x010a
        /*0872*/ 	.byte	0xff
	.zero		1


	//   ....[118]....
        /*0874*/ 	.word	0x0000d650
        /*0878*/ 	.word	0x00000000
        /*087c*/ 	.word	0x00000040
        /*0880*/ 	.short	0x010a
        /*0882*/ 	.byte	0xff
	.zero		1


	//   ....[119]....
        /*0884*/ 	.word	0x0000d6b0
        /*0888*/ 	.word	0x00000000
        /*088c*/ 	.word	0x00000048
        /*0890*/ 	.short	0x010a
        /*0892*/ 	.byte	0xff
	.zero		1


	//   ....[120]....
        /*0894*/ 	.word	0x0000d710
        /*0898*/ 	.word	0x00000000
        /*089c*/ 	.word	0x00000050
        /*08a0*/ 	.short	0x010a
        /*08a2*/ 	.byte	0xff
	.zero		1


	//   ....[121]....
        /*08a4*/ 	.word	0x0000d770
        /*08a8*/ 	.word	0x00000000
        /*08ac*/ 	.word	0x00000058
        /*08b0*/ 	.short	0x010a
        /*08b2*/ 	.byte	0xff
	.zero		1


	//   ....[122]....
        /*08b4*/ 	.word	0x0000d7d0
        /*08b8*/ 	.word	0x00000000
        /*08bc*/ 	.word	0x00000040
        /*08c0*/ 	.short	0x010a
        /*08c2*/ 	.byte	0xff
	.zero		1


	//   ....[123]....
        /*08c4*/ 	.word	0x0000d830
        /*08c8*/ 	.word	0x00000000
        /*08cc*/ 	.word	0x00000048
        /*08d0*/ 	.short	0x010a
        /*08d2*/ 	.byte	0xff
	.zero		1


	//   ....[124]....
        /*08d4*/ 	.word	0x0000d890
        /*08d8*/ 	.word	0x00000000
        /*08dc*/ 	.word	0x00000050
        /*08e0*/ 	.short	0x010a
        /*08e2*/ 	.byte	0xff
	.zero		1


	//   ....[125]....
        /*08e4*/ 	.word	0x0000d8e0
        /*08e8*/ 	.word	0x00000008
        /*08ec*/ 	.word	0x00000070
        /*08f0*/ 	.short	0x010a
        /*08f2*/ 	.byte	0xff
	.zero		1


	//   ....[126]....
        /*08f4*/ 	.word	0x0000d940
        /*08f8*/ 	.word	0x00000000
        /*08fc*/ 	.word	0x00000020
        /*0900*/ 	.short	0x010a
        /*0902*/ 	.byte	0xff
	.zero		1


	//   ....[127]....
        /*0904*/ 	.word	0x0000d9a0
        /*0908*/ 	.word	0x00000000
        /*090c*/ 	.word	0x00000090
        /*0910*/ 	.short	0x010a
        /*0912*/ 	.byte	0xff
	.zero		1


	//   ....[128]....
        /*0914*/ 	.word	0x0000d9f0
        /*0918*/ 	.word	0x00000003
        /*091c*/ 	.word	0x00000020
        /*0920*/ 	.short	0x010a
        /*0922*/ 	.byte	0xff
	.zero		1


	//   ....[129]....
        /*0924*/ 	.word	0x0000da40
        /*0928*/ 	.word	0x00000007
        /*092c*/ 	.word	0x00000020
        /*0930*/ 	.short	0x010a
        /*0932*/ 	.byte	0xff
	.zero		1


	//   ....[130]....
        /*0934*/ 	.word	0x0000da90
        /*0938*/ 	.word	0x00000004
        /*093c*/ 	.word	0x00000020
        /*0940*/ 	.short	0x010a
        /*0942*/ 	.byte	0xff
	.zero		1


	//----- nvinfo : EIATTR_NUM_MBARRIERS
	.align		4
.L_47:
        /*0944*/ 	.byte	0x03, 0x38
        /*0946*/ 	.short	0x0019


	//----- nvinfo : EIATTR_EXIT_INSTR_OFFSETS
	.align		4
        /*0948*/ 	.byte	0x04, 0x1c
        /*094a*/ 	.short	(.L_49 - .L_48)


	//   ....[0]....
.L_48:
        /*094c*/ 	.word	0x00003070


	//   ....[1]....
        /*0950*/ 	.word	0x00003580


	//   ....[2]....
        /*0954*/ 	.word	0x000035e0


	//   ....[3]....
        /*0958*/ 	.word	0x00005650


	//   ....[4]....
        /*095c*/ 	.word	0x000068b0


	//   ....[5]....
        /*0960*/ 	.word	0x000068f0


	//   ....[6]....
        /*0964*/ 	.word	0x0000ce30


	//   ....[7]....
        /*0968*/ 	.word	0x0000cea0


	//   ....[8]....
        /*096c*/ 	.word	0x0000ced0


	//   ....[9]....
        /*0970*/ 	.word	0x0000cf50


	//----- nvinfo : EIATTR_MAX_THREADS
	.align		4
.L_49:
        /*0974*/ 	.byte	0x04, 0x05
        /*0976*/ 	.short	(.L_51 - .L_50)
.L_50:
        /*0978*/ 	.word	0x00000100
        /*097c*/ 	.word	0x00000001
        /*0980*/ 	.word	0x00000001


	//----- nvinfo : EIATTR_CRS_STACK_SIZE
	.align		4
.L_51:
        /*0984*/ 	.byte	0x04, 0x1e
        /*0986*/ 	.short	(.L_53 - .L_52)
.L_52:
        /*0988*/ 	.word	0x00000000


	//----- nvinfo : EIATTR_CBANK_PARAM_SIZE
	.align		4
.L_53:
        /*098c*/ 	.byte	0x03, 0x19
        /*098e*/ 	.short	0x0c00


	//----- nvinfo : EIATTR_PARAM_CBANK
	.align		4
        /*0990*/ 	.byte	0x04, 0x0a
        /*0992*/ 	.short	(.L_55 - .L_54)
	.align		4
.L_54:
        /*0994*/ 	.word	index@(.nv.constant0._ZN7cutlass13device_kernelINS_4gemm6kernel13GemmUniversalIN4cute5tupleIJiiiiEEENS1_10collective13CollectiveMmaINS1_46MainloopSm100TmaUmmaWarpSpecializedBlockScaledILi2ELi2ELi1ENS5_IJNS4_1CILi2EEENSA_ILi4EEENSA_ILi1EEEEEEEENS5_IJNSA_ILi256EEESG_SG_EEENS5_IJNS_12float_e5m2_tENS_13float_ue8m0_tEEEENS5_IJNS5_IJlSD_lEEENS4_6LayoutINS5_IJNS5_IJNS5_IJNSA_ILi32EEESC_EEEiEEESP_NS5_IJSD_iEEEEEENS5_IJNS5_IJNS5_IJNSA_ILi16EEESC_EEEiEEENS5_IJNS5_IJNSA_ILi0EEESD_EEENSA_ILi512EEEEEENS5_IJSV_iEEEEEEEEEEESK_S12_NS4_8TiledMMAINS4_8MMA_AtomIJNS4_27SM100_MMA_MXF8F6F4_2x1SM_SSISI_SI_fSJ_Li256ELi256ELNS4_4UMMA5MajorE0ELS17_0ELNS16_7ScaleInE0ELS18_0EEEEEENSM_INS5_IJSD_SD_SD_EEENS5_IJSV_SV_SV_EEEEENS5_IJNS4_10UnderscoreES1E_S1E_EEEEENS5_IJNS4_28SM100_TMA_2SM_LOAD_MULTICASTES1H_EEENS5_IJNS4_14ComposedLayoutINS4_7SwizzleILi3ELi4ELi3EEENS4_18smem_ptr_flag_bitsILi8EEENSM_INS5_IJNSA_ILi8EEENSA_ILi128EEEEEENS5_IJS1P_SD_EEEEEEENSM_INS5_IJNS5_IJNS5_IJSO_SD_EEENS5_IJSN_SD_EEEEEESD_NS5_IJSC_SB_EEEEEENS5_IJNS5_IJNS5_IJST_SX_EEESW_EEESV_NS5_IJSD_SX_EEEEEEEEEEEvNS4_8identityENS5_IJNS4_18SM100_TMA_2SM_LOADES1H_EEENS5_IJS1T_NSM_INS5_IJNS5_IJNS5_IJSO_SB_EEES1V_EEESD_S1X_EEENS5_IJS20_SV_NS5_IJSD_NSA_ILi1024EEEEEEEEEEEEEEvS25_EENS_8epilogue10collective18CollectiveEpilogueINS2H_23Sm100TmaWarpSpecializedILi4ELi2ELi64ELb1ELb0EEEJNS5_IJS1P_SG_SG_EEENS5_IJNSM_IS1P_SD_EENSM_INSA_ILi64EEESD_EEEEENS_10bfloat16_tESL_S2R_SL_NS2H_6fusion15FusionCallbacksIS2L_NS2S_17LinearCombinationIS2R_fS2R_fLNS_15FloatRoundStyleE2EEES2M_S2Q_JEEENS4_5SM1004TMEM4LOAD26SM100_TMEM_LOAD_32dp32b64xENS4_13SM90_TMA_LOADENS1J_IS1L_NS1M_ILi16EEENSM_INS5_IJS1O_S2O_EEENS5_IJS2O_SD_EEEEEEENS4_39AutoVectorizingCopyWithAssumedAlignmentILi128EEENS4_14SM90_TMA_STOREES37_S39_S39_EEEvvEEEEvNT_6ParamsE)
        /*0998*/ 	.short	0x0380
        /*099a*/ 	.short	0x0c00


	//----- nvinfo : EIATTR_SW_WAR
	.align		4
.L_55:
        /*099c*/ 	.byte	0x04, 0x36
        /*099e*/ 	.short	(.L_57 - .L_56)
.L_56:
        /*09a0*/ 	.word	0x00000008
.L_57:


//--------------------- .nv.callgraph             --------------------------
	.section	.nv.callgraph,"",@"SHT_CUDA_CALLGRAPH"
	.align	4
	.sectionentsize	8
	.align		4
        /*0000*/ 	.word	0x00000000
	.align		4
        /*0004*/ 	.word	0xffffffff
	.align		4
        /*0008*/ 	.word	index@(_ZN7cutlass13device_kernelINS_4gemm6kernel13GemmUniversalIN4cute5tupleIJiiiiEEENS1_10collective13CollectiveMmaINS1_46MainloopSm100TmaUmmaWarpSpecializedBlockScaledILi2ELi2ELi1ENS5_IJNS4_1CILi2EEENSA_ILi4EEENSA_ILi1EEEEEEEENS5_IJNSA_ILi256EEESG_SG_EEENS5_IJNS_12float_e5m2_tENS_13float_ue8m0_tEEEENS5_IJNS5_IJlSD_lEEENS4_6LayoutINS5_IJNS5_IJNS5_IJNSA_ILi32EEESC_EEEiEEESP_NS5_IJSD_iEEEEEENS5_IJNS5_IJNS5_IJNSA_ILi16EEESC_EEEiEEENS5_IJNS5_IJNSA_ILi0EEESD_EEENSA_ILi512EEEEEENS5_IJSV_iEEEEEEEEEEESK_S12_NS4_8TiledMMAINS4_8MMA_AtomIJNS4_27SM100_MMA_MXF8F6F4_2x1SM_SSISI_SI_fSJ_Li256ELi256ELNS4_4UMMA5MajorE0ELS17_0ELNS16_7ScaleInE0ELS18_0EEEEEENSM_INS5_IJSD_SD_SD_EEENS5_IJSV_SV_SV_EEEEENS5_IJNS4_10UnderscoreES1E_S1E_EEEEENS5_IJNS4_28SM100_TMA_2SM_LOAD_MULTICASTES1H_EEENS5_IJNS4_14ComposedLayoutINS4_7SwizzleILi3ELi4ELi3EEENS4_18smem_ptr_flag_bitsILi8EEENSM_INS5_IJNSA_ILi8EEENSA_ILi128EEEEEENS5_IJS1P_SD_EEEEEEENSM_INS5_IJNS5_IJNS5_IJSO_SD_EEENS5_IJSN_SD_EEEEEESD_NS5_IJSC_SB_EEEEEENS5_IJNS5_IJNS5_IJST_SX_EEESW_EEESV_NS5_IJSD_SX_EEEEEEEEEEEvNS4_8identityENS5_IJNS4_18SM100_TMA_2SM_LOADES1H_EEENS5_IJS1T_NSM_INS5_IJNS5_IJNS5_IJSO_SB_EEES1V_EEESD_S1X_EEENS5_IJS20_SV_NS5_IJSD_NSA_ILi1024EEEEEEEEEEEEEEvS25_EENS_8epilogue10collective18CollectiveEpilogueINS2H_23Sm100TmaWarpSpecializedILi4ELi2ELi64ELb1ELb0EEEJNS5_IJS1P_SG_SG_EEENS5_IJNSM_IS1P_SD_EENSM_INSA_ILi64EEESD_EEEEENS_10bfloat16_tESL_S2R_SL_NS2H_6fusion15FusionCallbacksIS2L_NS2S_17LinearCombinationIS2R_fS2R_fLNS_15FloatRoundStyleE2EEES2M_S2Q_JEEENS4_5SM1004TMEM4LOAD26SM100_TMEM_LOAD_32dp32b64xENS4_13SM90_TMA_LOADENS1J_IS1L_NS1M_ILi16EEENSM_INS5_IJS1O_S2O_EEENS5_IJS2O_SD_EEEEEEENS4_39AutoVectorizingCopyWithAssumedAlignmentILi128EEENS4_14SM90_TMA_STOREES37_S39_S39_EEEvvEEEEvNT_6ParamsE)
	.align		4
        /*000c*/ 	.word	index@(__assertfail)
	.align		4
        /*0010*/ 	.word	0x00000000
	.align		4
        /*0014*/ 	.word	0xfffffffe
	.align		4
        /*0018*/ 	.word	0x00000000
	.align		4
        /*001c*/ 	.word	0xfffffffd
	.align		4
        /*0020*/ 	.word	0x00000000
	.align		4
        /*0024*/ 	.word	0xfffffffc


//--------------------- .nv.constant4             --------------------------
	.section	.nv.constant4,"a",@progbits
	.align	8
	.align		8
.nv.constant4:
        /*0000*/ 	.dword	__assertfail
	.align		8
        /*0008*/ 	.dword	__unnamed_1
	.align		8
        /*0010*/ 	.dword	__unnamed_2
	.align		8
        /*0018*/ 	.dword	_ZN40_INTERNAL_9db4c773_4_k_cu_68cb388a_213904cuda3std3__45__cpo5beginE
	.align		8
        /*0020*/ 	.dword	_ZN40_INTERNAL_9db4c773_4_k_cu_68cb388a_213904cuda3std3__45__cpo3endE
	.align		8
        /*0028*/ 	.dword	_ZN40_INTERNAL_9db4c773_4_k_cu_68cb388a_213904cuda3std3__45__cpo6cbeginE
	.align		8
        /*0030*/ 	.dword	_ZN40_INTERNAL_9db4c773_4_k_cu_68cb388a_213904cuda3std3__45__cpo4cendE
	.align		8
        /*0038*/ 	.dword	_ZN40_INTERNAL_9db4c773_4_k_cu_68cb388a_213904cuda3std3__442_GLOBAL__N__9db4c773_4_k_cu_68cb388a_213906ignoreE
	.align		8
        /*0040*/ 	.dword	_ZN40_INTERNAL_9db4c773_4_k_cu_68cb388a_213904cuda3std3__419piecewise_constructE
	.align		8
        /*0048*/ 	.dword	_ZN40_INTERNAL_9db4c773_4_k_cu_68cb388a_213904cuda3std3__48in_placeE
	.align		8
        /*0050*/ 	.dword	_ZN40_INTERNAL_9db4c773_4_k_cu_68cb388a_213904cuda3std6ranges3__45__cpo4swapE
	.align		8
        /*0058*/ 	.dword	_ZN40_INTERNAL_9db4c773_4_k_cu_68cb388a_213904cuda3std6ranges3__45__cpo9iter_moveE
	.align		8
        /*0060*/ 	.dword	_ZN40_INTERNAL_9db4c773_4_k_cu_68cb388a_213904cute7productE
	.align		8
        /*0068*/ 	.dword	_ZN40_INTERNAL_9db4c773_4_k_cu_68cb388a_213904cute1_E
	.align		8
        /*0070*/ 	.dword	$str$25
	.align		8
        /*0078*/ 	.dword	$str$26
	.align		8
        /*0080*/ 	.dword	$str$27
	.align		8
        /*0088*/ 	.dword	$str$28


//--------------------- .text._ZN7cutlass13device_kernelINS_4gemm6kernel13GemmUniversalIN4cute5tupleIJiiiiEEENS1_10collective13CollectiveMmaINS1_46MainloopSm100TmaUmmaWarpSpecializedBlockScaledILi2ELi2ELi1ENS5_IJNS4_1CILi2EEENSA_ILi4EEENSA_ILi1EEEEEEEENS5_IJNSA_ILi256EEESG_SG_EEENS5_IJNS_12float_e5m2_tENS_13float_ue8m0_tEEEENS5_IJNS5_IJlSD_lEEENS4_6LayoutINS5_IJNS5_IJNS5_IJNSA_ILi32EEESC_EEEiEEESP_NS5_IJSD_iEEEEEENS5_IJNS5_IJNS5_IJNSA_ILi16EEESC_EEEiEEENS5_IJNS5_IJNSA_ILi0EEESD_EEENSA_ILi512EEEEEENS5_IJSV_iEEEEEEEEEEESK_S12_NS4_8TiledMMAINS4_8MMA_AtomIJNS4_27SM100_MMA_MXF8F6F4_2x1SM_SSISI_SI_fSJ_Li256ELi256ELNS4_4UMMA5MajorE0ELS17_0ELNS16_7ScaleInE0ELS18_0EEEEEENSM_INS5_IJSD_SD_SD_EEENS5_IJSV_SV_SV_EEEEENS5_IJNS4_10UnderscoreES1E_S1E_EEEEENS5_IJNS4_28SM100_TMA_2SM_LOAD_MULTICASTES1H_EEENS5_IJNS4_14ComposedLayoutINS4_7SwizzleILi3ELi4ELi3EEENS4_18smem_ptr_flag_bitsILi8EEENSM_INS5_IJNSA_ILi8EEENSA_ILi128EEEEEENS5_IJS1P_SD_EEEEEEENSM_INS5_IJNS5_IJNS5_IJSO_SD_EEENS5_IJSN_SD_EEEEEESD_NS5_IJSC_SB_EEEEEENS5_IJNS5_IJNS5_IJST_SX_EEESW_EEESV_NS5_IJSD_SX_EEEEEEEEEEEvNS4_8identityENS5_IJNS4_18SM100_TMA_2SM_LOADES1H_EEENS5_IJS1T_NSM_INS5_IJNS5_IJNS5_IJSO_SB_EEES1V_EEESD_S1X_EEENS5_IJS20_SV_NS5_IJSD_NSA_ILi1024EEEEEEEEEEEEEEvS25_EENS_8epilogue10collective18CollectiveEpilogueINS2H_23Sm100TmaWarpSpecializedILi4ELi2ELi64ELb1ELb0EEEJNS5_IJS1P_SG_SG_EEENS5_IJNSM_IS1P_SD_EENSM_INSA_ILi64EEESD_EEEEENS_10bfloat16_tESL_S2R_SL_NS2H_6fusion15FusionCallbacksIS2L_NS2S_17LinearCombinationIS2R_fS2R_fLNS_15FloatRoundStyleE2EEES2M_S2Q_JEEENS4_5SM1004TMEM4LOAD26SM100_TMEM_LOAD_32dp32b64xENS4_13SM90_TMA_LOADENS1J_IS1L_NS1M_ILi16EEENSM_INS5_IJS1O_S2O_EEENS5_IJS2O_SD_EEEEEEENS4_39AutoVectorizingCopyWithAssumedAlignmentILi128EEENS4_14SM90_TMA_STOREES37_S39_S39_EEEvvEEEEvNT_6ParamsE --------------------------
	.section	.text._ZN7cutlass13device_kernelINS_4gemm6kernel13GemmUniversalIN4cute5tupleIJiiiiEEENS1_10collective13CollectiveMmaINS1_46MainloopSm100TmaUmmaWarpSpecializedBlockScaledILi2ELi2ELi1ENS5_IJNS4_1CILi2EEENSA_ILi4EEENSA_ILi1EEEEEEEENS5_IJNSA_ILi256EEESG_SG_EEENS5_IJNS_12float_e5m2_tENS_13float_ue8m0_tEEEENS5_IJNS5_IJlSD_lEEENS4_6LayoutINS5_IJNS5_IJNS5_IJNSA_ILi32EEESC_EEEiEEESP_NS5_IJSD_iEEEEEENS5_IJNS5_IJNS5_IJNSA_ILi16EEESC_EEEiEEENS5_IJNS5_IJNSA_ILi0EEESD_EEENSA_ILi512EEEEEENS5_IJSV_iEEEEEEEEEEESK_S12_NS4_8TiledMMAINS4_8MMA_AtomIJNS4_27SM100_MMA_MXF8F6F4_2x1SM_SSISI_SI_fSJ_Li256ELi256ELNS4_4UMMA5MajorE0ELS17_0ELNS16_7ScaleInE0ELS18_0EEEEEENSM_INS5_IJSD_SD_SD_EEENS5_IJSV_SV_SV_EEEEENS5_IJNS4_10UnderscoreES1E_S1E_EEEEENS5_IJNS4_28SM100_TMA_2SM_LOAD_MULTICASTES1H_EEENS5_IJNS4_14ComposedLayoutINS4_7SwizzleILi3ELi4ELi3EEENS4_18smem_ptr_flag_bitsILi8EEENSM_INS5_IJNSA_ILi8EEENSA_ILi128EEEEEENS5_IJS1P_SD_EEEEEEENSM_INS5_IJNS5_IJNS5_IJSO_SD_EEENS5_IJSN_SD_EEEEEESD_NS5_IJSC_SB_EEEEEENS5_IJNS5_IJNS5_IJST_SX_EEESW_EEESV_NS5_IJSD_SX_EEEEEEEEEEEvNS4_8identityENS5_IJNS4_18SM100_TMA_2SM_LOADES1H_EEENS5_IJS1T_NSM_INS5_IJNS5_IJNS5_IJSO_SB_EEES1V_EEESD_S1X_EEENS5_IJS20_SV_NS5_IJSD_NSA_ILi1024EEEEEEEEEEEEEEvS25_EENS_8epilogue10collective18CollectiveEpilogueINS2H_23Sm100TmaWarpSpecializedILi4ELi2ELi64ELb1ELb0EEEJNS5_IJS1P_SG_SG_EEENS5_IJNSM_IS1P_SD_EENSM_INSA_ILi64EEESD_EEEEENS_10bfloat16_tESL_S2R_SL_NS2H_6fusion15FusionCallbacksIS2L_NS2S_17LinearCombinationIS2R_fS2R_fLNS_15FloatRoundStyleE2EEES2M_S2Q_JEEENS4_5SM1004TMEM4LOAD26SM100_TMEM_LOAD_32dp32b64xENS4_13SM90_TMA_LOADENS1J_IS1L_NS1M_ILi16EEENSM_INS5_IJS1O_S2O_EEENS5_IJS2O_SD_EEEEEEENS4_39AutoVectorizingCopyWithAssumedAlignmentILi128EEENS4_14SM90_TMA_STOREES37_S39_S39_EEEvvEEEEvNT_6ParamsE,"ax",@progbits
	.align	128
.text._ZN7cutlass13device_kernelINS_4gemm6kernel13GemmUniversalIN4cute5tupleIJiiiiEEENS1_10collective13CollectiveMmaINS1_46MainloopSm100TmaUmmaWarpSpecializedBlockScaledILi2ELi2ELi1ENS5_IJNS4_1CILi2EEENSA_ILi4EEENSA_ILi1EEEEEEEENS5_IJNSA_ILi256EEESG_SG_EEENS5_IJNS_12float_e5m2_tENS_13float_ue8m0_tEEEENS5_IJNS5_IJlSD_lEEENS4_6LayoutINS5_IJNS5_IJNS5_IJNSA_ILi32EEESC_EEEiEEESP_NS5_IJSD_iEEEEEENS5_IJNS5_IJNS5_IJNSA_ILi16EEESC_EEEiEEENS5_IJNS5_IJNSA_ILi0EEESD_EEENSA_ILi512EEEEEENS5_IJSV_iEEEEEEEEEEESK_S12_NS4_8TiledMMAINS4_8MMA_AtomIJNS4_27SM100_MMA_MXF8F6F4_2x1SM_SSISI_SI_fSJ_Li256ELi256ELNS4_4UMMA5MajorE0ELS17_0ELNS16_7ScaleInE0ELS18_0EEEEEENSM_INS5_IJSD_SD_SD_EEENS5_IJSV_SV_SV_EEEEENS5_IJNS4_10UnderscoreES1E_S1E_EEEEENS5_IJNS4_28SM100_TMA_2SM_LOAD_MULTICASTES1H_EEENS5_IJNS4_14ComposedLayoutINS4_7SwizzleILi3ELi4ELi3EEENS4_18smem_ptr_flag_bitsILi8EEENSM_INS5_IJNSA_ILi8EEENSA_ILi128EEEEEENS5_IJS1P_SD_EEEEEEENSM_INS5_IJNS5_IJNS5_IJSO_SD_EEENS5_IJSN_SD_EEEEEESD_NS5_IJSC_SB_EEEEEENS5_IJNS5_IJNS5_IJST_SX_EEESW_EEESV_NS5_IJSD_SX_EEEEEEEEEEEvNS4_8identityENS5_IJNS4_18SM100_TMA_2SM_LOADES1H_EEENS5_IJS1T_NSM_INS5_IJNS5_IJNS5_IJSO_SB_EEES1V_EEESD_S1X_EEENS5_IJS20_SV_NS5_IJSD_NSA_ILi1024EEEEEEEEEEEEEEvS25_EENS_8epilogue10collective18CollectiveEpilogueINS2H_23Sm100TmaWarpSpecializedILi4ELi2ELi64ELb1ELb0EEEJNS5_IJS1P_SG_SG_EEENS5_IJNSM_IS1P_SD_EENSM_INSA_ILi64EEESD_EEEEENS_10bfloat16_tESL_S2R_SL_NS2H_6fusion15FusionCallbacksIS2L_NS2S_17LinearCombinationIS2R_fS2R_fLNS_15FloatRoundStyleE2EEES2M_S2Q_JEEENS4_5SM1004TMEM4LOAD26SM100_TMEM_LOAD_32dp32b64xENS4_13SM90_TMA_LOADENS1J_IS1L_NS1M_ILi16EEENSM_INS5_IJS1O_S2O_EEENS5_IJS2O_SD_EEEEEEENS4_39AutoVectorizingCopyWithAssumedAlignmentILi128EEENS4_14SM90_TMA_STOREES37_S39_S39_EEEvvEEEEvNT_6ParamsE:
        .type           _ZN7cutlass13device_kernelINS_4gemm6kernel13GemmUniversalIN4cute5tupleIJiiiiEEENS1_10collective13CollectiveMmaINS1_46MainloopSm100TmaUmmaWarpSpecializedBlockScaledILi2ELi2ELi1ENS5_IJNS4_1CILi2EEENSA_ILi4EEENSA_ILi1EEEEEEEENS5_IJNSA_ILi256EEESG_SG_EEENS5_IJNS_12float_e5m2_tENS_13float_ue8m0_tEEEENS5_IJNS5_IJlSD_lEEENS4_6LayoutINS5_IJNS5_IJNS5_IJNSA_ILi32EEESC_EEEiEEESP_NS5_IJSD_iEEEEEENS5_IJNS5_IJNS5_IJNSA_ILi16EEESC_EEEiEEENS5_IJNS5_IJNSA_ILi0EEESD_EEENSA_ILi512EEEEEENS5_IJSV_iEEEEEEEEEEESK_S12_NS4_8TiledMMAINS4_8MMA_AtomIJNS4_27SM100_MMA_MXF8F6F4_2x1SM_SSISI_SI_fSJ_Li256ELi256ELNS4_4UMMA5MajorE0ELS17_0ELNS16_7ScaleInE0ELS18_0EEEEEENSM_INS5_IJSD_SD_SD_EEENS5_IJSV_SV_SV_EEEEENS5_IJNS4_10UnderscoreES1E_S1E_EEEEENS5_IJNS4_28SM100_TMA_2SM_LOAD_MULTICASTES1H_EEENS5_IJNS4_14ComposedLayoutINS4_7SwizzleILi3ELi4ELi3EEENS4_18smem_ptr_flag_bitsILi8EEENSM_INS5_IJNSA_ILi8EEENSA_ILi128EEEEEENS5_IJS1P_SD_EEEEEEENSM_INS5_IJNS5_IJNS5_IJSO_SD_EEENS5_IJSN_SD_EEEEEESD_NS5_IJSC_SB_EEEEEENS5_IJNS5_IJNS5_IJST_SX_EEESW_EEESV_NS5_IJSD_SX_EEEEEEEEEEEvNS4_8identityENS5_IJNS4_18SM100_TMA_2SM_LOADES1H_EEENS5_IJS1T_NSM_INS5_IJNS5_IJNS5_IJSO_SB_EEES1V_EEESD_S1X_EEENS5_IJS20_SV_NS5_IJSD_NSA_ILi1024EEEEEEEEEEEEEEvS25_EENS_8epilogue10collective18CollectiveEpilogueINS2H_23Sm100TmaWarpSpecializedILi4ELi2ELi64ELb1ELb0EEEJNS5_IJS1P_SG_SG_EEENS5_IJNSM_IS1P_SD_EENSM_INSA_ILi64EEESD_EEEEENS_10bfloat16_tESL_S2R_SL_NS2H_6fusion15FusionCallbacksIS2L_NS2S_17LinearCombinationIS2R_fS2R_fLNS_15FloatRoundStyleE2EEES2M_S2Q_JEEENS4_5SM1004TMEM4LOAD26SM100_TMEM_LOAD_32dp32b64xENS4_13SM90_TMA_LOADENS1J_IS1L_NS1M_ILi16EEENSM_INS5_IJS1O_S2O_EEENS5_IJS2O_SD_EEEEEEENS4_39AutoVectorizingCopyWithAssumedAlignmentILi128EEENS4_14SM90_TMA_STOREES37_S39_S39_EEEvvEEEEvNT_6ParamsE,@function
        .size           _ZN7cutlass13device_kernelINS_4gemm6kernel13GemmUniversalIN4cute5tupleIJiiiiEEENS1_10collective13CollectiveMmaINS1_46MainloopSm100TmaUmmaWarpSpecializedBlockScaledILi2ELi2ELi1ENS5_IJNS4_1CILi2EEENSA_ILi4EEENSA_ILi1EEEEEEEENS5_IJNSA_ILi256EEESG_SG_EEENS5_IJNS_12float_e5m2_tENS_13float_ue8m0_tEEEENS5_IJNS5_IJlSD_lEEENS4_6LayoutINS5_IJNS5_IJNS5_IJNSA_ILi32EEESC_EEEiEEESP_NS5_IJSD_iEEEEEENS5_IJNS5_IJNS5_IJNSA_ILi16EEESC_EEEiEEENS5_IJNS5_IJNSA_ILi0EEESD_EEENSA_ILi512EEEEEENS5_IJSV_iEEEEEEEEEEESK_S12_NS4_8TiledMMAINS4_8MMA_AtomIJNS4_27SM100_MMA_MXF8F6F4_2x1SM_SSISI_SI_fSJ_Li256ELi256ELNS4_4UMMA5MajorE0ELS17_0ELNS16_7ScaleInE0ELS18_0EEEEEENSM_INS5_IJSD_SD_SD_EEENS5_IJSV_SV_SV_EEEEENS5_IJNS4_10UnderscoreES1E_S1E_EEEEENS5_IJNS4_28SM100_TMA_2SM_LOAD_MULTICASTES1H_EEENS5_IJNS4_14ComposedLayoutINS4_7SwizzleILi3ELi4ELi3EEENS4_18smem_ptr_flag_bitsILi8EEENSM_INS5_IJNSA_ILi8EEENSA_ILi128EEEEEENS5_IJS1P_SD_EEEEEEENSM_INS5_IJNS5_IJNS5_IJSO_SD_EEENS5_IJSN_SD_EEEEEESD_NS5_IJSC_SB_EEEEEENS5_IJNS5_IJNS5_IJST_SX_EEESW_EEESV_NS5_IJSD_SX_EEEEEEEEEEEvNS4_8identityENS5_IJNS4_18SM100_TMA_2SM_LOADES1H_EEENS5_IJS1T_NSM_INS5_IJNS5_IJNS5_IJSO_SB_EEES1V_EEESD_S1X_EEENS5_IJS20_SV_NS5_IJSD_NSA_ILi1024EEEEEEEEEEEEEEvS25_EENS_8epilogue10collective18CollectiveEpilogueINS2H_23Sm100TmaWarpSpecializedILi4ELi2ELi64ELb1ELb0EEEJNS5_IJS1P_SG_SG_EEENS5_IJNSM_IS1P_SD_EENSM_INSA_ILi64EEESD_EEEEENS_10bfloat16_tESL_S2R_SL_NS2H_6fusion15FusionCallbacksIS2L_NS2S_17LinearCombinationIS2R_fS2R_fLNS_15FloatRoundStyleE2EEES2M_S2Q_JEEENS4_5SM1004TMEM4LOAD26SM100_TMEM_LOAD_32dp32b64xENS4_13SM90_TMA_LOADENS1J_IS1L_NS1M_ILi16EEENSM_INS5_IJS1O_S2O_EEENS5_IJS2O_SD_EEEEEEENS4_39AutoVectorizingCopyWithAssumedAlignmentILi128EEENS4_14SM90_TMA_STOREES37_S39_S39_EEEvvEEEEvNT_6ParamsE,(.L_x_188 - _ZN7cutlass13device_kernelINS_4gemm6kernel13GemmUniversalIN4cute5tupleIJiiiiEEENS1_10collective13CollectiveMmaINS1_46MainloopSm100TmaUmmaWarpSpecializedBlockScaledILi2ELi2ELi1ENS5_IJNS4_1CILi2EEENSA_ILi4EEENSA_ILi1EEEEEEEENS5_IJNSA_ILi256EEESG_SG_EEENS5_IJNS_12float_e5m2_tENS_13float_ue8m0_tEEEENS5_IJNS5_IJlSD_lEEENS4_6LayoutINS5_IJNS5_IJNS5_IJNSA_ILi32EEESC_EEEiEEESP_NS5_IJSD_iEEEEEENS5_IJNS5_IJNS5_IJNSA_ILi16EEESC_EEEiEEENS5_IJNS5_IJNSA_ILi0EEESD_EEENSA_ILi512EEEEEENS5_IJSV_iEEEEEEEEEEESK_S12_NS4_8TiledMMAINS4_8MMA_AtomIJNS4_27SM100_MMA_MXF8F6F4_2x1SM_SSISI_SI_fSJ_Li256ELi256ELNS4_4UMMA5MajorE0ELS17_0ELNS16_7ScaleInE0ELS18_0EEEEEENSM_INS5_IJSD_SD_SD_EEENS5_IJSV_SV_SV_EEEEENS5_IJNS4_10UnderscoreES1E_S1E_EEEEENS5_IJNS4_28SM100_TMA_2SM_LOAD_MULTICASTES1H_EEENS5_IJNS4_14ComposedLayoutINS4_7SwizzleILi3ELi4ELi3EEENS4_18smem_ptr_flag_bitsILi8EEENSM_INS5_IJNSA_ILi8EEENSA_ILi128EEEEEENS5_IJS1P_SD_EEEEEEENSM_INS5_IJNS5_IJNS5_IJSO_SD_EEENS5_IJSN_SD_EEEEEESD_NS5_IJSC_SB_EEEEEENS5_IJNS5_IJNS5_IJST_SX_EEESW_EEESV_NS5_IJSD_SX_EEEEEEEEEEEvNS4_8identityENS5_IJNS4_18SM100_TMA_2SM_LOADES1H_EEENS5_IJS1T_NSM_INS5_IJNS5_IJNS5_IJSO_SB_EEES1V_EEESD_S1X_EEENS5_IJS20_SV_NS5_IJSD_NSA_ILi1024EEEEEEEEEEEEEEvS25_EENS_8epilogue10collective18CollectiveEpilogueINS2H_23Sm100TmaWarpSpecializedILi4ELi2ELi64ELb1ELb0EEEJNS5_IJS1P_SG_SG_EEENS5_IJNSM_IS1P_SD_EENSM_INSA_ILi64EEESD_EEEEENS_10bfloat16_tESL_S2R_SL_NS2H_6fusion15FusionCallbacksIS2L_NS2S_17LinearCombinationIS2R_fS2R_fLNS_15FloatRoundStyleE2EEES2M_S2Q_JEEENS4_5SM1004TMEM4LOAD26SM100_TMEM_LOAD_32dp32b64xENS4_13SM90_TMA_LOADENS1J_IS1L_NS1M_ILi16EEENSM_INS5_IJS1O_S2O_EEENS5_IJS2O_SD_EEEEEEENS4_39AutoVectorizingCopyWithAssumedAlignmentILi128EEENS4_14SM90_TMA_STOREES37_S39_S39_EEEvvEEEEvNT_6ParamsE)
        .other          _ZN7cutlass13device_kernelINS_4gemm6kernel13GemmUniversalIN4cute5tupleIJiiiiEEENS1_10collective13CollectiveMmaINS1_46MainloopSm100TmaUmmaWarpSpecializedBlockScaledILi2ELi2ELi1ENS5_IJNS4_1CILi2EEENSA_ILi4EEENSA_ILi1EEEEEEEENS5_IJNSA_ILi256EEESG_SG_EEENS5_IJNS_12float_e5m2_tENS_13float_ue8m0_tEEEENS5_IJNS5_IJlSD_lEEENS4_6LayoutINS5_IJNS5_IJNS5_IJNSA_ILi32EEESC_EEEiEEESP_NS5_IJSD_iEEEEEENS5_IJNS5_IJNS5_IJNSA_ILi16EEESC_EEEiEEENS5_IJNS5_IJNSA_ILi0EEESD_EEENSA_ILi512EEEEEENS5_IJSV_iEEEEEEEEEEESK_S12_NS4_8TiledMMAINS4_8MMA_AtomIJNS4_27SM100_MMA_MXF8F6F4_2x1SM_SSISI_SI_fSJ_Li256ELi256ELNS4_4UMMA5MajorE0ELS17_0ELNS16_7ScaleInE0ELS18_0EEEEEENSM_INS5_IJSD_SD_SD_EEENS5_IJSV_SV_SV_EEEEENS5_IJNS4_10UnderscoreES1E_S1E_EEEEENS5_IJNS4_28SM100_TMA_2SM_LOAD_MULTICASTES1H_EEENS5_IJNS4_14ComposedLayoutINS4_7SwizzleILi3ELi4ELi3EEENS4_18smem_ptr_flag_bitsILi8EEENSM_INS5_IJNSA_ILi8EEENSA_ILi128EEEEEENS5_IJS1P_SD_EEEEEEENSM_INS5_IJNS5_IJNS5_IJSO_SD_EEENS5_IJSN_SD_EEEEEESD_NS5_IJSC_SB_EEEEEENS5_IJNS5_IJNS5_IJST_SX_EEESW_EEESV_NS5_IJSD_SX_EEEEEEEEEEEvNS4_8identityENS5_IJNS4_18SM100_TMA_2SM_LOADES1H_EEENS5_IJS1T_NSM_INS5_IJNS5_IJNS5_IJSO_SB_EEES1V_EEESD_S1X_EEENS5_IJS20_SV_NS5_IJSD_NSA_ILi1024EEEEEEEEEEEEEEvS25_EENS_8epilogue10collective18CollectiveEpilogueINS2H_23Sm100TmaWarpSpecializedILi4ELi2ELi64ELb1ELb0EEEJNS5_IJS1P_SG_SG_EEENS5_IJNSM_IS1P_SD_EENSM_INSA_ILi64EEESD_EEEEENS_10bfloat16_tESL_S2R_SL_NS2H_6fusion15FusionCallbacksIS2L_NS2S_17LinearCombinationIS2R_fS2R_fLNS_15FloatRoundStyleE2EEES2M_S2Q_JEEENS4_5SM1004TMEM4LOAD26SM100_TMEM_LOAD_32dp32b64xENS4_13SM90_TMA_LOADENS1J_IS1L_NS1M_ILi16EEENSM_INS5_IJS1O_S2O_EEENS5_IJS2O_SD_EEEEEEENS4_39AutoVectorizingCopyWithAssumedAlignmentILi128EEENS4_14SM90_TMA_STOREES37_S39_S39_EEEvvEEEEvNT_6ParamsE,@"STO_CUDA_ENTRY STV_DEFAULT"
_ZN7cutlass13device_kernelINS_4gemm6kernel13GemmUniversalIN4cute5tupleIJiiiiEEENS1_10collective13CollectiveMmaINS1_46MainloopSm100TmaUmmaWarpSpecializedBlockScaledILi2ELi2ELi1ENS5_IJNS4_1CILi2EEENSA_ILi4EEENSA_ILi1EEEEEEEENS5_IJNSA_ILi256EEESG_SG_EEENS5_IJNS_12float_e5m2_tENS_13float_ue8m0_tEEEENS5_IJNS5_IJlSD_lEEENS4_6LayoutINS5_IJNS5_IJNS5_IJNSA_ILi32EEESC_EEEiEEESP_NS5_IJSD_iEEEEEENS5_IJNS5_IJNS5_IJNSA_ILi16EEESC_EEEiEEENS5_IJNS5_IJNSA_ILi0EEESD_EEENSA_ILi512EEEEEENS5_IJSV_iEEEEEEEEEEESK_S12_NS4_8TiledMMAINS4_8MMA_AtomIJNS4_27SM100_MMA_MXF8F6F4_2x1SM_SSISI_SI_fSJ_Li256ELi256ELNS4_4UMMA5MajorE0ELS17_0ELNS16_7ScaleInE0ELS18_0EEEEEENSM_INS5_IJSD_SD_SD_EEENS5_IJSV_SV_SV_EEEEENS5_IJNS4_10UnderscoreES1E_S1E_EEEEENS5_IJNS4_28SM100_TMA_2SM_LOAD_MULTICASTES1H_EEENS5_IJNS4_14ComposedLayoutINS4_7SwizzleILi3ELi4ELi3EEENS4_18smem_ptr_flag_bitsILi8EEENSM_INS5_IJNSA_ILi8EEENSA_ILi128EEEEEENS5_IJS1P_SD_EEEEEEENSM_INS5_IJNS5_IJNS5_IJSO_SD_EEENS5_IJSN_SD_EEEEEESD_NS5_IJSC_SB_EEEEEENS5_IJNS5_IJNS5_IJST_SX_EEESW_EEESV_NS5_IJSD_SX_EEEEEEEEEEEvNS4_8identityENS5_IJNS4_18SM100_TMA_2SM_LOADES1H_EEENS5_IJS1T_NSM_INS5_IJNS5_IJNS5_IJSO_SB_EEES1V_EEESD_S1X_EEENS5_IJS20_SV_NS5_IJSD_NSA_ILi1024EEEEEEEEEEEEEEvS25_EENS_8epilogue10collective18CollectiveEpilogueINS2H_23Sm100TmaWarpSpecializedILi4ELi2ELi64ELb1ELb0EEEJNS5_IJS1P_SG_SG_EEENS5_IJNSM_IS1P_SD_EENSM_INSA_ILi64EEESD_EEEEENS_10bfloat16_tESL_S2R_SL_NS2H_6fusion15FusionCallbacksIS2L_NS2S_17LinearCombinationIS2R_fS2R_fLNS_15FloatRoundStyleE2EEES2M_S2Q_JEEENS4_5SM1004TMEM4LOAD26SM100_TMEM_LOAD_32dp32b64xENS4_13SM90_TMA_LOADENS1J_IS1L_NS1M_ILi16EEENSM_INS5_IJS1O_S2O_EEENS5_IJS2O_SD_EEEEEEENS4_39AutoVectorizingCopyWithAssumedAlignmentILi128EEENS4_14SM90_TMA_STOREES37_S39_S39_EEEvvEEEEvNT_6ParamsE:
[----:B------:R-:W1:Y:S01]  /*0000*/  LDC R1, c[0x0][0x37c] ;  /* 0x0000df00ff017b82 */ /* 0x000e620000000800 */
[----:B------:R-:W2:Y:S01]  /*0010*/  S2R R154, SR_TID.X ;  /* 0x00000000009a7919 */ /* 0x000ea20000002100 */
[----:B------:R-:W3:Y:S06]  /*0020*/  LDCU.64 UR12, c[0x0][0xc90] ;  /* 0x00019200ff0c77ac */ /* 0x000eec0008000a00 */
[----:B------:R-:W4:Y:S01]  /*0030*/  S2UR UR4, SR_CgaCtaId ;  /* 0x00000000000479c3 */ /* 0x000f220000008800 */
[----:B------:R-:W-:Y:S02]  /*0040*/  PRMT R142, RZ, 0x7610, R142 ;  /* 0x00007610ff8e7816 */ /* 0x000fe4000000008e */
[----:B------:R-:W-:-:S02]  /*0050*/  ELECT P0, URZ, PT ;  /* 0x0000000000ff782f */ /* 0x000fc40003800000 */
[----:B---3--:R-:W-:-:S04]  /*0060*/  ISETP.NE.U32.AND P1, PT, RZ, UR12, PT ;  /* 0x0000000cff007c0c */ /* 0x008fc8000bf25070 */
[----:B------:R-:W-:Y:S01]  /*0070*/  ISETP.NE.AND.EX P2, PT, RZ, UR13, PT, P1 ;  /* 0x0000000dff007c0c */ /* 0x000fe2000bf45310 */
[----:B----4-:R-:W-:Y:S01]  /*0080*/  ULOP3.LUT UR28, UR4, 0x1, URZ, 0xc0, !UPT ;  /* 0x00000001041c7892 */ /* 0x010fe2000f8ec0ff */
[----:B--2---:R-:W-:-:S05]  /*0090*/  SHF.R.U32.HI R143, RZ, 0x5, R154 ;  /* 0x00000005ff8f7819 */ /* 0x004fca000001169a */
[----:B------:R-:W2:Y:S02]  /*00a0*/  SHFL.IDX PT, R0, R143, RZ, 0x1f ;  /* 0x00001fff8f007589 */ /* 0x000ea400000e0000 */
[----:B--2---:R-:W-:-:S04]  /*00b0*/  R2UR UR17, R0 ;  /* 0x00000000001172ca */ /* 0x004fc800000e0000 */
[----:B-1----:R-:W-:Y:S11]  /*00c0*/  @P2 BRA `(.L_x_0) ;  /* 0x0000000000302947 */ /* 0x002ff60003800000 */
[----:B------:R-:W1:Y:S02]  /*00d0*/  LDCU.64 UR4, c[0x0][0xc88] ;  /* 0x00019100ff0477ac */ /* 0x000e640008000a00 */
[----:B-1----:R-:W-:-:S04]  /*00e0*/  UISETP.NE.U32.AND UP0, UPT, UR4, URZ, UPT ;  /* 0x000000ff0400728c */ /* 0x002fc8000bf05070 */
[----:B------:R-:W-:-:S09]  /*00f0*/  UISETP.NE.AND.EX UP0, UPT, UR5, URZ, UPT, UP0 ;  /* 0x000000ff0500728c */ /* 0x000fd2000bf05300 */
[----:B------:R-:W-:Y:S05]  /*0100*/  BRA.U !UP0, `(.L_x_1) ;  /* 0x0000000108147547 */ /* 0x000fea000b800000 */
[----:B------:R-:W1:Y:S01]  /*0110*/  LDC.64 R2, c[0x0][0xc88] ;  /* 0x00032200ff027b82 */ /* 0x000e620000000a00 */
[----:B------:R-:W1:Y:S02]  /*0120*/  LDCU.64 UR4, c[0x0][0x358] ;  /* 0x00006b00ff0477ac */ /* 0x000e640008000a00 */
[----:B-1----:R1:W5:Y:S01]  /*0130*/  LDG.E R71, desc[UR4][R2.64] ;  /* 0x0000000402477981 */ /* 0x002362000c1e1900 */
[----:B------:R-:W-:Y:S01]  /*0140*/  HFMA2 R142, -RZ, RZ, 0, 5.9604644775390625e-08 ;  /* 0x00000001ff8e7431 */ /* 0x000fe200000001ff */
[----:B------:R-:W-:Y:S05]  /*0150*/  BRA `(.L_x_0) ;  /* 0x00000000000c7947 */ /* 0x000fea0003800000 */
.L_x_1:
[----:B------:R-:W1:Y:S01]  /*0160*/  LDCU UR4, c[0x0][0xc80] ;  /* 0x00019000ff0477ac */ /* 0x000e620008000800 */
[----:B------:R-:W-:Y:S01]  /*0170*/  HFMA2 R142, -RZ, RZ, 0, 5.9604644775390625e-08 ;  /* 0x00000001ff8e7431 */ /* 0x000fe200000001ff */
[----:B-1----:R-:W-:-:S07]  /*0180*/  MOV R71, UR4 ;  /* 0x0000000400477c02 */ /* 0x002fce0008000f00 */
.L_x_0:
[----:B------:R-:W2:Y:S02]  /*0190*/  LDCU.64 UR4, c[0x0][0xcb0] ;  /* 0x00019600ff0477ac */ /* 0x000ea40008000a00 */
[----:B--2---:R-:W-:-:S04]  /*01a0*/  UISETP.NE.U32.AND UP0, UPT, UR4, URZ, UPT ;  /* 0x000000ff0400728c */ /* 0x004fc8000bf05070 */
[----:B------:R-:W-:-:S09]  /*01b0*/  UISETP.NE.AND.EX UP0, UPT, UR5, URZ, UPT, UP0 ;  /* 0x000000ff0500728c */ /* 0x000fd2000bf05300 */
[----:B------:R-:W-:Y:S05]  /*01c0*/  BRA.U UP0, `(.L_x_2) ;  /* 0x0000000100287547 */ /* 0x000fea000b800000 */
[----:B------:R-:W2:Y:S02]  /*01d0*/  LDCU.64 UR4, c[0x0][0xca8] ;  /* 0x00019500ff0477ac */ /* 0x000ea40008000a00 */
[----:B--2---:R-:W-:-:S04]  /*01e0*/  UISETP.NE.U32.AND UP0, UPT, UR4, URZ, UPT ;  /* 0x000000ff0400728c */ /* 0x004fc8000bf05070 */
[----:B------:R-:W-:-:S09]  /*01f0*/  UISETP.NE.AND.EX UP0, UPT, UR5, URZ, UPT, UP0 ;  /* 0x000000ff0500728c */ /* 0x000fd2000bf05300 */
[----:B------:R-:W-:Y:S05]  /*0200*/  BRA.U !UP0, `(.L_x_3) ;  /* 0x0000000108107547 */ /* 0x000fea000b800000 */
[----:B------:R-:W2:Y:S01]  /*0210*/  LDC.64 R68, c[0x0][0xca8] ;  /* 0x00032a00ff447b82 */ /* 0x000ea20000000a00 */
[----:B------:R-:W2:Y:S02]  /*0220*/  LDCU.64 UR4, c[0x0][0x358] ;  /* 0x00006b00ff0477ac */ /* 0x000ea40008000a00 */
[----:B--2---:R2:W5:Y:S01]  /*0230*/  LDG.E R68, desc[UR4][R68.64] ;  /* 0x0000000444447981 */ /* 0x004562000c1e1900 */
[----:B------:R-:W-:Y:S05]  /*0240*/  BRA `(.L_x_2) ;  /* 0x0000000000087947 */ /* 0x000fea0003800000 */
.L_x_3:
[----:B------:R-:W2:Y:S02]  /*0250*/  LDCU UR4, c[0x0][0xca0] ;  /* 0x00019400ff0477ac */ /* 0x000ea40008000800 */
[----:B--2---:R-:W-:Y:S02]  /*0260*/  MOV R68, UR4 ;  /* 0x0000000400447c02 */ /* 0x004fe40008000f00 */
.L_x_2:
[----:B------:R-:W-:Y:S01]  /*0270*/  IMAD.U32 R0, RZ, RZ, UR17 ;  /* 0x00000011ff007e24 */ /* 0x000fe2000f8e00ff */
[----:B------:R-:W-:Y:S04]  /*0280*/  BSSY.RECONVERGENT B0, `(.L_x_4) ;  /* 0x0000012000007945 */ /* 0x000fe80003800200 */
[C---:B------:R-:W-:Y:S02]  /*0290*/  ISETP.NE.OR P3, PT, R0.reuse, 0x1, !P0 ;  /* 0x000000010000780c */ /* 0x040fe40004765670 */
[----:B------:R-:W-:-:S11]  /*02a0*/  ISETP.NE.OR P2, PT, R0, 0x3, !P0 ;  /* 0x000000030000780c */ /* 0x000fd60004745670 */
[----:B------:R-:W-:Y:S05]  /*02b0*/  @P3 BRA `(.L_x_5) ;  /* 0x0000000000383947 */ /* 0x000fea0003800000 */
[----:B------:R-:W3:Y:S02]  /*02c0*/  LDCU.64 UR4, c[0x0][0x348] ;  /* 0x00006900ff0477ac */ /* 0x000ee40008000a00 */
[----:B---3--:R-:W-:Y:S02]  /*02d0*/  UIADD3 UR10, UP3, UPT, UR4, 0x80, URZ ;  /* 0x00000080040a7890 */ /* 0x008fe4000ff7e0ff */
[----:B------:R-:W-:Y:S02]  /*02e0*/  UIADD3 UR8, UP2, UPT, UR4, 0x180, URZ ;  /* 0x0000018004087890 */ /* 0x000fe4000ff5e0ff */
[----:B------:R-:W-:Y:S02]  /*02f0*/  UIADD3 UR6, UP1, UPT, UR4, 0x280, URZ ;  /* 0x0000028004067890 */ /* 0x000fe4000ff3e0ff */
[----:B------:R-:W-:Y:S02]  /*0300*/  UIADD3 UR4, UP0, UPT, UR4, 0x380, URZ ;  /* 0x0000038004047890 */ /* 0x000fe4000ff1e0ff */
[----:B------:R-:W-:-:S02]  /*0310*/  UIADD3.X UR11, UPT, UPT, URZ, UR5, URZ, UP3, !UPT ;  /* 0x00000005ff0b7290 */ /* 0x000fc40009ffe4ff */
[----:B------:R-:W-:Y:S02]  /*0320*/  UIADD3.X UR9, UPT, UPT, URZ, UR5, URZ, UP2, !UPT ;  /* 0x00000005ff097290 */ /* 0x000fe400097fe4ff */
[----:B------:R-:W-:Y:S02]  /*0330*/  UIADD3.X UR7, UPT, UPT, URZ, UR5, URZ, UP1, !UPT ;  /* 0x00000005ff077290 */ /* 0x000fe40008ffe4ff */
[----:B------:R-:W-:-:S03]  /*0340*/  UIADD3.X UR5, UPT, UPT, URZ, UR5, URZ, UP0, !UPT ;  /* 0x00000005ff057290 */ /* 0x000fc600087fe4ff */
[----:B------:R3:W-:Y:S02]  /*0350*/  UTMACCTL.PF [UR10] ;  /* 0x000000000a0079b9 */ /* 0x0007e40008040000 */
[----:B------:R3:W-:Y:S02]  /*0360*/  UTMACCTL.PF [UR8] ;  /* 0x00000000080079b9 */ /* 0x0007e40008040000 */
[----:B------:R3:W-:Y:S02]  /*0370*/  UTMACCTL.PF [UR6] ;  /* 0x00000000060079b9 */ /* 0x0007e40008040000 */
[----:B------:R3:W-:Y:S02]  /*0380*/  UTMACCTL.PF [UR4] ;  /* 0x00000000040079b9 */ /* 0x0007e40008040000 */
[----:B---3--:R-:W-:Y:S01]  /*0390*/  NOP ;  /* 0x0000000000007918 */ /* 0x008fe20000000000 */
.L_x_5:
[----:B------:R-:W-:Y:S05]  /*03a0*/  BSYNC.RECONVERGENT B0 ;  /* 0x0000000000007941 */ /* 0x000fea0003800200 */
.L_x_4:
[----:B------:R-:W-:Y:S04]  /*03b0*/  BSSY.RECONVERGENT B0, `(.L_x_6) ;  /* 0x000000a000007945 */ /* 0x000fe80003800200 */
[----:B------:R-:W-:Y:S05]  /*03c0*/  @P2 BRA `(.L_x_7) ;  /* 0x0000000000202947 */ /* 0x000fea0003800000 */
[----:B------:R-:W3:Y:S02]  /*03d0*/  LDCU.64 UR4, c[0x0][0x348] ;  /* 0x00006900ff0477ac */ /* 0x000ee40008000a00 */
[----:B---3--:R-:W-:Y:S02]  /*03e0*/  UIADD3 UR6, UP1, UPT, UR4, 0x980, URZ ;  /* 0x0000098004067890 */ /* 0x008fe4000ff3e0ff */
[----:B------:R-:W-:Y:S02]  /*03f0*/  UIADD3 UR4, UP0, UPT, UR4, 0xa80, URZ ;  /* 0x00000a8004047890 */ /* 0x000fe4000ff1e0ff */
[----:B------:R-:W-:Y:S02]  /*0400*/  UIADD3.X UR7, UPT, UPT, URZ, UR5, URZ, UP1, !UPT ;  /* 0x00000005ff077290 */ /* 0x000fe40008ffe4ff */
[----:B------:R-:W-:-:S07]  /*0410*/  UIADD3.X UR5, UPT, UPT, URZ, UR5, URZ, UP0, !UPT ;  /* 0x00000005ff057290 */ /* 0x000fce00087fe4ff */
[----:B------:R3:W-:Y:S02]  /*0420*/  UTMACCTL.PF [UR6] ;  /* 0x00000000060079b9 */ /* 0x0007e40008040000 */
[----:B------:R3:W-:Y:S02]  /*0430*/  UTMACCTL.PF [UR4] ;  /* 0x00000000040079b9 */ /* 0x0007e40008040000 */
[----:B---3--:R-:W-:Y:S01]  /*0440*/  NOP ;  /* 0x0000000000007918 */ /* 0x008fe20000000000 */
.L_x_7:
[----:B------:R-:W-:Y:S05]  /*0450*/  BSYNC.RECONVERGENT B0 ;  /* 0x0000000000007941 */ /* 0x000fea0003800200 */
.L_x_6:
[----:B------:R-:W3:Y:S01]  /*0460*/  LDCU.64 UR4, c[0x0][0xc88] ;  /* 0x00019100ff0477ac */ /* 0x000ee20008000a00 */
[----:B------:R-:W-:Y:S01]  /*0470*/  ISETP.NE.AND.EX P1, PT, RZ, UR13, PT, P1 ;  /* 0x0000000dff007c0c */ /* 0x000fe2000bf25310 */
[----:B------:R-:W-:Y:S01]  /*0480*/  UPLOP3.LUT UP4, UPT, UPT, UPT, UPT, 0x80, 0x8 ;  /* 0x000000000008789c */ /* 0x000fe20003f8f070 */
[----:B---3--:R-:W-:-:S04]  /*0490*/  ISETP.NE.U32.AND P2, PT, RZ, UR4, PT ;  /* 0x00000004ff007c0c */ /* 0x008fc8000bf45070 */
[----:B------:R-:W-:-:S13]  /*04a0*/  ISETP.NE.AND.EX P2, PT, RZ, UR5, PT, P2 ;  /* 0x00000005ff007c0c */ /* 0x000fda000bf45320 */
[----:B------:R-:W-:Y:S05]  /*04b0*/  @P2 BRA P1, `(.L_x_8) ;  /* 0x0000000000282947 */ /* 0x000fea0000800000 */
[----:B------:R-:W-:Y:S01]  /*04c0*/  UISETP.NE.U32.AND UP0, UPT, UR12, URZ, UPT ;  /* 0x000000ff0c00728c */ /* 0x000fe2000bf05070 */
[----:B-----5:R-:W-:Y:S01]  /*04d0*/  FSETP.NEU.AND P1, PT, R71, RZ, PT ;  /* 0x000000ff4700720b */ /* 0x020fe20003f2d000 */
[----:B------:R-:W-:Y:S02]  /*04e0*/  UISETP.NE.U32.AND UP2, UPT, UR4, URZ, UPT ;  /* 0x000000ff0400728c */ /* 0x000fe4000bf45070 */
[----:B------:R-:W-:Y:S02]  /*04f0*/  UISETP.NE.AND.EX UP1, UPT, UR13, URZ, UPT, UP0 ;  /* 0x000000ff0d00728c */ /* 0x000fe4000bf25300 */
[----:B------:R-:W-:-:S04]  /*0500*/  UISETP.NE.AND.EX UP0, UPT, UR5, URZ, UPT, UP2 ;  /* 0x000000ff0500728c */ /* 0x000fc8000bf05320 */
[----:B------:R-:W-:-:S04]  /*0510*/  USEL UR4, URZ, 0xffffffff, UP0 ;  /* 0xffffffffff047887 */ /* 0x000fc80008000000 */
[----:B------:R-:W-:Y:S01]  /*0520*/  VOTEU.ANY UP0, P1 ;  /* 0x0000000000ff7886 */ /* 0x000fe20000800100 */
[----:B------:R-:W-:-:S04]  /*0530*/  @!UP1 USEL UR4, URZ, 0xffffffff, UP0 ;  /* 0xffffffffff049887 */ /* 0x000fc80008000000 */
[----:B------:R-:W-:-:S04]  /*0540*/  ULOP3.LUT UR4, UR4, 0x1, URZ, 0xc0, !UPT ;  /* 0x0000000104047892 */ /* 0x000fc8000f8ec0ff */
[----:B------:R-:W-:-:S11]  /*0550*/  UISETP.NE.U32.AND UP4, UPT, UR4, 0x1, UPT ;  /* 0x000000010400788c */ /* 0x000fd6000bf85070 */
.L_x_8:
[----:B------:R-:W3:Y:S01]  /*0560*/  SHFL.IDX PT, R0, R143, RZ, 0x1f ;  /* 0x00001fff8f007589 */ /* 0x000ee200000e0000 */
[----:B------:R-:W-:-:S04]  /*0570*/  UISETP.NE.AND UP0, UPT, UR17, 0x2, UPT ;  /* 0x000000021100788c */ /* 0x000fc8000bf05270 */
[----:B------:R-:W-:Y:S02]  /*0580*/  UISETP.EQ.AND UP1, UPT, UR28, URZ, !UP0 ;  /* 0x000000ff1c00728c */ /* 0x000fe4000c722270 */
[----:B------:R-:W-:-:S04]  /*0590*/  USEL UR53, URZ, 0x1, UP0 ;  /* 0x00000001ff357887 */ /* 0x000fc80008000000 */
[----:B------:R-:W-:Y:S02]  /*05a0*/  PLOP3.LUT P4, PT, P0, PT, UP1, 0x80, 0x8 ;  /* 0x000000000008781c */ /* 0x000fe4000078f018 */
[----:B---3--:R-:W-:-:S13]  /*05b0*/  ISETP.NE.AND P1, PT, R0, RZ, PT ;  /* 0x000000ff0000720c */ /* 0x008fda0003f25270 */
[----:B------:R-:W-:Y:S05]  /*05c0*/  @P1 BRA `(.L_x_9) ;  /* 0x0000000000481947 */ /* 0x000fea0003800000 */
[----:B------:R-:W3:Y:S01]  /*05d0*/  S2UR UR5, SR_CgaCtaId ;  /* 0x00000000000579c3 */ /* 0x000ee20000008800 */
[----:B------:R-:W-:Y:S01]  /*05e0*/  UMOV UR4, 0x400 ;  /* 0x0000040000047882 */ /* 0x000fe20000000000 */
[----:B------:R-:W-:Y:S01]  /*05f0*/  UMOV UR8, 0x1 ;  /* 0x0000000100087882 */ /* 0x000fe20000000000 */
[----:B------:R-:W-:Y:S01]  /*0600*/  UMOV UR6, 0x4 ;  /* 0x0000000400067882 */ /* 0x000fe20000000000 */
[----:B------:R-:W-:-:S04]  /*0610*/  UIADD3 UR8, UPT, UPT, -UR8, 0x100000, URZ ;  /* 0x0010000008087890 */ /* 0x000fc8000fffe1ff */
[----:B------:R-:W-:Y:S02]  /*0620*/  USHF.L.U32 UR9, UR8, 0xb, URZ ;  /* 0x0000000b08097899 */ /* 0x000fe400080006ff */
[----:B------:R-:W-:Y:S02]  /*0630*/  USHF.L.U32 UR8, UR8, 0x1, URZ ;  /* 0x0000000108087899 */ /* 0x000fe400080006ff */
[----:B------:R-:W-:-:S04]  /*0640*/  UIADD3 UR6, UPT, UPT, -UR6, 0x100000, URZ ;  /* 0x0010000006067890 */ /* 0x000fc8000fffe1ff */
[----:B------:R-:W-:Y:S02]  /*0650*/  USHF.L.U32 UR7, UR6, 0xb, URZ ;  /* 0x0000000b06077899 */ /* 0x000fe400080006ff */
[----:B------:R-:W-:Y:S01]  /*0660*/  USHF.L.U32 UR6, UR6, 0x1, URZ ;  /* 0x0000000106067899 */ /* 0x000fe200080006ff */
[----:B------:R-:W-:Y:S01]  /*0670*/  ELECT P1, URZ, PT ;  /* 0x0000000000ff782f */ /* 0x000fe20003820000 */
[----:B---3--:R-:W-:Y:S01]  /*0680*/  ULEA UR4, UR5, UR4, 0x18 ;  /* 0x0000000405047291 */ /* 0x008fe2000f8ec0ff */
[----:B------:R-:W3:Y:S11]  /*0690*/  FENCE.VIEW.ASYNC.S ;  /* 0x00000000000073c6 */ /* 0x000ef60000000000 */
[----:B---3--:R3:W4:Y:S01]  /*06a0*/  SYNCS.EXCH.64 URZ, [UR4], UR8 ;  /* 0x0000000804ff75b2 */ /* 0x0087220008000100 */
[----:B------:R3:W1:Y:S01]  /*06b0*/  SYNCS.EXCH.64 URZ, [UR4+0x10], UR6 ;  /* 0x0000100604ff75b2 */ /* 0x0006620008000100 */
[----:B------:R3:W1:Y:S01]  /*06c0*/  SYNCS.EXCH.64 URZ, [UR4+0x8], UR8 ;  /* 0x0000080804ff75b2 */ /* 0x0006620008000100 */
[----:B------:R3:W1:Y:S01]  /*06d0*/  SYNCS.EXCH.64 URZ, [UR4+0x18], UR6 ;  /* 0x0000180604ff75b2 */ /* 0x0006620008000100 */
[----:B------:R-:W-:Y:S01]  /*06e0*/  NOP ;  /* 0x0000000000007918 */ /* 0x000fe20000000000 */
.L_x_9:
[----:B------:R-:W2:Y:S01]  /*06f0*/  SHFL.IDX PT, R0, R143, RZ, 0x1f ;  /* 0x00001fff8f007589 */ /* 0x000ea200000e0000 */
[----:B------:R-:W-:Y:S01]  /*0700*/  NOP ;  /* 0x0000000000007918 */ /* 0x000fe20000000000 */
[----:B--2---:R-:W-:-:S13]  /*0710*/  ISETP.NE.AND P1, PT, R0, 0x1, PT ;  /* 0x000000010000780c */ /* 0x004fda0003f25270 */
[----:B------:R-:W-:Y:S05]  /*0720*/  @P1 BRA `(.L_x_10) ;  /* 0x0000000000581947 */ /* 0x000fea0003800000 */
[----:B------:R-:W2:Y:S01]  /*0730*/  S2UR UR5, SR_CgaCtaId ;  /* 0x00000000000579c3 */ /* 0x000ea20000008800 */
[----:B---3--:R-:W-:Y:S01]  /*0740*/  UMOV UR4, 0x400 ;  /* 0x0000040000047882 */ /* 0x008fe20000000000 */
        /* <DEDUP_REMOVED lines=9> */
[----:B--2---:R-:W-:Y:S01]  /*07e0*/  ULEA UR4, UR5, UR4, 0x18 ;  /* 0x0000000405047291 */ /* 0x004fe2000f8ec0ff */
[----:B------:R-:W2:Y:S11]  /*07f0*/  FENCE.VIEW.ASYNC.S ;  /* 0x00000000000073c6 */ /* 0x000eb60000000000 */
[----:B--2---:R2:W3:Y:S01]  /*0800*/  SYNCS.EXCH.64 URZ, [UR4+0x20], UR8 ;  /* 0x0000200804ff75b2 */ /* 0x0044e20008000100 */
[----:B------:R2:W1:Y:S01]  /*0810*/  SYNCS.EXCH.64 URZ, [UR4+0x40], UR6 ;  /* 0x0000400604ff75b2 */ /* 0x0004620008000100 */
[----:B------:R2:W1:Y:S01]  /*0820*/  SYNCS.EXCH.64 URZ, [UR4+0x28], UR8 ;  /* 0x0000280804ff75b2 */ /* 0x0004620008000100 */
[----:B------:R2:W1:Y:S01]  /*0830*/  SYNCS.EXCH.64 URZ, [UR4+0x48], UR6 ;  /* 0x0000480604ff75b2 */ /* 0x0004620008000100 */
[----:B------:R2:W1:Y:S01]  /*0840*/  SYNCS.EXCH.64 URZ, [UR4+0x30], UR8 ;  /* 0x0000300804ff75b2 */ /* 0x0004620008000100 */
[----:B------:R2:W1:Y:S01]  /*0850*/  SYNCS.EXCH.64 URZ, [UR4+0x50], UR6 ;  /* 0x0000500604ff75b2 */ /* 0x0004620008000100 */
[----:B------:R2:W1:Y:S01]  /*0860*/  SYNCS.EXCH.64 URZ, [UR4+0x38], UR8 ;  /* 0x0000380804ff75b2 */ /* 0x0004620008000100 */
[----:B------:R2:W1:Y:S01]  /*0870*/  SYNCS.EXCH.64 URZ, [UR4+0x58], UR6 ;  /* 0x0000580604ff75b2 */ /* 0x0004620008000100 */
[----:B------:R-:W-:Y:S01]  /*0880*/  NOP ;  /* 0x0000000000007918 */ /* 0x000fe20000000000 */
.L_x_10:
[----:B------:R-:W4:Y:S01]  /*0890*/  SHFL.IDX PT, R0, R143, RZ, 0x1f ;  /* 0x00001fff8f007589 */ /* 0x000f2200000e0000 */
[----:B------:R-:W-:Y:S01]  /*08a0*/  NOP ;  /* 0x0000000000007918 */ /* 0x000fe20000000000 */
[----:B----4-:R-:W-:-:S13]  /*08b0*/  ISETP.NE.AND P1, PT, R0, 0x3, PT ;  /* 0x000000030000780c */ /* 0x010fda0003f25270 */
[----:B------:R-:W-:Y:S05]  /*08c0*/  @P1 BRA `(.L_x_11) ;  /* 0x0000000000301947 */ /* 0x000fea0003800000 */
[----:B--23--:R-:W2:Y:S01]  /*08d0*/  S2UR UR6, SR_CgaCtaId ;  /* 0x00000000000679c3 */ /* 0x00cea20000008800 */
[----:B------:R-:W-:Y:S01]  /*08e0*/  UMOV UR4, 0x400 ;  /* 0x0000040000047882 */ /* 0x000fe20000000000 */
[----:B------:R-:W-:Y:S01]  /*08f0*/  UMOV UR5, 0x20 ;  /* 0x0000002000057882 */ /* 0x000fe20000000000 */
[----:B------:R-:W-:Y:S01]  /*0900*/  ELECT P1, URZ, PT ;  /* 0x0000000000ff782f */ /* 0x000fe20003820000 */
[----:B--2---:R-:W-:Y:S02]  /*0910*/  ULEA UR6, UR6, UR4, 0x18 ;  /* 0x0000000406067291 */ /* 0x004fe4000f8ec0ff */
[----:B------:R-:W-:-:S04]  /*0920*/  UIADD3 UR4, UPT, UPT, -UR5, 0x100000, URZ ;  /* 0x0010000005047890 */ /* 0x000fc8000fffe1ff */
[----:B------:R-:W-:Y:S02]  /*0930*/  USHF.L.U32 UR5, UR4, 0xb, URZ ;  /* 0x0000000b04057899 */ /* 0x000fe400080006ff */
[----:B------:R-:W-:Y:S01]  /*0940*/  USHF.L.U32 UR4, UR4, 0x1, URZ ;  /* 0x0000000104047899 */ /* 0x000fe200080006ff */
[----:B------:R-:W2:Y:S11]  /*0950*/  FENCE.VIEW.ASYNC.S ;  /* 0x00000000000073c6 */ /* 0x000eb60000000000 */
[----:B--2---:R4:W2:Y:S01]  /*0960*/  SYNCS.EXCH.64 URZ, [UR6+0x60], UR4 ;  /* 0x0000600406ff75b2 */ /* 0x0048a20008000100 */
[----:B------:R4:W3:Y:S02]  /*0970*/  SYNCS.EXCH.64 URZ, [UR6+0x68], UR4 ;  /* 0x0000680406ff75b2 */ /* 0x0008e40008000100 */
[----:B----4-:R-:W-:Y:S01]  /*0980*/  NOP ;  /* 0x0000000000007918 */ /* 0x010fe20000000000 */
.L_x_11:
[----:B------:R-:W4:Y:S01]  /*0990*/  SHFL.IDX PT, R0, R143, RZ, 0x1f ;  /* 0x00001fff8f007589 */ /* 0x000f2200000e0000 */
[----:B------:R-:W-:Y:S01]  /*09a0*/  NOP ;  /* 0x0000000000007918 */ /* 0x000fe20000000000 */
[----:B----4-:R-:W-:-:S13]  /*09b0*/  ISETP.NE.AND P1, PT, R0, 0x4, PT ;  /* 0x000000040000780c */ /* 0x010fda0003f25270 */
[----:B------:R-:W-:Y:S05]  /*09c0*/  @P1 BRA `(.L_x_12) ;  /* 0x00000000004c1947 */ /* 0x000fea0003800000 */
[----:B------:R-:W4:Y:S01]  /*09d0*/  S2UR UR5, SR_CgaCtaId ;  /* 0x00000000000579c3 */ /* 0x000f220000008800 */
[----:B--23--:R-:W-:Y:S01]  /*09e0*/  UMOV UR4, 0x720 ;  /* 0x0000072000047882 */ /* 0x00cfe20000000000 */
[----:B------:R-:W-:Y:S01]  /*09f0*/  UMOV UR6, 0x400 ;  /* 0x0000040000067882 */ /* 0x000fe20000000000 */
[----:B------:R-:W-:Y:S01]  /*0a00*/  USEL UR4, UR4, 0x620, UP4 ;  /* 0x0000062004047887 */ /* 0x000fe2000a000000 */
[----:B------:R-:W-:Y:S01]  /*0a10*/  UMOV UR8, 0x1 ;  /* 0x0000000100087882 */ /* 0x000fe20000000000 */
[----:B------:R-:W-:Y:S01]  /*0a20*/  ELECT P1, URZ, PT ;  /* 0x0000000000ff782f */ /* 0x000fe20003820000 */
[----:B------:R-:W-:-:S04]  /*0a30*/  UIADD3 UR8, UPT, UPT, -UR8, 0x100000, URZ ;  /* 0x0010000008087890 */ /* 0x000fc8000fffe1ff */
[----:B------:R-:W-:Y:S02]  /*0a40*/  USHF.L.U32 UR9, UR8, 0xb, URZ ;  /* 0x0000000b08097899 */ /* 0x000fe400080006ff */
[----:B------:R-:W-:Y:S02]  /*0a50*/  USHF.L.U32 UR8, UR8, 0x1, URZ ;  /* 0x0000000108087899 */ /* 0x000fe400080006ff */
[----:B----4-:R-:W-:Y:S02]  /*0a60*/  ULEA UR6, UR5, UR6, 0x18 ;  /* 0x0000000605067291 */ /* 0x010fe4000f8ec0ff */
[----:B------:R-:W-:-:S04]  /*0a70*/  UIADD3 UR4, UPT, UPT, -UR4, 0x100000, URZ ;  /* 0x0010000004047890 */ /* 0x000fc8000fffe1ff */
[----:B------:R-:W-:Y:S02]  /*0a80*/  USHF.L.U32 UR5, UR4, 0xb, URZ ;  /* 0x0000000b04057899 */ /* 0x000fe400080006ff */
[----:B------:R-:W-:Y:S01]  /*0a90*/  USHF.L.U32 UR4, UR4, 0x1, URZ ;  /* 0x0000000104047899 */ /* 0x000fe200080006ff */
[----:B------:R-:W2:Y:S03]  /*0aa0*/  FENCE.VIEW.ASYNC.S ;  /* 0x00000000000073c6 */ /* 0x000ea60000000000 */
[----:B--2---:R4:W2:Y:S08]  /*0ab0*/  SYNCS.EXCH.64 URZ, [UR6+0x70], UR8 ;  /* 0x0000700806ff75b2 */ /* 0x0048b00008000100 */
[----:B------:R4:W3:Y:S01]  /*0ac0*/  SYNCS.EXCH.64 URZ, [UR6+0x80], UR4 ;  /* 0x0000800406ff75b2 */ /* 0x0008e20008000100 */
[----:B------:R4:W1:Y:S01]  /*0ad0*/  SYNCS.EXCH.64 URZ, [UR6+0x78], UR8 ;  /* 0x0000780806ff75b2 */ /* 0x0008620008000100 */
[----:B------:R4:W1:Y:S02]  /*0ae0*/  SYNCS.EXCH.64 URZ, [UR6+0x88], UR4 ;  /* 0x0000880406ff75b2 */ /* 0x0008640008000100 */
[----:B----4-:R-:W-:Y:S01]  /*0af0*/  NOP ;  /* 0x0000000000007918 */ /* 0x010fe20000000000 */
.L_x_12:
[----:B------:R-:W4:Y:S01]  /*0b00*/  SHFL.IDX PT, R0, R143, RZ, 0x1f ;  /* 0x00001fff8f007589 */ /* 0x000f2200000e0000 */
[----:B------:R-:W-:Y:S01]  /*0b10*/  NOP ;  /* 0x0000000000007918 */ /* 0x000fe20000000000 */
[----:B----4-:R-:W-:-:S13]  /*0b20*/  ISETP.NE.AND P1, PT, R0, 0x5, PT ;  /* 0x000000050000780c */ /* 0x010fda0003f25270 */
[----:B------:R-:W-:Y:S05]  /*0b30*/  @P1 BRA `(.L_x_13) ;  /* 0x0000000000401947 */ /* 0x000fea0003800000 */
[----:B------:R-:W4:Y:S01]  /*0b40*/  S2UR UR5, SR_CgaCtaId ;  /* 0x00000000000579c3 */ /* 0x000f220000008800 */
[----:B--23--:R-:W-:Y:S01]  /*0b50*/  UMOV UR4, 0x400 ;  /* 0x0000040000047882 */ /* 0x00cfe20000000000 */
        /* <DEDUP_REMOVED lines=9> */
[----:B----4-:R-:W-:Y:S01]  /*0bf0*/  ULEA UR4, UR5, UR4, 0x18 ;  /* 0x0000000405047291 */ /* 0x010fe2000f8ec0ff */
[----:B------:R-:W2:Y:S11]  /*0c00*/  FENCE.VIEW.ASYNC.S ;  /* 0x00000000000073c6 */ /* 0x000eb60000000000 */
[----:B--2---:R4:W2:Y:S01]  /*0c10*/  SYNCS.EXCH.64 URZ, [UR4+0x90], UR6 ;  /* 0x0000900604ff75b2 */ /* 0x0048a20008000100 */
[----:B------:R4:W3:Y:S02]  /*0c20*/  SYNCS.EXCH.64 URZ, [UR4+0x98], UR8 ;  /* 0x0000980804ff75b2 */ /* 0x0008e40008000100 */
[----:B----4-:R-:W-:Y:S01]  /*0c30*/  NOP ;  /* 0x0000000000007918 */ /* 0x010fe20000000000 */
.L_x_13:
[----:B------:R-:W4:Y:S01]  /*0c40*/  SHFL.IDX PT, R0, R143, RZ, 0x1f ;  /* 0x00001fff8f007589 */ /* 0x000f2200000e0000 */
[----:B------:R-:W-:Y:S01]  /*0c50*/  ISETP.NE.OR P0, PT, RZ, UR17, !P0 ;  /* 0x00000011ff007c0c */ /* 0x000fe2000c705670 */
[----:B------:R-:W-:Y:S01]  /*0c60*/  NOP ;  /* 0x0000000000007918 */ /* 0x000fe20000000000 */
[----:B----4-:R-:W-:-:S13]  /*0c70*/  ISETP.NE.AND P1, PT, R0, 0x3, PT ;  /* 0x000000030000780c */ /* 0x010fda0003f25270 */
[----:B------:R-:W-:Y:S05]  /*0c80*/  @P1 BRA `(.L_x_14) ;  /* 0x0000000000381947 */ /* 0x000fea0003800000 */
[----:B------:R-:W4:Y:S01]  /*0c90*/  S2UR UR5, SR_CgaCtaId ;  /* 0x00000000000579c3 */ /* 0x000f220000008800 */
[----:B--23--:R-:W-:Y:S01]  /*0ca0*/  UMOV UR4, 0x400 ;  /* 0x0000040000047882 */ /* 0x00cfe20000000000 */
[----:B------:R-:W-:Y:S01]  /*0cb0*/  UMOV UR6, 0x20 ;  /* 0x0000002000067882 */ /* 0x000fe20000000000 */
[----:B------:R-:W-:Y:S01]  /*0cc0*/  ELECT P1, URZ, PT ;  /* 0x0000000000ff782f */ /* 0x000fe20003820000 */
[----:B------:R-:W-:-:S04]  /*0cd0*/  UIADD3 UR6, UPT, UPT, -UR6, 0x100000, URZ ;  /* 0x0010000006067890 */ /* 0x000fc8000fffe1ff */
[----:B------:R-:W-:Y:S02]  /*0ce0*/  USHF.L.U32 UR7, UR6, 0xb, URZ ;  /* 0x0000000b06077899 */ /* 0x000fe400080006ff */
[----:B------:R-:W-:Y:S02]  /*0cf0*/  USHF.L.U32 UR6, UR6, 0x1, URZ ;  /* 0x0000000106067899 */ /* 0x000fe400080006ff */
[----:B----4-:R-:W-:Y:S01]  /*0d00*/  ULEA UR4, UR5, UR4, 0x18 ;  /* 0x0000000405047291 */ /* 0x010fe2000f8ec0ff */
[----:B------:R-:W2:Y:S11]  /*0d10*/  FENCE.VIEW.ASYNC.S ;  /* 0x00000000000073c6 */ /* 0x000eb60000000000 */
[----:B--2---:R4:W2:Y:S01]  /*0d20*/  SYNCS.EXCH.64 URZ, [UR4+0xa0], UR6 ;  /* 0x0000a00604ff75b2 */ /* 0x0048a20008000100 */
[----:B------:R4:W3:Y:S01]  /*0d30*/  SYNCS.EXCH.64 URZ, [UR4+0xb0], UR6 ;  /* 0x0000b00604ff75b2 */ /* 0x0008e20008000100 */
[----:B------:R4:W1:Y:S01]  /*0d40*/  SYNCS.EXCH.64 URZ, [UR4+0xa8], UR6 ;  /* 0x0000a80604ff75b2 */ /* 0x0008620008000100 */
[----:B------:R4:W1:Y:S02]  /*0d50*/  SYNCS.EXCH.64 URZ, [UR4+0xb8], UR6 ;  /* 0x0000b80604ff75b2 */ /* 0x0008640008000100 */
[----:B----4-:R-:W-:Y:S01]  /*0d60*/  NOP ;  /* 0x0000000000007918 */ /* 0x010fe20000000000 */
.L_x_14:
[----:B--23--:R-:W2:Y:S01]  /*0d70*/  S2UR UR7, SR_CgaCtaId ;  /* 0x00000000000779c3 */ /* 0x00cea20000008800 */
[----:B------:R-:W-:Y:S01]  /*0d80*/  VOTEU.ALL UP0, P0 ;  /* 0x0000000000ff7886 */ /* 0x000fe20000000000 */
[----:B------:R-:W-:Y:S01]  /*0d90*/  UMOV UR4, 0x100 ;  /* 0x0000010000047882 */ /* 0x000fe20000000000 */
[----:B------:R-:W-:Y:S01]  /*0da0*/  NOP ;  /* 0x0000000000007918 */ /* 0x000fe20000000000 */
[----:B-1----:R-:W-:Y:S01]  /*0db0*/  LOP3.LUT R2, R154, 0x1f, RZ, 0xc0, !PT ;  /* 0x0000001f9a027812 */ /* 0x002fe200078ec0ff */
[----:B------:R-:W-:Y:S01]  /*0dc0*/  UISETP.NE.AND UP5, UPT, UR17, URZ, UPT ;  /* 0x000000ff1100728c */ /* 0x000fe2000bfa5270 */
[----:B------:R-:W-:Y:S01]  /*0dd0*/  @!UP0 UMOV UR6, 0x400 ;  /* 0x0000040000068882 */ /* 0x000fe20000000000 */
[----:B------:R-:W-:-:S04]  /*0de0*/  @!UP0 UIADD3 UR4, UPT, UPT, -UR4, 0x100000, URZ ;  /* 0x0010000004048890 */ /* 0x000fc8000fffe1ff */
[----:B------:R-:W-:Y:S02]  /*0df0*/  @!UP0 USHF.L.U32 UR5, UR4, 0xb, URZ ;  /* 0x0000000b04058899 */ /* 0x000fe400080006ff */
[----:B------:R-:W-:Y:S02]  /*0e00*/  @!UP0 USHF.L.U32 UR4, UR4, 0x1, URZ ;  /* 0x0000000104048899 */ /* 0x000fe400080006ff */
[----:B--2---:R-:W-:Y:S01]  /*0e10*/  @!UP0 ULEA UR6, UR7, UR6, 0x18 ;  /* 0x0000000607068291 */ /* 0x004fe2000f8ec0ff */
[----:B------:R-:W1:Y:S01]  /*0e20*/  LDCU UR7, c[0x0][0x36c] ;  /* 0x00006d80ff0777ac */ /* 0x000e620008000800 */
[----:B------:R-:W-:Y:S01]  /*0e30*/  VOTEU.ALL UP0, P0 ;  /* 0x0000000000ff7886 */ /* 0x000fe20000000000 */
[----:B------:R-:W2:Y:S09]  /*0e40*/  FENCE.VIEW.ASYNC.S ;  /* 0x00000000000073c6 */ /* 0x000eb20000000000 */
[----:B--2---:R2:W3:Y:S01]  /*0e50*/  @!UP0 SYNCS.EXCH.64 URZ, [UR6+0xc0], UR4 ;  /* 0x0000c00406ff85b2 */ /* 0x0044e20008000100 */
[----:B-1----:R-:W-:-:S09]  /*0e60*/  UISETP.EQ.U32.AND UP6, UPT, UR7, 0x1, UPT ;  /* 0x000000010700788c */ /* 0x002fd2000bfc2070 */
[----:B--2---:R-:W-:Y:S05]  /*0e70*/  BRA.U !UP6, `(.L_x_15) ;  /* 0x000000010e087547 */ /* 0x004fea000b800000 */
[----:B---3--:R-:W-:Y:S01]  /*0e80*/  UCGABAR_ARV ;  /* 0x00000000000079c7 */ /* 0x008fe20008000000 */
[----:B------:R-:W-:Y:S05]  /*0e90*/  BRA `(.L_x_16) ;  /* 0x0000000000047947 */ /* 0x000fea0003800000 */
.L_x_15:
[----:B---3--:R-:W-:Y:S01]  /*0ea0*/  NOP ;  /* 0x0000000000007918 */ /* 0x008fe20000000000 */
.L_x_16:
[----:B------:R-:W1:Y:S01]  /*0eb0*/  S2UR UR77, SR_CTAID.X ;  /* 0x00000000004d79c3 */ /* 0x000e620000002500 */
[----:B------:R-:W-:-:S05]  /*0ec0*/  CS2R.32 R145, SR_CgaSize ;  /* 0x0000000000917805 */ /* 0x000fca0000008a00 */
[----:B------:R-:W-:-:S05]  /*0ed0*/  IMAD R145, R145, -0xa0, RZ ;  /* 0xffffff6091917824 */ /* 0x000fca00078e02ff */
[----:B------:R-:W-:-:S14]  /*0ee0*/  R2UR UR5, R145 ;  /* 0x00000000910572ca */ /* 0x000fdc00000e0000 */
[----:B------:R-:W2:Y:S01]  /*0ef0*/  LDCU UR5, c[0x0][UR5+0x2b0] ;  /* 0x00005600050577ac */ /* 0x000ea20008000800 */
[----:B------:R-:W-:-:S05]  /*0f00*/  CS2R.32 R145, SR_CgaSize ;  /* 0x0000000000917805 */ /* 0x000fca0000008a00 */
[----:B------:R-:W-:-:S05]  /*0f10*/  IMAD R145, R145, -0xa0, RZ ;  /* 0xffffff6091917824 */ /* 0x000fca00078e02ff */
[----:B------:R-:W-:-:S14]  /*0f20*/  R2UR UR4, R145 ;  /* 0x00000000910472ca */ /* 0x000fdc00000e0000 */
[----:B------:R-:W3:Y:S01]  /*0f30*/  LDCU UR4, c[0x0][UR4+0x2b4] ;  /* 0x00005680040477ac */ /* 0x000ee20008000800 */
[----:B------:R-:W4:Y:S01]  /*0f40*/  S2UR UR16, SR_CTAID.Y ;  /* 0x00000000001079c3 */ /* 0x000f220000002600 */
[----:B------:R-:W-:-:S05]  /*0f50*/  CS2R.32 R145, SR_CgaSize ;  /* 0x0000000000917805 */ /* 0x000fca0000008a00 */
[----:B------:R-:W-:-:S05]  /*0f60*/  IMAD R145, R145, -0xa0, RZ ;  /* 0xffffff6091917824 */ /* 0x000fca00078e02ff */
[----:B------:R-:W-:-:S14]  /*0f70*/  R2UR UR7, R145 ;  /* 0x00000000910772ca */ /* 0x000fdc00000e0000 */
[----:B------:R-:W3:Y:S01]  /*0f80*/  LDCU UR7, c[0x0][UR7+0x2a0] ;  /* 0x00005400070777ac */ /* 0x000ee20008000800 */
[----:B------:R-:W-:-:S05]  /*0f90*/  CS2R.32 R145, SR_CgaSize ;  /* 0x0000000000917805 */ /* 0x000fca0000008a00 */
[----:B------:R-:W-:-:S05]  /*0fa0*/  IMAD R145, R145, -0xa0, RZ ;  /* 0xffffff6091917824 */ /* 0x000fca00078e02ff */
[----:B------:R-:W-:-:S14]  /*0fb0*/  R2UR UR8, R145 ;  /* 0x00000000910872ca */ /* 0x000fdc00000e0000 */
[----:B------:R-:W3:Y:S01]  /*0fc0*/  LDCU UR8, c[0x0][UR8+0x2a4] ;  /* 0x00005480080877ac */ /* 0x000ee20008000800 */
[----:B------:R-:W3:Y:S01]  /*0fd0*/  S2UR UR6, SR_CgaCtaId ;  /* 0x00000000000679c3 */ /* 0x000ee20000008800 */
[----:B------:R-:W-:Y:S01]  /*0fe0*/  UISETP.GT.U32.AND UP1, UPT, UR28, 0xffff, UPT ;  /* 0x0000ffff1c00788c */ /* 0x000fe2000bf24070 */
[----:B------:R-:W-:Y:S01]  /*0ff0*/  UMOV UR13, 0x55 ;  /* 0x00000055000d7882 */ /* 0x000fe20000000000 */
[----:B------:R-:W-:Y:S01]  /*1000*/  UMOV UR12, 0x3 ;  /* 0x00000003000c7882 */ /* 0x000fe20000000000 */
[----:B------:R-:W3:Y:S01]  /*1010*/  LDCU UR19, c[0x0][0xf24] ;  /* 0x0001e480ff1377ac */ /* 0x000ee20008000800 */
[----:B-1----:R-:W-:Y:S01]  /*1020*/  I2FP.F32.U32 R3, UR77 ;  /* 0x0000004d00037c45 */ /* 0x002fe20008201000 */
[----:B------:R-:W1:Y:S04]  /*1030*/  LDCU UR45, c[0x0][0xf24] ;  /* 0x0001e480ff2d77ac */ /* 0x000e680008000800 */
[----:B--2---:R-:W-:Y:S01]  /*1040*/  FMUL R3, R3, UR5 ;  /* 0x0000000503037c20 */ /* 0x004fe20008400000 */
[----:B------:R-:W2:Y:S01]  /*1050*/  LDCU UR29, c[0x0][0xf30] ;  /* 0x0001e600ff1d77ac */ /* 0x000ea20008000800 */
[----:B----4-:R-:W-:Y:S01]  /*1060*/  I2FP.F32.U32 R0, UR16 ;  /* 0x0000001000007c45 */ /* 0x010fe20008201000 */
[----:B------:R-:W-:-:S03]  /*1070*/  USEL UR57, UR28, 0xffff, !UP1 ;  /* 0x0000ffff1c397887 */ /* 0x000fc6000c800000 */
[----:B------:R-:W4:Y:S01]  /*1080*/  F2I.U32.TRUNC.NTZ R3, R3 ;  /* 0x0000000300037305 */ /* 0x000f22000020f000 */
[----:B------:R-:W-:Y:S01]  /*1090*/  UMOV UR20, UR77 ;  /* 0x0000004d00147c82 */ /* 0x000fe20008000000 */
[----:B---3--:R-:W-:Y:S01]  /*10a0*/  FMUL R0, R0, UR4 ;  /* 0x0000000400007c20 */ /* 0x008fe20008400000 */
[----:B------:R-:W-:Y:S02]  /*10b0*/  ULOP3.LUT UR5, UR6, 0x6, URZ, 0xc0, !UPT ;  /* 0x0000000606057892 */ /* 0x000fe4000f8ec0ff */
[----:B------:R-:W-:-:S03]  /*10c0*/  USHF.L.U32 UR58, UR6, 0xb, URZ ;  /* 0x0000000b063a7899 */ /* 0x000fc600080006ff */
[----:B------:R-:W3:Y:S01]  /*10d0*/  F2I.U32.TRUNC.NTZ R0, R0 ;  /* 0x0000000000007305 */ /* 0x000ee2000020f000 */
[----:B------:R-:W-:Y:S02]  /*10e0*/  USHF.L.U32 UR11, UR6, 0x4, URZ ;  /* 0x00000004060b7899 */ /* 0x000fe400080006ff */
[----:B------:R-:W-:Y:S02]  /*10f0*/  USHF.L.U32 UR62, UR6, 0x7, URZ ;  /* 0x00000007063e7899 */ /* 0x000fe400080006ff */
[----:B------:R-:W-:Y:S02]  /*1100*/  USHF.R.U32.HI UR60, URZ, 0x2, UR6 ;  /* 0x00000002ff3c7899 */ /* 0x000fe40008011606 */
[----:B------:R-:W-:Y:S01]  /*1110*/  USHF.L.U32 UR18, UR6, 0x6, URZ ;  /* 0x0000000606127899 */ /* 0x000fe200080006ff */
[----:B----4-:R-:W-:Y:S01]  /*1120*/  R2UR UR4, R3 ;  /* 0x00000000030472ca */ /* 0x010fe200000e0000 */
[----:B------:R-:W-:Y:S01]  /*1130*/  USHF.L.U32 UR61, UR6, 0xa, URZ ;  /* 0x0000000a063d7899 */ /* 0x000fe200080006ff */
[----:B------:R-:W-:Y:S01]  /*1140*/  PRMT R3, RZ, 0x7610, R3 ;  /* 0x00007610ff037816 */ /* 0x000fe20000000003 */
[----:B------:R-:W-:Y:S01]  /*1150*/  UISETP.GT.U32.AND UP0, UPT, UR5, 0xffff, UPT ;  /* 0x0000ffff0500788c */ /* 0x000fe2000bf04070 */
[----:B---3--:R-:W-:-:S03]  /*1160*/  R2UR UR6, R0 ;  /* 0x00000000000672ca */ /* 0x008fc600000e0000 */
[----:B------:R-:W-:Y:S01]  /*1170*/  USEL UR56, UR5, 0xffff, !UP0 ;  /* 0x0000ffff05387887 */ /* 0x000fe2000c000000 */
[----:B------:R-:W-:-:S05]  /*1180*/  PRMT R0, RZ, 0x7610, R0 ;  /* 0x00007610ff007816 */ /* 0x000fca0000000000 */
[----:B------:R-:W-:-:S04]  /*1190*/  UIADD3 UR5, UPT, UPT, -UR4, URZ, URZ ;  /* 0x000000ff04057290 */ /* 0x000fc8000fffe1ff */
[----:B------:R-:W-:Y:S02]  /*11a0*/  UIMAD UR5, UR7, UR5, UR77 ;  /* 0x00000005070572a4 */ /* 0x000fe4000f8e024d */
[----:B------:R-:W-:-:S04]  /*11b0*/  UIADD3 UR4, UPT, UPT, -UR6, URZ, URZ ;  /* 0x000000ff06047290 */ /* 0x000fc8000fffe1ff */
[----:B------:R-:W-:Y:S01]  /*11c0*/  IMAD.U32 R145, RZ, RZ, UR5 ;  /* 0x00000005ff917e24 */ /* 0x000fe2000f8e00ff */
[----:B------:R-:W-:-:S06]  /*11d0*/  UIMAD UR4, UR8, UR4, UR16 ;  /* 0x00000004080472a4 */ /* 0x000fcc000f8e0210 */
[----:B------:R-:W-:Y:S01]  /*11e0*/  IMAD.U32 R144, RZ, RZ, UR4 ;  /* 0x00000004ff907e24 */ /* 0x000fe2000f8e00ff */
[----:B-12---:R-:W-:Y:S06]  /*11f0*/  BRA.U UP5, `(.L_x_17) ;  /* 0x0000000105607547 */ /* 0x006fec000b800000 */
[----:B------:R-:W-:Y:S02]  /*1200*/  R2UR UR4, R145 ;  /* 0x00000000910472ca */ /* 0x000fe400000e0000 */
[----:B------:R-:W-:-:S11]  /*1210*/  R2UR UR14, R144 ;  /* 0x00000000900e72ca */ /* 0x000fd600000e0000 */
[----:B------:R-:W-:Y:S02]  /*1220*/  UISETP.GT.U32.AND UP0, UPT, UR4, 0x1, UPT ;  /* 0x000000010400788c */ /* 0x000fe4000bf04070 */
[----:B------:R-:W-:Y:S02]  /*1230*/  ULOP3.LUT UR10, UR4, 0xfffffffe, URZ, 0xc0, !UPT ;  /* 0xfffffffe040a7892 */ /* 0x000fe4000f8ec0ff */
[----:B------:R-:W-:Y:S02]  /*1240*/  UISETP.NE.AND UP3, UPT, UR14, URZ, UP0 ;  /* 0x000000ff0e00728c */ /* 0x000fe40008765270 */
[----:B------:R-:W-:Y:S02]  /*1250*/  UISETP.NE.AND UP2, UPT, UR14, 0x1, UP0 ;  /* 0x000000010e00788c */ /* 0x000fe40008745270 */
[----:B------:R-:W-:Y:S02]  /*1260*/  UISETP.NE.AND UP1, UPT, UR14, 0x2, UP0 ;  /* 0x000000020e00788c */ /* 0x000fe40008725270 */
[----:B------:R-:W-:-:S02]  /*1270*/  UISETP.NE.AND UP0, UPT, UR14, 0x3, UP0 ;  /* 0x000000030e00788c */ /* 0x000fc40008705270 */
[----:B------:R-:W-:Y:S02]  /*1280*/  USEL UR6, URZ, 0x1, UP3 ;  /* 0x00000001ff067887 */ /* 0x000fe40009800000 */
[----:B------:R-:W-:Y:S02]  /*1290*/  USEL UR5, URZ, 0x4, UP2 ;  /* 0x00000004ff057887 */ /* 0x000fe40009000000 */
[----:B------:R-:W-:Y:S02]  /*12a0*/  USEL UR4, URZ, 0x10, UP1 ;  /* 0x00000010ff047887 */ /* 0x000fe40008800000 */
[----:B------:R-:W-:Y:S02]  /*12b0*/  USEL UR9, URZ, 0x40, UP0 ;  /* 0x00000040ff097887 */ /* 0x000fe40008000000 */
[----:B------:R-:W-:Y:S02]  /*12c0*/  USEL UR8, URZ, 0x2, UP3 ;  /* 0x00000002ff087887 */ /* 0x000fe40009800000 */
[----:B------:R-:W-:-:S02]  /*12d0*/  UIADD3 UR4, UPT, UPT, UR4, UR5, UR6 ;  /* 0x0000000504047290 */ /* 0x000fc4000fffe006 */
[----:B------:R-:W-:Y:S02]  /*12e0*/  USEL UR7, URZ, 0x8, UP2 ;  /* 0x00000008ff077887 */ /* 0x000fe40009000000 */
[----:B------:R-:W-:Y:S02]  /*12f0*/  USEL UR6, URZ, 0x20, UP1 ;  /* 0x00000020ff067887 */ /* 0x000fe40008800000 */
[----:B------:R-:W-:Y:S02]  /*1300*/  UIADD3 UR5, UPT, UPT, UR8, UR9, UR4 ;  /* 0x0000000908057290 */ /* 0x000fe4000fffe004 */
[----:B------:R-:W-:Y:S02]  /*1310*/  ULEA UR4, UR14, UR10, 0x1 ;  /* 0x0000000a0e047291 */ /* 0x000fe4000f8e08ff */
[----:B------:R-:W-:Y:S02]  /*1320*/  USEL UR8, URZ, 0x80, UP0 ;  /* 0x00000080ff087887 */ /* 0x000fe40008000000 */
[----:B------:R-:W-:-:S02]  /*1330*/  UIADD3 UR5, UPT, UPT, UR6, UR7, UR5 ;  /* 0x0000000706057290 */ /* 0x000fc4000fffe005 */
[----:B------:R-:W-:Y:S02]  /*1340*/  USHF.L.U32 UR4, UR12, UR4, URZ ;  /* 0x000000040c047299 */ /* 0x000fe400080006ff */
[----:B------:R-:W-:-:S04]  /*1350*/  UIADD3 UR5, UPT, UPT, UR5, UR8, URZ ;  /* 0x0000000805057290 */ /* 0x000fc8000fffe0ff */
[----:B------:R-:W-:Y:S02]  /*1360*/  IMAD.U32 R3, RZ, RZ, UR4 ;  /* 0x00000004ff037e24 */ /* 0x000fe4000f8e00ff */
[----:B------:R-:W-:-:S07]  /*1370*/  IMAD.U32 R0, RZ, RZ, UR5 ;  /* 0x00000005ff007e24 */ /* 0x000fce000f8e00ff */
.L_x_17:
[----:B------:R-:W1:Y:S01]  /*1380*/  S2UR UR52, SR_CTAID.Z ;  /* 0x00000000003479c3 */ /* 0x000e620000002700 */
[----:B------:R-:W-:Y:S02]  /*1390*/  UISETP.GE.AND UP0, UPT, UR19, 0x1, UPT ;  /* 0x000000011300788c */ /* 0x000fe4000bf06270 */
[----:B------:R-:W-:Y:S02]  /*13a0*/  USHF.L.U32 UR4, UR77, 0x7, URZ ;  /* 0x000000074d047899 */ /* 0x000fe400080006ff */
[----:B------:R-:W-:Y:S02]  /*13b0*/  ULOP3.LUT UR61, UR61, 0x400, URZ, 0xc0, !UPT ;  /* 0x000004003d3d7892 */ /* 0x000fe4000f8ec0ff */
[----:B------:R-:W-:Y:S02]  /*13c0*/  ULOP3.LUT UR57, UR57, 0xffff, URZ, 0xc0, !UPT ;  /* 0x0000ffff39397892 */ /* 0x000fe4000f8ec0ff */
[----:B------:R-:W-:Y:S02]  /*13d0*/  ULOP3.LUT UR56, UR56, 0xffff, URZ, 0xc0, !UPT ;  /* 0x0000ffff38387892 */ /* 0x000fe4000f8ec0ff */
[----:B------:R-:W-:-:S02]  /*13e0*/  UISETP.NE.AND UP3, UPT, UR17, 0x2, UPT ;  /* 0x000000021100788c */ /* 0x000fc4000bf65270 */
[----:B------:R-:W-:Y:S02]  /*13f0*/  ULOP3.LUT UR58, UR58, 0x3000, URZ, 0xc0, !UPT ;  /* 0x000030003a3a7892 */ /* 0x000fe4000f8ec0ff */
[----:B------:R-:W-:Y:S02]  /*1400*/  ULOP3.LUT UR74, UR11, 0x60, URZ, 0xc0, !UPT ;  /* 0x000000600b4a7892 */ /* 0x000fe4000f8ec0ff */
[----:B------:R-:W-:Y:S02]  /*1410*/  ULOP3.LUT UR62, UR62, 0x300, URZ, 0xc0, !UPT ;  /* 0x000003003e3e7892 */ /* 0x000fe4000f8ec0ff */
[----:B------:R-:W-:Y:S02]  /*1420*/  ULOP3.LUT UR60, UR60, 0x1, URZ, 0xc0, !UPT ;  /* 0x000000013c3c7892 */ /* 0x000fe4000f8ec0ff */
[----:B------:R-:W-:Y:S02]  /*1430*/  ULOP3.LUT UR18, UR18, 0x80, URZ, 0xc0, !UPT ;  /* 0x0000008012127892 */ /* 0x000fe4000f8ec0ff */
[----:B------:R-:W-:-:S02]  /*1440*/  ULOP3.LUT UR75, UR4, 0x80, URZ, 0xc0, !UPT ;  /* 0x00000080044b7892 */ /* 0x000fc4000f8ec0ff */
[----:B------:R-:W-:Y:S02]  /*1450*/  USHF.R.U32.HI UR59, URZ, 0xa, UR61 ;  /* 0x0000000aff3b7899 */ /* 0x000fe4000801163d */
[----:B------:R-:W-:Y:S02]  /*1460*/  USHF.L.U32 UR57, UR13, UR57, URZ ;  /* 0x000000390d397299 */ /* 0x000fe400080006ff */
[----:B------:R-:W-:Y:S01]  /*1470*/  USHF.L.U32 UR56, UR12, UR56, URZ ;  /* 0x000000380c387299 */ /* 0x000fe200080006ff */
[----:B-1----:R-:W-:Y:S11]  /*1480*/  BRA.U !UP0, `(.L_x_18) ;  /* 0x0000000108d47547 */ /* 0x002ff6000b800000 */
[----:B------:R-:W1:Y:S01]  /*1490*/  LDCU.128 UR12, c[0x0][0xf10] ;  /* 0x0001e200ff0c77ac */ /* 0x000e620008000c00 */
[----:B------:R-:W2:Y:S01]  /*14a0*/  LDCU UR6, c[0x0][0x370] ;  /* 0x00006e00ff0677ac */ /* 0x000ea20008000800 */
[----:B------:R-:W3:Y:S01]  /*14b0*/  LDCU UR5, c[0x0][0x374] ;  /* 0x00006e80ff0577ac */ /* 0x000ee20008000800 */
[----:B------:R-:W4:Y:S01]  /*14c0*/  LDCU UR21, c[0x0][0xf0c] ;  /* 0x0001e180ff1577ac */ /* 0x000f220008000800 */
[----:B------:R-:W4:Y:S01]  /*14d0*/  LDCU UR7, c[0x0][0xf20] ;  /* 0x0001e400ff0777ac */ /* 0x000f220008000800 */
[----:B------:R-:W4:Y:S01]  /*14e0*/  LDCU.64 UR8, c[0x0][0xf28] ;  /* 0x0001e500ff0877ac */ /* 0x000f220008000a00 */
[----:B-1----:R-:W-:Y:S02]  /*14f0*/  UISETP.NE.AND UP0, UPT, UR14, 0x1, UPT ;  /* 0x000000010e00788c */ /* 0x002fe4000bf05270 */
[----:B---3--:R-:W-:Y:S02]  /*1500*/  UIMAD.WIDE.U32 UR10, UR5, UR15, URZ ;  /* 0x0000000f050a72a5 */ /* 0x008fe4000f8e00ff */
[----:B--2---:R-:W-:-:S02]  /*1510*/  UIMAD.WIDE.U32 UR24, UR6, UR12, URZ ;  /* 0x0000000c061872a5 */ /* 0x004fc4000f8e00ff */
[----:B----4-:R-:W-:Y:S02]  /*1520*/  UISETP.NE.AND UP1, UPT, UR21, 0x1, UPT ;  /* 0x000000011500788c */ /* 0x010fe4000bf25270 */
[----:B------:R-:W-:Y:S01]  /*1530*/  UISETP.NE.AND UP2, UPT, UR19, 0x1, UPT ;  /* 0x000000011300788c */ /* 0x000fe2000bf45270 */
[----:B------:R-:W-:Y:S02]  /*1540*/  UMOV UR10, UR11 ;  /* 0x0000000b000a7c82 */ /* 0x000fe40008000000 */
[----:B------:R-:W-:Y:S01]  /*1550*/  UMOV UR24, UR25 ;  /* 0x0000001900187c82 */ /* 0x000fe20008000000 */
[----:B------:R-:W-:Y:S02]  /*1560*/  @UP0 USHF.R.U32.HI UR5, URZ, UR7, UR10 ;  /* 0x00000007ff050299 */ /* 0x000fe4000801160a */
[----:B------:R-:W-:Y:S02]  /*1570*/  UIMAD.WIDE.U32 UR26, UR16, UR15, URZ ;  /* 0x0000000f101a72a5 */ /* 0x000fe4000f8e00ff */
[----:B------:R-:W-:-:S02]  /*1580*/  UIMAD.WIDE.U32 UR10, UR5, UR8, URZ ;  /* 0x00000008050a72a5 */ /* 0x000fc4000f8e00ff */
[----:B------:R-:W-:Y:S02]  /*1590*/  @UP1 USHF.R.U32.HI UR6, URZ, UR13, UR24 ;  /* 0x0000000dff061299 */ /* 0x000fe40008011618 */
[----:B------:R-:W-:Y:S02]  /*15a0*/  UIMAD.WIDE.U32 UR22, UR20, UR12, URZ ;  /* 0x0000000c141672a5 */ /* 0x000fe4000f8e00ff */
[----:B------:R-:W-:Y:S01]  /*15b0*/  UIMAD.WIDE.U32 UR24, UR6, UR8, URZ ;  /* 0x00000008061872a5 */ /* 0x000fe2000f8e00ff */
[----:B------:R-:W-:Y:S01]  /*15c0*/  UMOV UR4, UR27 ;  /* 0x0000001b00047c82 */ /* 0x000fe20008000000 */
[----:B------:R-:W-:Y:S01]  /*15d0*/  UMOV UR10, UR11 ;  /* 0x0000000b000a7c82 */ /* 0x000fe20008000000 */
[----:B------:R-:W-:Y:S02]  /*15e0*/  USHF.R.U32.HI UR4, URZ, UR7, UR4 ;  /* 0x00000007ff047299 */ /* 0x000fe40008011604 */
[----:B------:R-:W-:Y:S01]  /*15f0*/  @UP2 USHF.R.U32.HI UR5, URZ, UR9, UR10 ;  /* 0x00000009ff052299 */ /* 0x000fe2000801160a */
[----:B------:R-:W-:Y:S01]  /*1600*/  UMOV UR22, UR23 ;  /* 0x0000001700167c82 */ /* 0x000fe20008000000 */
[----:B------:R-:W-:Y:S01]  /*1610*/  UMOV UR24, UR25 ;  /* 0x0000001900187c82 */ /* 0x000fe20008000000 */
[----:B------:R-:W-:-:S02]  /*1620*/  USHF.R.U32.HI UR13, URZ, UR13, UR22 ;  /* 0x0000000dff0d7299 */ /* 0x000fc40008011616 */
[----:B------:R-:W-:Y:S02]  /*1630*/  USEL UR4, UR16, UR4, !UP0 ;  /* 0x0000000410047287 */ /* 0x000fe4000c000000 */
[----:B------:R-:W-:Y:S02]  /*1640*/  @UP2 USHF.R.U32.HI UR6, URZ, UR9, UR24 ;  /* 0x00000009ff062299 */ /* 0x000fe40008011618 */
[----:B------:R-:W-:Y:S02]  /*1650*/  UIMAD UR7, UR5, UR19, URZ ;  /* 0x00000013050772a4 */ /* 0x000fe4000f8e02ff */
[----:B------:R-:W-:Y:S02]  /*1660*/  USEL UR5, UR20, UR13, !UP1 ;  /* 0x0000000d14057287 */ /* 0x000fe4000c800000 */
[----:B------:R-:W-:Y:S02]  /*1670*/  UIMAD UR12, UR6, UR19, URZ ;  /* 0x00000013060c72a4 */ /* 0x000fe4000f8e02ff */
[----:B------:R-:W-:-:S02]  /*1680*/  UISETP.GE.AND UP0, UPT, UR4, UR7, UPT ;  /* 0x000000070400728c */ /* 0x000fc4000bf06270 */
[----:B------:R-:W-:Y:S02]  /*1690*/  UIMAD.WIDE.U32 UR10, UR4, UR8, URZ ;  /* 0x00000008040a72a5 */ /* 0x000fe4000f8e00ff */
[----:B------:R-:W-:Y:S02]  /*16a0*/  UISETP.GE.OR UP0, UPT, UR5, UR12, UP0 ;  /* 0x0000000c0500728c */ /* 0x000fe40008706670 */
[----:B------:R-:W-:Y:S02]  /*16b0*/  UIMAD.WIDE.U32 UR12, UR5, UR8, URZ ;  /* 0x00000008050c72a5 */ /* 0x000fe4000f8e00ff */
[----:B------:R-:W-:Y:S01]  /*16c0*/  UIADD3 UR10, UPT, UPT, -UR4, URZ, URZ ;  /* 0x000000ff040a7290 */ /* 0x000fe2000fffe1ff */
[----:B------:R-:W-:Y:S01]  /*16d0*/  UMOV UR8, UR11 ;  /* 0x0000000b00087c82 */ /* 0x000fe20008000000 */
[----:B------:R-:W-:Y:S02]  /*16e0*/  UIADD3 UR11, UPT, UPT, -UR5, URZ, URZ ;  /* 0x000000ff050b7290 */ /* 0x000fe4000fffe1ff */
[----:B------:R-:W-:-:S03]  /*16f0*/  USHF.R.U32.HI UR8, URZ, UR9, UR8 ;  /* 0x00000009ff087299 */ /* 0x000fc60008011608 */
[----:B------:R-:W-:Y:S01]  /*1700*/  @!UP0 UMOV UR7, UR13 ;  /* 0x0000000d00078c82 */ /* 0x000fe20008000000 */
[----:B------:R-:W-:Y:S02]  /*1710*/  UIMAD UR16, UR14, UR10, UR16 ;  /* 0x0000000a0e1072a4 */ /* 0x000fe4000f8e0210 */
[----:B------:R-:W-:Y:S02]  /*1720*/  USEL UR8, UR4, UR8, !UP2 ;  /* 0x0000000804087287 */ /* 0x000fe4000d000000 */
[----:B------:R-:W-:Y:S02]  /*1730*/  @!UP0 USHF.R.U32.HI UR7, URZ, UR9, UR7 ;  /* 0x00000009ff078299 */ /* 0x000fe40008011607 */
[----:B------:R-:W-:Y:S02]  /*1740*/  UIADD3 UR9, UPT, UPT, -UR8, URZ, URZ ;  /* 0x000000ff08097290 */ /* 0x000fe4000fffe1ff */
[----:B------:R-:W-:Y:S02]  /*1750*/  @!UP0 USEL UR7, UR5, UR7, !UP2 ;  /* 0x0000000705078287 */ /* 0x000fe4000d000000 */
[----:B------:R-:W-:-:S02]  /*1760*/  UIMAD UR9, UR19, UR9, UR4 ;  /* 0x00000009130972a4 */ /* 0x000fc4000f8e0204 */
[----:B------:R-:W-:Y:S02]  /*1770*/  @!UP0 UIADD3 UR8, UPT, UPT, UR8, -UR7, URZ ;  /* 0x8000000708088290 */ /* 0x000fe4000fffe0ff */
[----:B------:R-:W-:Y:S02]  /*1780*/  @!UP0 UIMAD UR6, UR9, UR6, UR7 ;  /* 0x00000006090682a4 */ /* 0x000fe4000f8e0207 */
[----:B------:R-:W-:Y:S02]  /*1790*/  @!UP0 UIMAD UR4, UR8, UR19, UR5 ;  /* 0x00000013080482a4 */ /* 0x000fe4000f8e0205 */
[----:B------:R-:W-:Y:S02]  /*17a0*/  UIMAD UR20, UR21, UR11, UR20 ;  /* 0x0000000b151472a4 */ /* 0x000fe4000f8e0214 */
[----:B------:R-:W-:Y:S01]  /*17b0*/  UIMAD UR16, UR4, UR14, UR16 ;  /* 0x0000000e041072a4 */ /* 0x000fe2000f8e0210 */
[----:B------:R-:W-:Y:S02]  /*17c0*/  @!UP0 UMOV UR5, UR6 ;  /* 0x0000000600058c82 */ /* 0x000fe40008000000 */
[----:B------:R-:W-:-:S12]  /*17d0*/  UIMAD UR20, UR5, UR21, UR20 ;  /* 0x00000015051472a4 */ /* 0x000fd8000f8e0214 */
.L_x_18:
[----:B------:R-:W-:-:S09]  /*17e0*/  UISETP.NE.AND UP0, UPT, UR29, 0x1, UPT ;  /* 0x000000011d00788c */ /* 0x000fd2000bf05270 */
[----:B------:R-:W-:Y:S05]  /*17f0*/  BRA.U UP0, `(.L_x_19) ;  /* 0x0000000100447547 */ /* 0x000fea000b800000 */
[----:B------:R-:W1:Y:S01]  /*1800*/  LDCU.128 UR8, c[0x0][0xf10] ;  /* 0x0001e200ff0877ac */ /* 0x000e620008000c00 */
[----:B------:R-:W2:Y:S01]  /*1810*/  LDCU UR12, c[0x0][0xf0c] ;  /* 0x0001e180ff0c77ac */ /* 0x000ea20008000800 */
[----:B------:R-:W3:Y:S01]  /*1820*/  LDCU UR13, c[0x0][0xf20] ;  /* 0x0001e400ff0d77ac */ /* 0x000ee20008000800 */
[----:B-1----:R-:W-:Y:S02]  /*1830*/  UIMAD.WIDE.U32 UR6, UR20, UR8, URZ ;  /* 0x00000008140672a5 */ /* 0x002fe4000f8e00ff */
[----:B------:R-:W-:Y:S02]  /*1840*/  UIMAD.WIDE.U32 UR4, UR16, UR11, URZ ;  /* 0x0000000b100472a5 */ /* 0x000fe4000f8e00ff */
[----:B--2---:R-:W-:Y:S02]  /*1850*/  UISETP.NE.AND UP1, UPT, UR12, 0x1, UPT ;  /* 0x000000010c00788c */ /* 0x004fe4000bf25270 */
[----:B------:R-:W-:Y:S01]  /*1860*/  UISETP.NE.AND UP0, UPT, UR10, 0x1, UPT ;  /* 0x000000010a00788c */ /* 0x000fe2000bf05270 */
[----:B------:R-:W-:-:S02]  /*1870*/  UMOV UR6, UR7 ;  /* 0x0000000700067c82 */ /* 0x000fc40008000000 */
[----:B------:R-:W-:Y:S01]  /*1880*/  UMOV UR4, UR5 ;  /* 0x0000000500047c82 */ /* 0x000fe20008000000 */
[----:B------:R-:W-:Y:S02]  /*1890*/  USHF.R.U32.HI UR9, URZ, UR9, UR6 ;  /* 0x00000009ff097299 */ /* 0x000fe40008011606 */
[----:B---3--:R-:W-:Y:S02]  /*18a0*/  USHF.R.U32.HI UR4, URZ, UR13, UR4 ;  /* 0x0000000dff047299 */ /* 0x008fe40008011604 */
[----:B------:R-:W-:Y:S02]  /*18b0*/  USEL UR5, UR20, UR9, !UP1 ;  /* 0x0000000914057287 */ /* 0x000fe4000c800000 */
[----:B------:R-:W-:-:S04]  /*18c0*/  USEL UR4, UR16, UR4, !UP0 ;  /* 0x0000000410047287 */ /* 0x000fc8000c000000 */
[----:B------:R-:W-:Y:S02]  /*18d0*/  UIADD3 UR6, UPT, UPT, UR5, -UR4, URZ ;  /* 0x8000000405067290 */ /* 0x000fe4000fffe0ff */
[----:B------:R-:W-:Y:S02]  /*18e0*/  UIADD3 UR4, UPT, UPT, -UR5, UR4, URZ ;  /* 0x0000000405047290 */ /* 0x000fe4000fffe1ff */
[----:B------:R-:W-:Y:S02]  /*18f0*/  UIMAD UR16, UR6, UR10, UR16 ;  /* 0x0000000a061072a4 */ /* 0x000fe4000f8e0210 */
[----:B------:R-:W-:-:S12]  /*1900*/  UIMAD UR20, UR4, UR12, UR20 ;  /* 0x0000000c041472a4 */ /* 0x000fd8000f8e0214 */
.L_x_19:
[----:B------:R-:W-:Y:S05]  /*1910*/  BRA.U !UP6, `(.L_x_20) ;  /* 0x000000010e0c7547 */ /* 0x000fea000b800000 */
[----:B------:R-:W-:Y:S01]  /*1920*/  UCGABAR_WAIT ;  /* 0x0000000000007dc7 */ /* 0x000fe20008000000 */
[----:B------:R-:W-:Y:S01]  /*1930*/  CCTL.IVALL ;  /* 0x00000000ff00798f */ /* 0x000fe20002000000 */
[----:B------:R-:W-:Y:S05]  /*1940*/  BRA `(.L_x_21) ;  /* 0x0000000000047947 */ /* 0x000fea0003800000 */
.L_x_20:
[----:B------:R-:W-:Y:S06]  /*1950*/  BAR.SYNC.DEFER_BLOCKING 0x0 ;  /* 0x0000000000007b1d */ /* 0x000fec0000010000 */
.L_x_21:
[----:B------:R-:W-:Y:S05]  /*1960*/  BRA.U UP3, `(.L_x_22) ;  /* 0x0000001503c87547 */ /* 0x000fea000b800000 */
[----:B------:R-:W1:Y:S01]  /*1970*/  LDCU UR6, c[0x0][0x38c] ;  /* 0x00007180ff0677ac */ /* 0x000e620008000800 */
[----:B------:R-:W2:Y:S01]  /*1980*/  S2UR UR7, SR_CgaCtaId ;  /* 0x00000000000779c3 */ /* 0x000ea20000008800 */
[----:B------:R-:W-:Y:S01]  /*1990*/  PLOP3.LUT P2, PT, PT, PT, UP4, 0x80, 0x8 ;  /* 0x000000000008781c */ /* 0x000fe20003f4f048 */
[----:B------:R-:W-:Y:S01]  /*19a0*/  IMAD.MOV.U32 R12, RZ, RZ, 0x1 ;  /* 0x00000001ff0c7424 */ /* 0x000fe200078e00ff */
[----:B------:R-:W-:Y:S01]  /*19b0*/  UMOV UR15, 0x400 ;  /* 0x00000400000f7882 */ /* 0x000fe20000000000 */
[----:B------:R-:W-:Y:S01]  /*19c0*/  UISETP.NE.AND UP1, UPT, UR17, URZ, UPT ;  /* 0x000000ff1100728c */ /* 0x000fe2000bf25270 */
[----:B------:R-:W-:Y:S02]  /*19d0*/  ISETP.NE.AND P3, PT, R2, RZ, P4 ;  /* 0x000000ff0200720c */ /* 0x000fe40002765270 */
[----:B------:R-:W-:Y:S02]  /*19e0*/  CS2R R10, SRZ ;  /* 0x00000000000a7805 */ /* 0x000fe4000001ff00 */
[----:B------:R-:W-:Y:S01]  /*19f0*/  PLOP3.LUT P2, PT, P2, PT, PT, 0x8, 0x80 ;  /* 0x000000000080781c */ /* 0x000fe2000174e170 */
[----:B------:R-:W-:Y:S01]  /*1a00*/  IMAD.MOV.U32 R9, RZ, RZ, RZ ;  /* 0x000000ffff097224 */ /* 0x000fe200078e00ff */
[----:B------:R-:W3:Y:S01]  /*1a10*/  LDCU UR69, c[0x0][0x370] ;  /* 0x00006e00ff4577ac */ /* 0x000ee20008000800 */
[----:B------:R-:W-:Y:S01]  /*1a20*/  IMAD.MOV.U32 R8, RZ, RZ, 0x1 ;  /* 0x00000001ff087424 */ /* 0x000fe200078e00ff */
[----:B------:R-:W4:Y:S01]  /*1a30*/  LDCU.64 UR46, c[0x0][0x348] ;  /* 0x00006900ff2e77ac */ /* 0x000f220008000a00 */
[----:B-1----:R-:W-:-:S02]  /*1a40*/  UIADD3 UR5, UPT, UPT, UR6, 0xff, URZ ;  /* 0x000000ff06057890 */ /* 0x002fc4000fffe0ff */
[----:B------:R-:W-:Y:S02]  /*1a50*/  UIADD3 UR74, UPT, UPT, UR75, UR74, URZ ;  /* 0x0000004a4b4a7290 */ /* 0x000fe4000fffe0ff */
[----:B------:R-:W-:Y:S02]  /*1a60*/  USHF.R.S32.HI UR4, URZ, 0x1f, UR5 ;  /* 0x0000001fff047899 */ /* 0x000fe40008011405 */
[----:B------:R-:W-:Y:S02]  /*1a70*/  UIADD3 UR76, UPT, UPT, UR6, 0x1fe, URZ ;  /* 0x000001fe064c7890 */ /* 0x000fe4000fffe0ff */
[----:B------:R-:W-:Y:S02]  /*1a80*/  ULEA.HI UR4, UR4, UR5, URZ, 0x8 ;  /* 0x0000000504047291 */ /* 0x000fe4000f8f40ff */
[----:B--2---:R-:W-:Y:S02]  /*1a90*/  ULEA UR15, UR7, UR15, 0x18 ;  /* 0x0000000f070f7291 */ /* 0x004fe4000f8ec0ff */
[----:B------:R-:W-:-:S02]  /*1aa0*/  USHF.R.S32.HI UR71, URZ, 0x8, UR4 ;  /* 0x00000008ff477899 */ /* 0x000fc40008011404 */
[----:B------:R-:W-:Y:S02]  /*1ab0*/  UIADD3 UR4, UPT, UPT, UR6, -0x1, URZ ;  /* 0xffffffff06047890 */ /* 0x000fe4000fffe0ff */
[----:B------:R-:W-:Y:S02]  /*1ac0*/  UISETP.LT.U32.AND UP0, UPT, UR71, 0x2, UPT ;  /* 0x000000024700788c */ /* 0x000fe4000bf01070 */
[----:B------:R-:W-:Y:S02]  /*1ad0*/  UISETP.GE.U32.AND UP2, UPT, UR4, -0x1ff, UPT ;  /* 0xfffffe010400788c */ /* 0x000fe4000bf46070 */
[----:B------:R-:W-:Y:S01]  /*1ae0*/  USEL UR70, UR71, 0x2, UP0 ;  /* 0x0000000247467887 */ /* 0x000fe20008000000 */
[----:B------:R-:W1:Y:S03]  /*1af0*/  LDCU UR68, c[0x0][0x374] ;  /* 0x00006e80ff4477ac */ /* 0x000e660008000800 */
[----:B------:R-:W-:-:S02]  /*1b00*/  UIADD3 UR4, UPT, UPT, UR70, -0x1, URZ ;  /* 0xffffffff46047890 */ /* 0x000fc4000fffe0ff */
[----:B------:R-:W-:-:S03]  /*1b10*/  USEL UR53, UR53, 0x2, UP1 ;  /* 0x0000000235357887 */ /* 0x000fc60008800000 */
[----:B------:R-:W-:Y:S02]  /*1b20*/  @UP2 UIADD3 UR4, UPT, UPT, UR70, URZ, URZ ;  /* 0x000000ff46042290 */ /* 0x000fe4000fffe0ff */
[----:B------:R-:W-:Y:S02]  /*1b30*/  UIADD3 UR65, UPT, UPT, UR15, 0x30800, UR62 ;  /* 0x000308000f417890 */ /* 0x000fe4000fffe03e */
[----:B------:R-:W-:Y:S02]  /*1b40*/  UIADD3 UR64, UPT, UPT, UR15, 0x31000, UR61 ;  /* 0x000310000f407890 */ /* 0x000fe4000fffe03d */
[----:B------:R-:W-:Y:S02]  /*1b50*/  UIADD3 UR73, UPT, UPT, UR71, -UR70, URZ ;  /* 0x8000004647497290 */ /* 0x000fe4000fffe0ff */
[----:B------:R-:W-:Y:S02]  /*1b60*/  UIADD3 UR63, UPT, UPT, UR4, 0x1, URZ ;  /* 0x00000001043f7890 */ /* 0x000fe4000fffe0ff */
[----:B------:R-:W-:Y:S01]  /*1b70*/  UIADD3 UR72, UPT, UPT, -UR4, URZ, URZ ;  /* 0x000000ff04487290 */ /* 0x000fe2000fffe1ff */
[----:B-1-34-:R-:W-:-:S11]  /*1b80*/  UMOV UR29, URZ ;  /* 0x000000ff001d7c82 */ /* 0x01afd60008000000 */
.L_x_46:
[----:B------:R-:W1:Y:S02]  /*1b90*/  S2UR UR4, SR_CgaCtaId ;  /* 0x00000000000479c3 */ /* 0x000e640000008800 */
[----:B-1----:R-:W-:-:S09]  /*1ba0*/  UISETP.NE.AND UP0, UPT, UR4, URZ, UPT ;  /* 0x000000ff0400728c */ /* 0x002fd2000bf05270 */
[----:B---3--:R-:W-:Y:S05]  /*1bb0*/  BRA.U UP0, `(.L_x_23) ;  /* 0x0000000100287547 */ /* 0x008fea000b800000 */
[----:B------:R-:W-:Y:S02]  /*1bc0*/  LEA R0, R9, UR15, 0x3 ;  /* 0x0000000f09007c11 */ /* 0x000fe4000f8e18ff */
[----:B------:R-:W-:-:S04]  /*1bd0*/  SHF.L.U32 R2, R8, 0x1f, RZ ;  /* 0x0000001f08027819 */ /* 0x000fc800000006ff */
[----:B------:R-:W1:Y:S02]  /*1be0*/  SYNCS.PHASECHK.TRANS64.TRYWAIT P0, [R0+URZ+0xb0], R2 ;  /* 0x0000b002000075a7 */ /* 0x000e6400080011ff */
[----:B-1----:R-:W-:Y:S05]  /*1bf0*/  @!P0 BRA `(.L_x_24) ;  /* 0x000000b000d88947 */ /* 0x002fea0003800000 */
.L_x_149:
[----:B------:R-:W-:Y:S01]  /*1c00*/  VIADD R9, R9, 0x1 ;  /* 0x0000000109097836 */ /* 0x000fe20000000000 */
[----:B------:R1:W-:Y:S04]  /*1c10*/  SYNCS.ARRIVE.TRANS64.A1T0 RZ, [R0+URZ+0xa0], RZ ;  /* 0x0000a0ff00ff79a7 */ /* 0x0003e800081000ff */
[----:B------:R-:W-:-:S04]  /*1c20*/  ISETP.NE.AND P0, PT, R9, 0x2, PT ;  /* 0x000000020900780c */ /* 0x000fc80003f05270 */
[----:B------:R-:W-:Y:S02]  /*1c30*/  SEL R9, R9, RZ, P0 ;  /* 0x000000ff09097207 */ /* 0x000fe40000000000 */
[----:B-1----:R-:W-:-:S04]  /*1c40*/  SEL R0, RZ, 0x1, P0 ;  /* 0x00000001ff007807 */ /* 0x002fc80000000000 */
[----:B------:R-:W-:-:S07]  /*1c50*/  LOP3.LUT R8, R8, R0, RZ, 0x3c, !PT ;  /* 0x0000000008087212 */ /* 0x000fce00078e3cff */
.L_x_23:
[----:B------:R-:W-:Y:S01]  /*1c60*/  ULEA UR4, UR29, UR15, 0x3 ;  /* 0x0000000f1d047291 */ /* 0x000fe2000f8e18ff */
[----:B------:R-:W-:Y:S01]  /*1c70*/  SHF.L.U32 R0, R12, 0x1f, RZ ;  /* 0x0000001f0c007819 */ /* 0x000fe200000006ff */
[----:B------:R-:W-:Y:S02]  /*1c80*/  UISETP.GE.U32.AND UP0, UPT, UR76, 0x1ff, UPT ;  /* 0x000001ff4c00788c */ /* 0x000fe4000bf06070 */
[----:B------:R-:W-:Y:S02]  /*1c90*/  USHF.L.U32 UR11, UR16, 0x1, URZ ;  /* 0x00000001100b7899 */ /* 0x000fe400080006ff */
[----:B------:R-:W-:Y:S01]  /*1ca0*/  ULEA UR35, UR16, UR75, 0x8 ;  /* 0x0000004b10237291 */ /* 0x000fe2000f8e40ff */
[----:B------:R-:W-:Y:S02]  /*1cb0*/  UMOV UR14, URZ ;  /* 0x000000ff000e7c82 */ /* 0x000fe40008000000 */
[----:B------:R1:W2:Y:S01]  /*1cc0*/  SYNCS.PHASECHK.TRANS64.TRYWAIT P1, [UR4+0x10], R0 ;  /* 0x00001000ff0075a7 */ /* 0x0002a20008021104 */
[----:B------:R-:W-:-:S04]  /*1cd0*/  ULEA.HI UR4, UR20, UR20, URZ, 0x1 ;  /* 0x0000001414047291 */ /* 0x000fc8000f8f08ff */
[----:B------:R-:W-:Y:S02]  /*1ce0*/  USHF.L.U32 UR5, UR4, 0x7, URZ ;  /* 0x0000000704057899 */ /* 0x000fe400080006ff */
[----:B------:R-:W-:Y:S02]  /*1cf0*/  ULOP3.LUT UR20, UR4, 0xfffffffe, URZ, 0xc0, !UPT ;  /* 0xfffffffe04147892 */ /* 0x000fe4000f8ec0ff */
[----:B------:R-:W-:Y:S02]  /*1d00*/  ULOP3.LUT UR5, UR5, 0xffffff00, URZ, 0xc0, !UPT ;  /* 0xffffff0005057892 */ /* 0x000fe4000f8ec0ff */
[----:B------:R-:W-:Y:S02]  /*1d10*/  ULOP3.LUT UR20, UR20, 0x1, UR77, 0xf8, !UPT ;  /* 0x0000000114147892 */ /* 0x000fe4000f8ef84d */
[----:B------:R-:W-:Y:S01]  /*1d20*/  UIADD3 UR51, UPT, UPT, UR74, UR5, URZ ;  /* 0x000000054a337290 */ /* 0x000fe2000fffe0ff */
[----:B------:R-:W-:Y:S11]  /*1d30*/  BRA.U !UP0, `(.L_x_25) ;  /* 0x0000000508607547 */ /* 0x000ff6000b800000 */
[----:B------:R-:W-:Y:S01]  /*1d40*/  UMOV UR37, UR72 ;  /* 0x0000004800257c82 */ /* 0x000fe20008000000 */
[----:B------:R-:W-:Y:S01]  /*1d50*/  UMOV UR5, UR29 ;  /* 0x0000001d00057c82 */ /* 0x000fe20008000000 */
[----:B------:R-:W-:Y:S01]  /*1d60*/  UMOV UR42, 0x80 ;  /* 0x00000080002a7882 */ /* 0x000fe20000000000 */
[----:B------:R-:W-:Y:S01]  /*1d70*/  UMOV UR19, UR60 ;  /* 0x0000003c00137c82 */ /* 0x000fe20008000000 */
[----:B------:R-:W-:-:S05]  /*1d80*/  UMOV UR12, UR59 ;  /* 0x0000003b000c7c82 */ /* 0x000fca0008000000 */
.L_x_33:
[----:B------:R-:W-:Y:S01]  /*1d90*/  ULEA UR6, UR5, UR15, 0x3 ;  /* 0x0000000f05067291 */ /* 0x000fe2000f8e18ff */
[----:B--2---:R-:W-:Y:S01]  /*1da0*/  @P4 MOV R2, 0x21800 ;  /* 0x0002180000024802 */ /* 0x004fe20000000f00 */
[----:B--23--:R-:W-:Y:S10]  /*1db0*/  @P1 BRA `(.L_x_26) ;  /* 0x00000000000c1947 */ /* 0x00cff40003800000 */
[----:B------:R-:W-:-:S04]  /*1dc0*/  SHF.L.U32 R3, R12, 0x1f, RZ ;  /* 0x0000001f0c037819 */ /* 0x000fc800000006ff */
[----:B------:R-:W2:Y:S02]  /*1dd0*/  SYNCS.PHASECHK.TRANS64.TRYWAIT P0, [UR6+0x10], R3 ;  /* 0x00001003ff0075a7 */ /* 0x000ea40008001106 */
[----:B--2---:R-:W-:Y:S05]  /*1de0*/  @!P0 BRA `(.L_x_27) ;  /* 0x000000b000708947 */ /* 0x004fea0003800000 */
.L_x_26:
[----:B------:R2:W-:Y:S01]  /*1df0*/  @P4 SYNCS.ARRIVE.TRANS64 RZ, [UR6], R2 ;  /* 0x00000002ffff49a7 */ /* 0x0005e20008000006 */
[----:B------:R-:W-:Y:S02]  /*1e00*/  ULOP3.LUT UR4, UR53, 0x2, URZ, 0xfc, !UPT ;  /* 0x0000000235047892 */ /* 0x000fe4000f8efcff */
[----:B------:R-:W-:Y:S02]  /*1e10*/  UIADD3 UR37, UPT, UPT, UR37, 0x1, URZ ;  /* 0x0000000125257890 */ /* 0x000fe4000fffe0ff */
[----:B------:R-:W-:Y:S02]  /*1e20*/  UISETP.NE.AND UP0, UPT, UR4, 0x2, UPT ;  /* 0x000000020400788c */ /* 0x000fe4000bf05270 */
[----:B------:R-:W-:-:S07]  /*1e30*/  UISETP.NE.AND UP4, UPT, UR37, 0x1, UPT ;  /* 0x000000012500788c */ /* 0x000fce000bf85270 */
[----:B------:R-:W-:Y:S05]  /*1e40*/  BRA.U UP0, `(.L_x_28) ;  /* 0x0000000100047547 */ /* 0x000fea000b800000 */
[----:B------:R-:W-:Y:S05]  /*1e50*/  BPT.TRAP 0x1 ;  /* 0x000000040000795c */ /* 0x000fea0000300000 */
.L_x_28:
[----:B------:R-:W-:Y:S04]  /*1e60*/  BSSY.RECONVERGENT B0, `(.L_x_29) ;  /* 0x0000003000007945 */ /* 0x000fe80003800200 */
[----:B------:R-:W-:Y:S05]  /*1e70*/  @!P3 BRA `(.L_x_30) ;  /* 0x000000000004b947 */ /* 0x000fea0003800000 */
[----:B------:R-:W-:Y:S05]  /*1e80*/  BPT.TRAP 0x1 ;  /* 0x000000040000795c */ /* 0x000fea0000300000 */
.L_x_30:
[----:B------:R-:W-:Y:S05]  /*1e90*/  BSYNC.RECONVERGENT B0 ;  /* 0x0000000000007941 */ /* 0x000fea0003800200 */
.L_x_29:
[----:B------:R-:W-:Y:S01]  /*1ea0*/  UIADD3 UR4, UPT, UPT, UR5, 0x1, URZ ;  /* 0x0000000105047890 */ /* 0x000fe2000fffe0ff */
[----:B------:R-:W-:Y:S01]  /*1eb0*/  BSSY.RECONVERGENT B0, `(.L_x_31) ;  /* 0x000003a000007945 */ /* 0x000fe20003800200 */
[----:B------:R-:W-:Y:S02]  /*1ec0*/  ELECT P0, URZ, PT ;  /* 0x0000000000ff782f */ /* 0x000fe40003800000 */
[----:B------:R-:W-:-:S04]  /*1ed0*/  UISETP.NE.AND UP0, UPT, UR4, 0x2, UPT ;  /* 0x000000020400788c */ /* 0x000fc8000bf05270 */
[----:B------:R-:W-:Y:S02]  /*1ee0*/  USEL UR7, URZ, 0x1, UP0 ;  /* 0x00000001ff077887 */ /* 0x000fe40008000000 */
[----:B------:R-:W-:-:S04]  /*1ef0*/  USEL UR29, UR4, URZ, UP0 ;  /* 0x000000ff041d7287 */ /* 0x000fc80008000000 */
[----:B------:R-:W-:Y:S01]  /*1f00*/  ULEA UR4, UR29, UR15, 0x3 ;  /* 0x0000000f1d047291 */ /* 0x000fe2000f8e18ff */
[----:B------:R-:W-:-:S04]  /*1f10*/  LOP3.LUT R12, R12, UR7, RZ, 0x3c, !PT ;  /* 0x000000070c0c7c12 */ /* 0x000fc8000f8e3cff */
[----:B-1----:R-:W-:-:S04]  /*1f20*/  SHF.L.U32 R0, R12, 0x1f, RZ ;  /* 0x0000001f0c007819 */ /* 0x002fc800000006ff */
[----:B------:R1:W3:Y:S01]  /*1f30*/  SYNCS.PHASECHK.TRANS64.TRYWAIT P1, [UR4+0x10], R0 ;  /* 0x00001000ff0075a7 */ /* 0x0002e20008021104 */
[----:B------:R-:W-:Y:S05]  /*1f40*/  @!P0 BRA `(.L_x_32) ;  /* 0x0000000000c08947 */ /* 0x000fea0003800000 */
[----:B------:R-:W-:Y:S02]  /*1f50*/  USHF.L.U32 UR4, UR5, 0xf, URZ ;  /* 0x0000000f05047899 */ /* 0x000fe400080006ff */
[----:B------:R-:W-:Y:S02]  /*1f60*/  UIADD3 UR22, UP3, UPT, UR46, 0x80, URZ ;  /* 0x000000802e167890 */ /* 0x000fe4000ff7e0ff */
[----:B------:R-:W-:Y:S02]  /*1f70*/  ULOP3.LUT UR40, UR4, UR58, URZ, 0xfc, !UPT ;  /* 0x0000003a04287292 */ /* 0x000fe4000f8efcff */
[----:B------:R-:W-:Y:S02]  /*1f80*/  UIADD3 UR4, UPT, UPT, UR15, UR4, URZ ;  /* 0x000000040f047290 */ /* 0x000fe4000fffe0ff */
[----:B------:R-:W-:Y:S02]  /*1f90*/  UIADD3 UR40, UPT, UPT, UR15, UR40, URZ ;  /* 0x000000280f287290 */ /* 0x000fe4000fffe0ff */
[----:B------:R-:W-:-:S02]  /*1fa0*/  UIADD3 UR8, UP2, UPT, UR46, 0x180, URZ ;  /* 0x000001802e087890 */ /* 0x000fc4000ff5e0ff */
[----:B------:R-:W-:Y:S02]  /*1fb0*/  UIADD3 UR32, UPT, UPT, UR4, 0x20800, URZ ;  /* 0x0002080004207890 */ /* 0x000fe4000fffe0ff */
[----:B------:R-:W-:Y:S02]  /*1fc0*/  UIADD3 UR24, UPT, UPT, UR4, 0x24800, URZ ;  /* 0x0002480004187890 */ /* 0x000fe4000fffe0ff */
[----:B------:R-:W-:Y:S02]  /*1fd0*/  UIADD3 UR50, UPT, UPT, UR42, -0x80, URZ ;  /* 0xffffff802a327890 */ /* 0x000fe4000fffe0ff */
[----:B------:R-:W-:Y:S02]  /*1fe0*/  ULOP3.LUT UR49, UR6, 0xfefffff8, URZ, 0xc0, !UPT ;  /* 0xfefffff806317892 */ /* 0x000fe4000f8ec0ff */
[----:B------:R-:W-:Y:S02]  /*1ff0*/  UIADD3.X UR23, UPT, UPT, URZ, UR47, URZ, UP3, !UPT ;  /* 0x0000002fff177290 */ /* 0x000fe40009ffe4ff */
[----:B------:R-:W-:-:S02]  /*2000*/  UIADD3 UR48, UPT, UPT, UR40, 0x10800, URZ ;  /* 0x0001080028307890 */ /* 0x000fc4000fffe0ff */
[----:B------:R-:W-:Y:S02]  /*2010*/  UPRMT UR4, URZ, 0x5410, UR57 ;  /* 0x00005410ff047896 */ /* 0x000fe40008000039 */
[----:B------:R-:W-:Y:S02]  /*2020*/  UIADD3 UR40, UPT, UPT, UR40, 0x14800, URZ ;  /* 0x0001480028287890 */ /* 0x000fe4000fffe0ff */
[----:B------:R-:W-:Y:S01]  /*2030*/  UIADD3.X UR9, UPT, UPT, URZ, UR47, URZ, UP2, !UPT ;  /* 0x0000002fff097290 */ /* 0x000fe200097fe4ff */
[----:B------:R-:W-:Y:S01]  /*2040*/  UMOV UR54, 0x0 ;  /* 0x0000000000367882 */ /* 0x000fe20000000000 */
[----:B------:R-:W-:Y:S01]  /*2050*/  UMOV UR55, 0x10000000 ;  /* 0x1000000000377882 */ /* 0x000fe20000000000 */
[----:B------:R-:W-:Y:S01]  /*2060*/  UMOV UR43, UR51 ;  /* 0x00000033002b7c82 */ /* 0x000fe20008000000 */
[----:B------:R-:W-:Y:S01]  /*2070*/  UMOV UR44, UR52 ;  /* 0x00000034002c7c82 */ /* 0x000fe20008000000 */
[----:B------:R-:W-:Y:S01]  /*2080*/  UMOV UR41, UR49 ;  /* 0x0000003100297c82 */ /* 0x000fe20008000000 */
[----:B------:R-:W-:Y:S01]  /*2090*/  ULEA UR16, UR5, UR62, 0xa ;  /* 0x0000003e05107291 */ /* 0x000fe2000f8e50ff */
[----:B------:R-:W-:Y:S01]  /*20a0*/  UTMALDG.3D.MULTICAST.2CTA [UR48], [UR22], UR4, desc[UR54] ;  /* 0x00003630160073b4 */ /* 0x000fe20008211804 */
[----:B------:R-:W-:-:S02]  /*20b0*/  UIADD3 UR38, UP1, UPT, UR46, 0x280, URZ ;  /* 0x000002802e267890 */ /* 0x000fc4000ff3e0ff */
[----:B------:R-:W-:Y:S01]  /*20c0*/  ULEA UR7, UR5, UR61, 0xb ;  /* 0x0000003d05077291 */ /* 0x000fe2000f8e58ff */
[----:B------:R-:W-:Y:S01]  /*20d0*/  UMOV UR36, UR52 ;  /* 0x0000003400247c82 */ /* 0x000fe20008000000 */
[----:B------:R-:W-:Y:S01]  /*20e0*/  UMOV UR33, UR49 ;  /* 0x0000003100217c82 */ /* 0x000fe20008000000 */
[----:B------:R-:W-:Y:S01]  /*20f0*/  UMOV UR34, UR50 ;  /* 0x0000003200227c82 */ /* 0x000fe20008000000 */
[----:B------:R-:W-:Y:S01]  /*2100*/  UIADD3 UR30, UP0, UPT, UR46, 0x380, URZ ;  /* 0x000003802e1e7890 */ /* 0x000fe2000ff1e0ff */
[----:B------:R-:W-:Y:S01]  /*2110*/  UTMALDG.3D.MULTICAST.2CTA [UR40], [UR22], UR4, desc[UR54] ;  /* 0x00003628160073b4 */ /* 0x000fe20008211804 */
[----:B------:R-:W-:Y:S01]  /*2120*/  UMOV UR26, UR42 ;  /* 0x0000002a001a7c82 */ /* 0x000fe20008000000 */
[----:B------:R-:W-:Y:S01]  /*2130*/  UMOV UR27, UR35 ;  /* 0x00000023001b7c82 */ /* 0x000fe20008000000 */
[----:B------:R-:W-:Y:S01]  /*2140*/  UMOV UR28, UR52 ;  /* 0x00000034001c7c82 */ /* 0x000fe20008000000 */
[----:B------:R-:W-:Y:S01]  /*2150*/  UMOV UR25, UR49 ;  /* 0x0000003100197c82 */ /* 0x000fe20008000000 */
[----:B------:R-:W-:-:S02]  /*2160*/  UIADD3.X UR39, UPT, UPT, URZ, UR47, URZ, UP1, !UPT ;  /* 0x0000002fff277290 */ /* 0x000fc40008ffe4ff */
[----:B------:R-:W-:Y:S01]  /*2170*/  UIADD3 UR16, UPT, UPT, UR15, 0x30800, UR16 ;  /* 0x000308000f107890 */ /* 0x000fe2000fffe010 */
[----:B------:R-:W-:Y:S01]  /*2180*/  UTMALDG.3D.2CTA [UR32], [UR8], desc[UR54] ;  /* 0x00003620080075b4 */ /* 0x000fe20008211000 */
[----:B------:R-:W-:Y:S01]  /*2190*/  UIADD3.X UR31, UPT, UPT, URZ, UR47, URZ, UP0, !UPT ;  /* 0x0000002fff1f7290 */ /* 0x000fe200087fe4ff */
[----:B------:R-:W-:Y:S01]  /*21a0*/  UMOV UR21, UR52 ;  /* 0x0000003400157c82 */ /* 0x000fe20008000000 */
[----:B------:R-:W-:Y:S01]  /*21b0*/  UMOV UR17, UR49 ;  /* 0x0000003100117c82 */ /* 0x000fe20008000000 */
[----:B------:R-:W-:Y:S01]  /*21c0*/  UMOV UR10, URZ ;  /* 0x000000ff000a7c82 */ /* 0x000fe20008000000 */
[----:B------:R-:W-:Y:S01]  /*21d0*/  UMOV UR13, UR52 ;  /* 0x00000034000d7c82 */ /* 0x000fe20008000000 */
[----:B------:R4:W-:Y:S02]  /*21e0*/  UTMALDG.3D.2CTA [UR24], [UR8], desc[UR54] ;  /* 0x00003618080075b4 */ /* 0x0009e40008211000 */
[----:B------:R1:W-:Y:S01]  /*21f0*/  UTMALDG.4D.MULTICAST.2CTA [UR16], [UR38], UR4, desc[UR54] ;  /* 0x00003610260073b4 */ /* 0x0003e20008219804 */
[----:B----4-:R-:W-:-:S02]  /*2200*/  UIADD3 UR8, UPT, UPT, UR15, 0x31000, UR7 ;  /* 0x000310000f087890 */ /* 0x010fc4000fffe007 */
[----:B------:R-:W-:Y:S01]  /*2210*/  UPRMT UR7, URZ, 0x5410, UR56 ;  /* 0x00005410ff077896 */ /* 0x000fe20008000038 */
[----:B------:R-:W-:-:S08]  /*2220*/  UMOV UR9, UR49 ;  /* 0x0000003100097c82 */ /* 0x000fd00008000000 */
[----:B------:R1:W-:Y:S02]  /*2230*/  UTMALDG.4D.MULTICAST.2CTA [UR8], [UR30], UR7, desc[UR54] ;  /* 0x000036081e0073b4 */ /* 0x0003e40008219807 */
[----:B-1----:R-:W-:Y:S01]  /*2240*/  NOP ;  /* 0x0000000000007918 */ /* 0x002fe20000000000 */
.L_x_32:
[----:B------:R-:W-:Y:S05]  /*2250*/  BSYNC.RECONVERGENT B0 ;  /* 0x0000000000007941 */ /* 0x000fea0003800200 */
.L_x_31:
[----:B------:R-:W-:Y:S02]  /*2260*/  UIADD3 UR42, UPT, UPT, UR42, 0x100, URZ ;  /* 0x000001002a2a7890 */ /* 0x000fe4000fffe0ff */
[----:B------:R-:W-:Y:S02]  /*2270*/  UIADD3 UR12, UPT, UPT, UR12, 0x2, URZ ;  /* 0x000000020c0c7890 */ /* 0x000fe4000fffe0ff */
[----:B------:R-:W-:Y:S01]  /*2280*/  UIADD3 UR19, UPT, UPT, UR19, 0x2, URZ ;  /* 0x0000000213137890 */ /* 0x000fe2000fffe0ff */
[----:B------:R-:W-:Y:S01]  /*2290*/  UMOV UR5, UR29 ;  /* 0x0000001d00057c82 */ /* 0x000fe20008000000 */
[----:B------:R-:W-:Y:S01]  /*22a0*/  UMOV UR14, UR63 ;  /* 0x0000003f000e7c82 */ /* 0x000fe20008000000 */
[----:B------:R-:W-:Y:S09]  /*22b0*/  BRA.U UP4, `(.L_x_33) ;  /* 0xfffffff904b47547 */ /* 0x000ff2000b83ffff */
.L_x_25:
[----:B------:R-:W-:Y:S01]  /*22c0*/  ULEA UR4, UR29, UR15, 0x3 ;  /* 0x0000000f1d047291 */ /* 0x000fe2000f8e18ff */
[----:B-1----:R-:W-:Y:S01]  /*22d0*/  SHF.L.U32 R0, R12, 0x1f, RZ ;  /* 0x0000001f0c007819 */ /* 0x002fe200000006ff */
[----:B------:R-:W-:Y:S01]  /*22e0*/  @!P2 SYNCS.ARRIVE.TRANS64.A1T0 RZ, [UR15+0x68], RZ ;  /* 0x000068ffffffa9a7 */ /* 0x000fe2000810000f */
[----:B------:R-:W-:-:S06]  /*22f0*/  UISETP.GT.AND UP0, UPT, UR71, UR70, UPT ;  /* 0x000000464700728c */ /* 0x000fcc000bf04270 */
[----:B--23--:R1:W2:Y:S03]  /*2300*/  SYNCS.PHASECHK.TRANS64.TRYWAIT P1, [UR4+0x10], R0 ;  /* 0x00001000ff0075a7 */ /* 0x00c2a60008021104 */
[----:B------:R-:W-:Y:S05]  /*2310*/  BRA.U !UP0, `(.L_x_34) ;  /* 0x00000005084c7547 */ /* 0x000fea000b800000 */
[----:B------:R-:W-:Y:S01]  /*2320*/  UIADD3 UR37, UPT, UPT, UR73, UR14, URZ ;  /* 0x0000000e49257290 */ /* 0x000fe2000fffe0ff */
[----:B------:R-:W-:-:S11]  /*2330*/  UMOV UR5, UR29 ;  /* 0x0000001d00057c82 */ /* 0x000fd60008000000 */
.L_x_42:
[----:B------:R-:W-:Y:S01]  /*2340*/  ULEA UR7, UR5, UR15, 0x3 ;  /* 0x0000000f05077291 */ /* 0x000fe2000f8e18ff */
[----:B--2---:R-:W-:Y:S01]  /*2350*/  @P4 MOV R2, 0x21800 ;  /* 0x0002180000024802 */ /* 0x004fe20000000f00 */
[----:B--23--:R-:W-:Y:S10]  /*2360*/  @P1 BRA `(.L_x_35) ;  /* 0x00000000000c1947 */ /* 0x00cff40003800000 */
[----:B------:R-:W-:-:S04]  /*2370*/  SHF.L.U32 R3, R12, 0x1f, RZ ;  /* 0x0000001f0c037819 */ /* 0x000fc800000006ff */
[----:B------:R-:W2:Y:S02]  /*2380*/  SYNCS.PHASECHK.TRANS64.TRYWAIT P0, [UR7+0x10], R3 ;  /* 0x00001003ff0075a7 */ /* 0x000ea40008001107 */
[----:B--2---:R-:W-:Y:S05]  /*2390*/  @!P0 BRA `(.L_x_36) ;  /* 0x000000ac001c8947 */ /* 0x004fea0003800000 */
.L_x_35:
[----:B------:R2:W-:Y:S01]  /*23a0*/  @P4 SYNCS.ARRIVE.TRANS64 RZ, [UR7], R2 ;  /* 0x00000002ffff49a7 */ /* 0x0005e20008000007 */
[----:B------:R-:W-:-:S04]  /*23b0*/  ULOP3.LUT UR4, UR53, 0x2, URZ, 0xfc, !UPT ;  /* 0x0000000235047892 */ /* 0x000fc8000f8efcff */
[----:B------:R-:W-:-:S09]  /*23c0*/  UISETP.NE.AND UP0, UPT, UR4, 0x2, UPT ;  /* 0x000000020400788c */ /* 0x000fd2000bf05270 */
[----:B------:R-:W-:Y:S05]  /*23d0*/  BRA.U UP0, `(.L_x_37) ;  /* 0x0000000100047547 */ /* 0x000fea000b800000 */
[----:B------:R-:W-:Y:S05]  /*23e0*/  BPT.TRAP 0x1 ;  /* 0x000000040000795c */ /* 0x000fea0000300000 */
.L_x_37:
[----:B------:R-:W-:Y:S04]  /*23f0*/  BSSY.RECONVERGENT B0, `(.L_x_38) ;  /* 0x0000003000007945 */ /* 0x000fe80003800200 */
[----:B------:R-:W-:Y:S05]  /*2400*/  @!P3 BRA `(.L_x_39) ;  /* 0x000000000004b947 */ /* 0x000fea0003800000 */
[----:B------:R-:W-:Y:S05]  /*2410*/  BPT.TRAP 0x1 ;  /* 0x000000040000795c */ /* 0x000fea0000300000 */
.L_x_39:
[----:B------:R-:W-:Y:S05]  /*2420*/  BSYNC.RECONVERGENT B0 ;  /* 0x0000000000007941 */ /* 0x000fea0003800200 */
.L_x_38:
        /* <DEDUP_REMOVED lines=14> */
[----:B------:R-:W-:Y:S02]  /*2510*/  USHF.L.U32 UR50, UR14, 0x8, URZ ;  /* 0x000000080e327899 */ /* 0x000fe400080006ff */
[----:B------:R-:W-:Y:S02]  /*2520*/  UIADD3 UR40, UPT, UPT, UR15, UR40, URZ ;  /* 0x000000280f287290 */ /* 0x000fe4000fffe0ff */
[----:B------:R-:W-:-:S02]  /*2530*/  UIADD3 UR22, UP2, UPT, UR46, 0x180, URZ ;  /* 0x000001802e167890 */ /* 0x000fc4000ff5e0ff */
[----:B------:R-:W-:Y:S02]  /*2540*/  UIADD3 UR24, UPT, UPT, UR15, UR4, URZ ;  /* 0x000000040f187290 */ /* 0x000fe4000fffe0ff */
[----:B------:R-:W-:Y:S02]  /*2550*/  USHF.L.U32 UR6, UR14, 0x1, URZ ;  /* 0x000000010e067899 */ /* 0x000fe400080006ff */
[----:B------:R-:W-:Y:S02]  /*2560*/  UIADD3 UR30, UP1, UPT, UR46, 0x280, URZ ;  /* 0x000002802e1e7890 */ /* 0x000fe4000ff3e0ff */
[----:B------:R-:W-:Y:S02]  /*2570*/  ULOP3.LUT UR49, UR7, 0xfefffff8, URZ, 0xc0, !UPT ;  /* 0xfefffff807317892 */ /* 0x000fe4000f8ec0ff */
[----:B------:R-:W-:Y:S02]  /*2580*/  UIADD3.X UR13, UPT, UPT, URZ, UR47, URZ, UP3, !UPT ;  /* 0x0000002fff0d7290 */ /* 0x000fe40009ffe4ff */
[----:B------:R-:W-:-:S02]  /*2590*/  UIADD3 UR48, UPT, UPT, UR40, 0x10800, URZ ;  /* 0x0001080028307890 */ /* 0x000fc4000fffe0ff */
[----:B------:R-:W-:Y:S02]  /*25a0*/  UPRMT UR4, URZ, 0x5410, UR57 ;  /* 0x00005410ff047896 */ /* 0x000fe40008000039 */
[----:B------:R-:W-:Y:S02]  /*25b0*/  UIADD3 UR42, UPT, UPT, UR50, 0x80, URZ ;  /* 0x00000080322a7890 */ /* 0x000fe4000fffe0ff */
[----:B------:R-:W-:Y:S02]  /*25c0*/  UIADD3 UR40, UPT, UPT, UR40, 0x14800, URZ ;  /* 0x0001480028287890 */ /* 0x000fe4000fffe0ff */
[----:B------:R-:W-:Y:S02]  /*25d0*/  UIADD3.X UR23, UPT, UPT, URZ, UR47, URZ, UP2, !UPT ;  /* 0x0000002fff177290 */ /* 0x000fe400097fe4ff */
[----:B------:R-:W-:Y:S02]  /*25e0*/  UIADD3 UR32, UPT, UPT, UR24, 0x20800, URZ ;  /* 0x0002080018207890 */ /* 0x000fe4000fffe0ff */
[----:B------:R-:W-:-:S02]  /*25f0*/  UIADD3 UR24, UPT, UPT, UR24, 0x24800, URZ ;  /* 0x0002480018187890 */ /* 0x000fc4000fffe0ff */
[----:B------:R-:W-:Y:S02]  /*2600*/  ULEA UR16, UR5, UR65, 0xa ;  /* 0x0000004105107291 */ /* 0x000fe4000f8e50ff */
[----:B------:R-:W-:Y:S02]  /*2610*/  ULOP3.LUT UR19, UR6, UR60, URZ, 0xfc, !UPT ;  /* 0x0000003c06137292 */ /* 0x000fe4000f8efcff */
[----:B------:R-:W-:Y:S01]  /*2620*/  UIADD3.X UR31, UPT, UPT, URZ, UR47, URZ, UP1, !UPT ;  /* 0x0000002fff1f7290 */ /* 0x000fe20008ffe4ff */
[----:B------:R-:W-:Y:S01]  /*2630*/  UMOV UR54, 0x0 ;  /* 0x0000000000367882 */ /* 0x000fe20000000000 */
[----:B------:R-:W-:Y:S01]  /*2640*/  UMOV UR55, 0x10000000 ;  /* 0x1000000000377882 */ /* 0x000fe20000000000 */
[----:B------:R-:W-:Y:S01]  /*2650*/  UMOV UR43, UR51 ;  /* 0x00000033002b7c82 */ /* 0x000fe20008000000 */
[----:B------:R-:W-:Y:S01]  /*2660*/  UMOV UR44, UR52 ;  /* 0x00000034002c7c82 */ /* 0x000fe20008000000 */
[----:B------:R-:W-:Y:S01]  /*2670*/  UMOV UR41, UR49 ;  /* 0x0000003100297c82 */ /* 0x000fe20008000000 */
[----:B------:R-:W-:Y:S01]  /*2680*/  UMOV UR36, UR52 ;  /* 0x0000003400247c82 */ /* 0x000fe20008000000 */
[----:B------:R-:W-:Y:S01]  /*2690*/  UMOV UR33, UR49 ;  /* 0x0000003100217c82 */ /* 0x000fe20008000000 */
[----:B------:R-:W-:Y:S01]  /*26a0*/  UMOV UR34, UR50 ;  /* 0x0000003200227c82 */ /* 0x000fe20008000000 */
[----:B------:R-:W-:Y:S01]  /*26b0*/  UTMALDG.3D.MULTICAST.2CTA [UR48], [UR12], UR4, desc[UR54] ;  /* 0x000036300c0073b4 */ /* 0x000fe20008211804 */
[----:B------:R-:W-:Y:S01]  /*26c0*/  UIADD3 UR38, UP0, UPT, UR46, 0x380, URZ ;  /* 0x000003802e267890 */ /* 0x000fe2000ff1e0ff */
[----:B------:R-:W-:Y:S01]  /*26d0*/  UMOV UR27, UR35 ;  /* 0x00000023001b7c82 */ /* 0x000fe20008000000 */
[----:B------:R-:W-:Y:S01]  /*26e0*/  UMOV UR28, UR52 ;  /* 0x00000034001c7c82 */ /* 0x000fe20008000000 */
[----:B------:R-:W-:Y:S01]  /*26f0*/  UMOV UR25, UR49 ;  /* 0x0000003100197c82 */ /* 0x000fe20008000000 */
[----:B------:R-:W-:Y:S01]  /*2700*/  UMOV UR26, UR42 ;  /* 0x0000002a001a7c82 */ /* 0x000fe20008000000 */
[----:B------:R-:W-:Y:S01]  /*2710*/  UMOV UR21, UR52 ;  /* 0x0000003400157c82 */ /* 0x000fe20008000000 */
[----:B------:R4:W-:Y:S01]  /*2720*/  UTMALDG.3D.MULTICAST.2CTA [UR40], [UR12], UR4, desc[UR54] ;  /* 0x000036280c0073b4 */ /* 0x0009e20008211804 */
[----:B------:R-:W-:Y:S01]  /*2730*/  UMOV UR17, UR49 ;  /* 0x0000003100117c82 */ /* 0x000fe20008000000 */
[----:B------:R-:W-:-:S02]  /*2740*/  ULEA UR8, UR5, UR64, 0xb ;  /* 0x0000004005087291 */ /* 0x000fc4000f8e58ff */
[----:B------:R-:W-:Y:S01]  /*2750*/  UIADD3.X UR39, UPT, UPT, URZ, UR47, URZ, UP0, !UPT ;  /* 0x0000002fff277290 */ /* 0x000fe200087fe4ff */
[----:B------:R-:W-:Y:S01]  /*2760*/  UMOV UR10, URZ ;  /* 0x000000ff000a7c82 */ /* 0x000fe20008000000 */
[----:B------:R-:W-:Y:S01]  /*2770*/  UMOV UR9, UR49 ;  /* 0x0000003100097c82 */ /* 0x000fe20008000000 */
[----:B------:R-:W-:Y:S01]  /*2780*/  UTMALDG.3D.2CTA [UR32], [UR22], desc[UR54] ;  /* 0x00003620160075b4 */ /* 0x000fe20008211000 */
[----:B------:R-:W-:Y:S01]  /*2790*/  UTMALDG.3D.2CTA [UR24], [UR22], desc[UR54] ;  /* 0x00003618160075b4 */ /* 0x000fe20008211000 */
[----:B------:R2:W-:Y:S01]  /*27a0*/  UTMALDG.4D.MULTICAST.2CTA [UR16], [UR30], UR4, desc[UR54] ;  /* 0x000036101e0073b4 */ /* 0x0005e20008219804 */
[----:B----4-:R-:W-:Y:S01]  /*27b0*/  UIADD3 UR12, UPT, UPT, UR59, UR6, URZ ;  /* 0x000000063b0c7290 */ /* 0x010fe2000fffe0ff */
[----:B------:R-:W-:Y:S01]  /*27c0*/  UMOV UR13, UR52 ;  /* 0x00000034000d7c82 */ /* 0x000fe20008000000 */
[----:B--2---:R-:W-:-:S09]  /*27d0*/  UPRMT UR4, URZ, 0x5410, UR56 ;  /* 0x00005410ff047896 */ /* 0x004fd20008000038 */
[----:B------:R4:W-:Y:S02]  /*27e0*/  UTMALDG.4D.MULTICAST.2CTA [UR8], [UR38], UR4, desc[UR54] ;  /* 0x00003608260073b4 */ /* 0x0009e40008219804 */
[----:B----4-:R-:W-:Y:S01]  /*27f0*/  NOP ;  /* 0x0000000000007918 */ /* 0x010fe20000000000 */
.L_x_41:
[----:B------:R-:W-:Y:S05]  /*2800*/  BSYNC.RECONVERGENT B0 ;  /* 0x0000000000007941 */ /* 0x000fea0003800200 */
.L_x_40:
[----:B------:R-:W-:Y:S01]  /*2810*/  UIADD3 UR14, UPT, UPT, UR14, 0x1, URZ ;  /* 0x000000010e0e7890 */ /* 0x000fe2000fffe0ff */
[----:B------:R-:W-:-:S03]  /*2820*/  UMOV UR5, UR29 ;  /* 0x0000001d00057c82 */ /* 0x000fc60008000000 */
[----:B------:R-:W-:-:S09]  /*2830*/  UISETP.NE.AND UP0, UPT, UR14, UR37, UPT ;  /* 0x000000250e00728c */ /* 0x000fd2000bf05270 */
[----:B------:R-:W-:Y:S05]  /*2840*/  BRA.U UP0, `(.L_x_42) ;  /* 0xfffffff900bc7547 */ /* 0x000fea000b83ffff */
.L_x_34:
[C---:B------:R-:W-:Y:S01]  /*2850*/  LEA R3, R11.reuse, UR15, 0x3 ;  /* 0x0000000f0b037c11 */ /* 0x040fe2000f8e18ff */
[----:B------:R-:W-:Y:S01]  /*2860*/  NOP ;  /* 0x0000000000007918 */ /* 0x000fe20000000000 */
[----:B-1----:R-:W-:Y:S02]  /*2870*/  SHF.L.U32 R0, R10, 0x1f, RZ ;  /* 0x0000001f0a007819 */ /* 0x002fe400000006ff */
[----:B------:R-:W-:Y:S02]  /*2880*/  LEA R4, R11, UR15, 0x4 ;  /* 0x0000000f0b047c11 */ /* 0x000fe4000f8e20ff */
[----:B------:R-:W1:Y:S02]  /*2890*/  SYNCS.PHASECHK.TRANS64.TRYWAIT P0, [R3+URZ+0x70], R0 ;  /* 0x00007000030075a7 */ /* 0x000e6400080011ff */
[----:B-1----:R-:W-:Y:S05]  /*28a0*/  @!P0 BRA `(.L_x_43) ;  /* 0x000000a400f08947 */ /* 0x002fea0003800000 */
.L_x_152:
[----:B------:R-:W4:Y:S01]  /*28b0*/  LDS.128 R4, [R4+0xd0] ;  /* 0x0000d00004047984 */ /* 0x000f220000000c00 */
[----:B------:R-:W-:Y:S01]  /*28c0*/  UISETP.GE.AND UP0, UPT, UR45, 0x1, UPT ;  /* 0x000000012d00788c */ /* 0x000fe2000bf06270 */
[----:B------:R-:W-:Y:S01]  /*28d0*/  @!PT LDS RZ, [RZ] ;  /* 0x00000000fffff984 */ /* 0x000fe20000000800 */
[----:B------:R-:W-:Y:S01]  /*28e0*/  @!PT LDS RZ, [RZ] ;  /* 0x00000000fffff984 */ /* 0x000fe20000000800 */
[----:B------:R-:W-:Y:S01]  /*28f0*/  @!PT LDS RZ, [RZ] ;  /* 0x00000000fffff984 */ /* 0x000fe20000000800 */
[----:B------:R-:W-:Y:S01]  /*2900*/  @!PT LDS RZ, [RZ] ;  /* 0x00000000fffff984 */ /* 0x000fe20000000800 */
[----:B------:R1:W-:Y:S06]  /*2910*/  MEMBAR.ALL.CTA ;  /* 0x0000000000007992 */ /* 0x0003ec0000008000 */
[----:B-1----:R-:W1:Y:S01]  /*2920*/  FENCE.VIEW.ASYNC.S ;  /* 0x00000000000073c6 */ /* 0x002e620000000000 */
[----:B----4-:R-:W-:-:S13]  /*2930*/  LOP3.LUT P0, RZ, R6, 0x1, RZ, 0xc0, !PT ;  /* 0x0000000106ff7812 */ /* 0x010fda000780c0ff */
[----:B-1----:R-:W-:Y:S01]  /*2940*/  VOTEU.ANY UP1, P0 ;  /* 0x0000000000ff7886 */ /* 0x002fe20000020100 */
[----:B------:R-:W-:-:S13]  /*2950*/  PLOP3.LUT P0, PT, PT, PT, UP1, 0x80, 0x8 ;  /* 0x000000000008781c */ /* 0x000fda0003f0f018 */
[----:B------:R-:W-:Y:S02]  /*2960*/  @P0 LOP3.LUT R0, R5, 0xffff, RZ, 0xc0, !PT ;  /* 0x0000ffff05000812 */ /* 0x000fe400078ec0ff */
[----:B--2---:R-:W-:Y:S02]  /*2970*/  @P0 MOV R2, R4 ;  /* 0x0000000400020202 */ /* 0x004fe40000000f00 */
[----:B------:R-:W-:Y:S01]  /*2980*/  @P0 R2UR UR5, R0 ;  /* 0x00000000000502ca */ /* 0x000fe200000e0000 */
[----:B------:R-:W-:Y:S01]  /*2990*/  VIADD R0, R3, 0x80 ;  /* 0x0000008003007836 */ /* 0x000fe20000000000 */
[----:B------:R-:W-:Y:S02]  /*29a0*/  @P0 SHF.R.U32.HI R4, RZ, 0x10, R5 ;  /* 0x00000010ff040819 */ /* 0x000fe40000011605 */
[----:B------:R-:W-:Y:S02]  /*29b0*/  @P0 R2UR UR6, R2 ;  /* 0x00000000020602ca */ /* 0x000fe400000e0000 */
[----:B------:R-:W-:-:S02]  /*29c0*/  PRMT R0, RZ, 0x654, R0 ;  /* 0x00000654ff007816 */ /* 0x000fc40000000000 */
[----:B------:R-:W-:Y:S02]  /*29d0*/  @P0 R2UR UR4, R4 ;  /* 0x00000000040402ca */ /* 0x000fe400000e0000 */
[----:B------:R1:W-:Y:S03]  /*29e0*/  SYNCS.ARRIVE.TRANS64.RED.A1T0 RZ, [R0+URZ], RZ ;  /* 0x000000ff00ff79a7 */ /* 0x0003e600081004ff */
[----:B------:R-:W-:-:S04]  /*29f0*/  @UP1 UMOV UR66, UR5 ;  /* 0x0000000500421c82 */ /* 0x000fc80008000000 */
[----:B------:R-:W-:-:S04]  /*2a00*/  @UP1 UMOV UR67, UR6 ;  /* 0x0000000600431c82 */ /* 0x000fc80008000000 */
[----:B------:R-:W-:Y:S01]  /*2a10*/  @UP1 UMOV UR52, UR4 ;  /* 0x0000000400341c82 */ /* 0x000fe20008000000 */
[----:B------:R-:W-:Y:S05]  /*2a20*/  BRA.U !UP0, `(.L_x_44) ;  /* 0x0000000108d47547 */ /* 0x000fea000b800000 */
[----:B------:R-:W2:Y:S01]  /*2a30*/  LDCU.128 UR20, c[0x0][0xf10] ;  /* 0x0001e200ff1477ac */ /* 0x000ea20008000c00 */
[----:B------:R-:W4:Y:S01]  /*2a40*/  LDCU UR19, c[0x0][0xf20] ;  /* 0x0001e400ff1377ac */ /* 0x000f220008000800 */
[----:B------:R-:W3:Y:S01]  /*2a50*/  LDCU UR14, c[0x0][0xf0c] ;  /* 0x0001e180ff0e77ac */ /* 0x000ee20008000800 */
[----:B------:R-:W1:Y:S01]  /*2a60*/  LDCU.64 UR8, c[0x0][0xf28] ;  /* 0x0001e500ff0877ac */ /* 0x000e620008000a00 */
[----:B------:R-:W-:Y:S02]  /*2a70*/  UISETP.NE.AND UP3, UPT, UR45, 0x1, UPT ;  /* 0x000000012d00788c */ /* 0x000fe4000bf65270 */
[----:B--2---:R-:W-:Y:S02]  /*2a80*/  UIMAD.WIDE.U32 UR6, UR68, UR23, URZ ;  /* 0x00000017440672a5 */ /* 0x004fe4000f8e00ff */
[----:B------:R-:W-:Y:S02]  /*2a90*/  UIMAD.WIDE.U32 UR4, UR69, UR20, URZ ;  /* 0x00000014450472a5 */ /* 0x000fe4000f8e00ff */
[----:B------:R-:W-:-:S02]  /*2aa0*/  UISETP.NE.AND UP0, UPT, UR22, 0x1, UPT ;  /* 0x000000011600788c */ /* 0x000fc4000bf05270 */
[----:B------:R-:W-:Y:S01]  /*2ab0*/  UIMAD.WIDE.U32 UR16, UR66, UR23, URZ ;  /* 0x00000017421072a5 */ /* 0x000fe2000f8e00ff */
[----:B------:R-:W-:Y:S02]  /*2ac0*/  UMOV UR6, UR7 ;  /* 0x0000000700067c82 */ /* 0x000fe40008000000 */
[----:B------:R-:W-:Y:S01]  /*2ad0*/  UMOV UR4, UR5 ;  /* 0x0000000500047c82 */ /* 0x000fe20008000000 */
[----:B----4-:R-:W-:Y:S02]  /*2ae0*/  USHF.R.U32.HI UR6, URZ, UR19, UR6 ;  /* 0x00000013ff067299 */ /* 0x010fe40008011606 */
[----:B---3--:R-:W-:Y:S02]  /*2af0*/  UISETP.NE.AND UP2, UPT, UR14, 0x1, UPT ;  /* 0x000000010e00788c */ /* 0x008fe4000bf45270 */
[----:B------:R-:W-:Y:S02]  /*2b00*/  USHF.R.U32.HI UR4, URZ, UR21, UR4 ;  /* 0x00000015ff047299 */ /* 0x000fe40008011604 */
[----:B------:R-:W-:-:S02]  /*2b10*/  USEL UR5, UR68, UR6, !UP0 ;  /* 0x0000000644057287 */ /* 0x000fc4000c000000 */
[----:B------:R-:W-:Y:S02]  /*2b20*/  USEL UR6, UR69, UR4, !UP2 ;  /* 0x0000000445067287 */ /* 0x000fe4000d000000 */
[----:B-1----:R-:W-:Y:S01]  /*2b30*/  UIMAD.WIDE.U32 UR10, UR5, UR8, URZ ;  /* 0x00000008050a72a5 */ /* 0x002fe2000f8e00ff */
[----:B------:R-:W-:Y:S01]  /*2b40*/  UMOV UR4, UR17 ;  /* 0x0000001100047c82 */ /* 0x000fe20008000000 */
[----:B------:R-:W-:Y:S02]  /*2b50*/  UIMAD.WIDE.U32 UR12, UR67, UR20, URZ ;  /* 0x00000014430c72a5 */ /* 0x000fe4000f8e00ff */
[----:B------:R-:W-:-:S03]  /*2b60*/  UIMAD.WIDE.U32 UR16, UR6, UR8, URZ ;  /* 0x00000008061072a5 */ /* 0x000fc6000f8e00ff */
[----:B------:R-:W-:Y:S01]  /*2b70*/  UMOV UR10, UR11 ;  /* 0x0000000b000a7c82 */ /* 0x000fe20008000000 */
[----:B------:R-:W-:Y:S02]  /*2b80*/  USHF.R.U32.HI UR4, URZ, UR19, UR4 ;  /* 0x00000013ff047299 */ /* 0x000fe40008011604 */
[----:B------:R-:W-:Y:S01]  /*2b90*/  @UP3 USHF.R.U32.HI UR5, URZ, UR9, UR10 ;  /* 0x00000009ff053299 */ /* 0x000fe2000801160a */
[----:B------:R-:W-:Y:S01]  /*2ba0*/  UMOV UR12, UR13 ;  /* 0x0000000d000c7c82 */ /* 0x000fe20008000000 */
[----:B------:R-:W-:Y:S01]  /*2bb0*/  UMOV UR16, UR17 ;  /* 0x0000001100107c82 */ /* 0x000fe20008000000 */
[----:B------:R-:W-:Y:S02]  /*2bc0*/  USHF.R.U32.HI UR21, URZ, UR21, UR12 ;  /* 0x00000015ff157299 */ /* 0x000fe4000801160c */
[----:B------:R-:W-:Y:S02]  /*2bd0*/  USEL UR4, UR66, UR4, !UP0 ;  /* 0x0000000442047287 */ /* 0x000fe4000c000000 */
[----:B------:R-:W-:-:S02]  /*2be0*/  @UP3 USHF.R.U32.HI UR6, URZ, UR9, UR16 ;  /* 0x00000009ff063299 */ /* 0x000fc40008011610 */
[----:B------:R-:W-:Y:S02]  /*2bf0*/  UIMAD UR7, UR45, UR5, URZ ;  /* 0x000000052d0772a4 */ /* 0x000fe4000f8e02ff */
[----:B------:R-:W-:Y:S02]  /*2c00*/  USEL UR5, UR67, UR21, !UP2 ;  /* 0x0000001543057287 */ /* 0x000fe4000d000000 */
[----:B------:R-:W-:Y:S02]  /*2c10*/  UIMAD UR10, UR45, UR6, URZ ;  /* 0x000000062d0a72a4 */ /* 0x000fe4000f8e02ff */
[----:B------:R-:W-:Y:S02]  /*2c20*/  UISETP.GE.AND UP0, UPT, UR4, UR7, UPT ;  /* 0x000000070400728c */ /* 0x000fe4000bf06270 */
[----:B------:R-:W-:Y:S02]  /*2c30*/  UIMAD.WIDE.U32 UR12, UR4, UR8, URZ ;  /* 0x00000008040c72a5 */ /* 0x000fe4000f8e00ff */
[----:B------:R-:W-:-:S02]  /*2c40*/  UISETP.GE.OR UP0, UPT, UR5, UR10, UP0 ;  /* 0x0000000a0500728c */ /* 0x000fc40008706670 */
        /* <DEDUP_REMOVED lines=19> */
.L_x_44:
[----:B------:R-:W2:Y:S02]  /*2d80*/  LDCU UR4, c[0x0][0xf30] ;  /* 0x0001e600ff0477ac */ /* 0x000ea40008000800 */
[----:B--2---:R-:W-:-:S09]  /*2d90*/  UISETP.NE.AND UP0, UPT, UR4, 0x1, UPT ;  /* 0x000000010400788c */ /* 0x004fd2000bf05270 */
[----:B------:R-:W-:Y:S05]  /*2da0*/  BRA.U UP0, `(.L_x_45) ;  /* 0x0000000100447547 */ /* 0x000fea000b800000 */
[----:B------:R-:W2:Y:S01]  /*2db0*/  LDCU.128 UR8, c[0x0][0xf10] ;  /* 0x0001e200ff0877ac */ /* 0x000ea20008000c00 */
[----:B------:R-:W4:Y:S01]  /*2dc0*/  LDCU UR12, c[0x0][0xf0c] ;  /* 0x0001e180ff0c77ac */ /* 0x000f220008000800 */
[----:B------:R-:W1:Y:S01]  /*2dd0*/  LDCU UR13, c[0x0][0xf20] ;  /* 0x0001e400ff0d77ac */ /* 0x000e620008000800 */
[----:B--2---:R-:W-:Y:S02]  /*2de0*/  UIMAD.WIDE.U32 UR6, UR67, UR8, URZ ;  /* 0x00000008430672a5 */ /* 0x004fe4000f8e00ff */
[----:B------:R-:W-:Y:S02]  /*2df0*/  UIMAD.WIDE.U32 UR4, UR66, UR11, URZ ;  /* 0x0000000b420472a5 */ /* 0x000fe4000f8e00ff */
[----:B----4-:R-:W-:Y:S02]  /*2e00*/  UISETP.NE.AND UP2, UPT, UR12, 0x1, UPT ;  /* 0x000000010c00788c */ /* 0x010fe4000bf45270 */
[----:B------:R-:W-:Y:S01]  /*2e10*/  UISETP.NE.AND UP0, UPT, UR10, 0x1, UPT ;  /* 0x000000010a00788c */ /* 0x000fe2000bf05270 */
[----:B------:R-:W-:-:S02]  /*2e20*/  UMOV UR6, UR7 ;  /* 0x0000000700067c82 */ /* 0x000fc40008000000 */
[----:B------:R-:W-:Y:S01]  /*2e30*/  UMOV UR4, UR5 ;  /* 0x0000000500047c82 */ /* 0x000fe20008000000 */
[----:B------:R-:W-:Y:S02]  /*2e40*/  USHF.R.U32.HI UR9, URZ, UR9, UR6 ;  /* 0x00000009ff097299 */ /* 0x000fe40008011606 */
[----:B-1----:R-:W-:Y:S02]  /*2e50*/  USHF.R.U32.HI UR4, URZ, UR13, UR4 ;  /* 0x0000000dff047299 */ /* 0x002fe40008011604 */
[----:B------:R-:W-:Y:S02]  /*2e60*/  USEL UR5, UR67, UR9, !UP2 ;  /* 0x0000000943057287 */ /* 0x000fe4000d000000 */
[----:B------:R-:W-:-:S04]  /*2e70*/  USEL UR4, UR66, UR4, !UP0 ;  /* 0x0000000442047287 */ /* 0x000fc8000c000000 */
[----:B------:R-:W-:Y:S02]  /*2e80*/  UIADD3 UR6, UPT, UPT, UR5, -UR4, URZ ;  /* 0x8000000405067290 */ /* 0x000fe4000fffe0ff */
[----:B------:R-:W-:Y:S02]  /*2e90*/  UIADD3 UR4, UPT, UPT, -UR5, UR4, URZ ;  /* 0x0000000405047290 */ /* 0x000fe4000fffe1ff */
[----:B------:R-:W-:Y:S02]  /*2ea0*/  UIMAD UR66, UR6, UR10, UR66 ;  /* 0x0000000a064272a4 */ /* 0x000fe4000f8e0242 */
[----:B------:R-:W-:-:S12]  /*2eb0*/  UIMAD UR67, UR4, UR12, UR67 ;  /* 0x0000000c044372a4 */ /* 0x000fd8000f8e0243 */
.L_x_45:
[----:B------:R-:W-:Y:S01]  /*2ec0*/  VIADD R11, R11, 0x1 ;  /* 0x000000010b0b7836 */ /* 0x000fe20000000000 */
[----:B------:R-:W-:Y:S02]  /*2ed0*/  R2UR UR5, R145 ;  /* 0x00000000910572ca */ /* 0x000fe400000e0000 */
[----:B------:R-:W-:Y:S02]  /*2ee0*/  R2UR UR4, R144 ;  /* 0x00000000900472ca */ /* 0x000fe400000e0000 */
[C---:B------:R-:W-:Y:S02]  /*2ef0*/  ISETP.NE.AND P0, PT, R11.reuse, 0x2, PT ;  /* 0x000000020b00780c */ /* 0x040fe40003f05270 */
[----:B------:R-:W-:Y:S02]  /*2f00*/  PLOP3.LUT P2, PT, PT, PT, PT, 0x80, 0x8 ;  /* 0x000000000008781c */ /* 0x000fe40003f4f070 */
[----:B-1----:R-:W-:Y:S02]  /*2f10*/  SEL R0, RZ, 0x1, P0 ;  /* 0x00000001ff007807 */ /* 0x002fe40000000000 */
[----:B------:R-:W-:-:S02]  /*2f20*/  SEL R11, R11, RZ, P0 ;  /* 0x000000ff0b0b7207 */ /* 0x000fc40000000000 */
[----:B------:R-:W-:Y:S01]  /*2f30*/  LOP3.LUT R10, R10, R0, RZ, 0x3c, !PT ;  /* 0x000000000a0a7212 */ /* 0x000fe200078e3cff */
[----:B------:R-:W-:Y:S02]  /*2f40*/  UIADD3 UR20, UPT, UPT, UR67, UR5, URZ ;  /* 0x0000000543147290 */ /* 0x000fe4000fffe0ff */
[----:B------:R-:W-:Y:S01]  /*2f50*/  UIADD3 UR16, UPT, UPT, UR66, UR4, URZ ;  /* 0x0000000442107290 */ /* 0x000fe2000fffe0ff */
[----:B------:R-:W-:Y:S11]  /*2f60*/  BRA.U UP1, `(.L_x_46) ;  /* 0xffffffed01087547 */ /* 0x000ff6000b83ffff */
[----:B------:R-:W-:Y:S01]  /*2f70*/  UIADD3 UR15, UPT, UPT, UR15, 0x10, URZ ;  /* 0x000000100f0f7890 */ /* 0x000fe2000fffe0ff */
[----:B------:R-:W-:-:S03]  /*2f80*/  SHF.L.U32 R2, R12, 0x1f, RZ ;  /* 0x0000001f0c027819 */ /* 0x000fc600000006ff */
[----:B------:R-:W-:-:S09]  /*2f90*/  ULEA UR4, UR29, UR15, 0x3 ;  /* 0x0000000f1d047291 */ /* 0x000fd2000f8e18ff */
[----:B------:R-:W1:Y:S02]  /*2fa0*/  SYNCS.PHASECHK.TRANS64.TRYWAIT P0, [UR4], R2 ;  /* 0x00000002ff0075a7 */ /* 0x000e640008001104 */
[----:B-1----:R-:W-:Y:S05]  /*2fb0*/  @!P0 BRA `(.L_x_47) ;  /* 0x000000a000408947 */ /* 0x002fea0003800000 */
.L_x_154:
[----:B------:R-:W-:-:S04]  /*2fc0*/  UIADD3 UR4, UPT, UPT, UR29, 0x1, URZ ;  /* 0x000000011d047890 */ /* 0x000fc8000fffe0ff */
[----:B------:R-:W-:-:S04]  /*2fd0*/  UISETP.NE.AND UP0, UPT, UR4, 0x2, UPT ;  /* 0x000000020400788c */ /* 0x000fc8000bf05270 */
[----:B------:R-:W-:Y:S02]  /*2fe0*/  USEL UR5, URZ, 0x1, UP0 ;  /* 0x00000001ff057887 */ /* 0x000fe40008000000 */
[----:B------:R-:W-:-:S04]  /*2ff0*/  USEL UR4, UR4, URZ, UP0 ;  /* 0x000000ff04047287 */ /* 0x000fc80008000000 */
[----:B------:R-:W-:Y:S01]  /*3000*/  ULEA UR4, UR4, UR15, 0x3 ;  /* 0x0000000f04047291 */ /* 0x000fe2000f8e18ff */
[----:B-1----:R-:W-:-:S04]  /*3010*/  LOP3.LUT R2, R12, UR5, RZ, 0x3c, !PT ;  /* 0x000000050c027c12 */ /* 0x002fc8000f8e3cff */
[----:B------:R-:W-:Y:S01]  /*3020*/  SHF.L.U32 R2, R2, 0x1f, RZ ;  /* 0x0000001f02027819 */ /* 0x000fe200000006ff */
[----:B------:R-:W-:-:S07]  /*3030*/  IMAD.U32 R0, RZ, RZ, UR4 ;  /* 0x00000004ff007e24 */ /* 0x000fce000f8e00ff */
.L_x_48:
[----:B-1----:R1:W2:Y:S02]  /*3040*/  SYNCS.PHASECHK.TRANS64.TRYWAIT P0, [R0+URZ], R2 ;  /* 0x00000002000075a7 */ /* 0x0022a400080011ff */
[----:B--2---:R-:W-:Y:S05]  /*3050*/  @!P0 NANOSLEEP.SYNCS 0x989680 ;  /* 0x009896800000895d */ /* 0x004fea0003900000 */
[----:B------:R-:W2:Y:S02]  /*3060*/  @!P0 SYNCS.PHASECHK.TRANS64 P0, [R0+URZ], R2 ;  /* 0x00000002000085a7 */ /* 0x000ea400080010ff */
[----:B--2---:R-:W-:Y:S05]  /*3070*/  @P0 EXIT ;  /* 0x000000000000094d */ /* 0x004fea0003800000 */
[----:B------:R-:W-:Y:S05]  /*3080*/  BRA `(.L_x_48) ;  /* 0xfffffffc00ec7947 */ /* 0x000fea000383ffff */
.L_x_22:
[----:B------:R-:W1:Y:S02]  /*3090*/  S2UR UR4, SR_CgaCtaId ;  /* 0x00000000000479c3 */ /* 0x000e640000008800 */
[----:B-1----:R-:W-:-:S04]  /*30a0*/  UISETP.NE.AND UP0, UPT, UR4, URZ, UPT ;  /* 0x000000ff0400728c */ /* 0x002fc8000bf05270 */
[----:B------:R-:W-:-:S09]  /*30b0*/  UISETP.NE.OR UP0, UPT, UR17, 0x1, UP0 ;  /* 0x000000011100788c */ /* 0x000fd20008705670 */
[----:B------:R-:W-:Y:S05]  /*30c0*/  BRA.U UP0, `(.L_x_49) ;  /* 0x00000005004c7547 */ /* 0x000fea000b800000 */
[----:B------:R-:W1:Y:S01]  /*30d0*/  S2UR UR5, SR_CgaCtaId ;  /* 0x00000000000579c3 */ /* 0x000e620000008800 */
[----:B------:R-:W-:Y:S01]  /*30e0*/  UMOV UR4, 0x400 ;  /* 0x0000040000047882 */ /* 0x000fe20000000000 */
[----:B------:R-:W-:Y:S01]  /*30f0*/  ISETP.GE.U32.AND P2, PT, R2, 0x8, PT ;  /* 0x000000080200780c */ /* 0x000fe20003f46070 */
[----:B------:R-:W-:Y:S01]  /*3100*/  IMAD.MOV.U32 R12, RZ, RZ, 0x1 ;  /* 0x00000001ff0c7424 */ /* 0x000fe200078e00ff */
[----:B------:R-:W-:Y:S02]  /*3110*/  CS2R R10, SRZ ;  /* 0x00000000000a7805 */ /* 0x000fe4000001ff00 */
[----:B------:R-:W-:Y:S01]  /*3120*/  CS2R R8, SRZ ;  /* 0x0000000000087805 */ /* 0x000fe2000001ff00 */
[----:B-1----:R-:W-:-:S03]  /*3130*/  ULEA UR6, UR5, UR4, 0x18 ;  /* 0x0000000405067291 */ /* 0x002fc6000f8ec0ff */
[----:B------:R-:W-:-:S09]  /*3140*/  UMOV UR5, URZ ;  /* 0x000000ff00057c82 */ /* 0x000fd20008000000 */
.L_x_53:
[----:B------:R-:W-:Y:S02]  /*3150*/  LEA R0, R8, UR6, 0x3 ;  /* 0x0000000608007c11 */ /* 0x000fe4000f8e18ff */
[----:B------:R-:W-:-:S03]  /*3160*/  SHF.L.U32 R4, R9, 0x1f, RZ ;  /* 0x0000001f09047819 */ /* 0x000fc600000006ff */
[----:B------:R-:W-:Y:S01]  /*3170*/  VIADD R5, R0, 0xb0 ;  /* 0x000000b000057836 */ /* 0x000fe20000000000 */
[----:B------:R-:W1:Y:S02]  /*3180*/  SYNCS.PHASECHK.TRANS64.TRYWAIT P0, [R0+URZ+0xa0], R4 ;  /* 0x0000a004000075a7 */ /* 0x000e6400080011ff */
[----:B-1----:R-:W-:Y:S05]  /*3190*/  @!P0 BRA `(.L_x_50) ;  /* 0x0000009c00e08947 */ /* 0x002fea0003800000 */
.L_x_155:
[----:B------:R-:W-:Y:S01]  /*31a0*/  ULEA UR4, UR5, UR6, 0x3 ;  /* 0x0000000605047291 */ /* 0x000fe2000f8e18ff */
[----:B-1----:R-:W-:Y:S01]  /*31b0*/  PRMT R0, RZ, 0x654, R5 ;  /* 0x00000654ff007816 */ /* 0x002fe20000000005 */
[----:B------:R-:W-:Y:S01]  /*31c0*/  @!P2 IMAD.MOV.U32 R4, RZ, RZ, 0x10 ;  /* 0x00000010ff04a424 */ /* 0x000fe200078e00ff */
[----:B------:R-:W-:Y:S01]  /*31d0*/  SHF.L.U32 R5, R12, 0x1f, RZ ;  /* 0x0000001f0c057819 */ /* 0x000fe200000006ff */
[----:B------:R-:W-:Y:S01]  /*31e0*/  UIADD3 UR7, UPT, UPT, UR4, 0x70, URZ ;  /* 0x0000007004077890 */ /* 0x000fe2000fffe0ff */
[----:B------:R1:W-:Y:S05]  /*31f0*/  SYNCS.ARRIVE.TRANS64.RED.A1T0 RZ, [R0+URZ], RZ ;  /* 0x000000ff00ff79a7 */ /* 0x0003ea00081004ff */
[----:B------:R-:W-:Y:S01]  /*3200*/  IMAD.U32 R6, RZ, RZ, UR7 ;  /* 0x00000007ff067e24 */ /* 0x000fe2000f8e00ff */
[----:B------:R-:W2:Y:S04]  /*3210*/  SYNCS.PHASECHK.TRANS64.TRYWAIT P0, [UR4+0x80], R5 ;  /* 0x00008005ff0075a7 */ /* 0x000ea80008001104 */
[----:B------:R-:W-:Y:S01]  /*3220*/  PRMT R6, R2, 0x654, R6 ;  /* 0x0000065402067816 */ /* 0x000fe20000000006 */
[----:B-12---:R-:W-:Y:S06]  /*3230*/  @!P0 BRA `(.L_x_51) ;  /* 0x0000009c00cc8947 */ /* 0x006fec0003800000 */
.L_x_157:
[----:B------:R-:W-:Y:S01]  /*3240*/  ULEA UR8, UR5, UR6, 0x4 ;  /* 0x0000000605087291 */ /* 0x000fe2000f8e20ff */
[----:B------:R-:W-:Y:S01]  /*3250*/  SEL R3, R6, R3, !P2 ;  /* 0x0000000306037207 */ /* 0x000fe20005000000 */
[----:B------:R-:W-:Y:S01]  /*3260*/  UIADD3 UR9, UPT, UPT, UR4, 0x70, URZ ;  /* 0x0000007004097890 */ /* 0x000fe2000fffe0ff */
[----:B-1----:R-:W-:Y:S01]  /*3270*/  LEA R0, R11, UR6, 0x3 ;  /* 0x000000060b007c11 */ /* 0x002fe2000f8e18ff */
[----:B------:R-:W-:Y:S01]  /*3280*/  UIADD3 UR8, UPT, UPT, UR8, 0xd0, URZ ;  /* 0x000000d008087890 */ /* 0x000fe2000fffe0ff */
[----:B------:R1:W-:Y:S01]  /*3290*/  @!P2 SYNCS.ARRIVE.TRANS64.RED RZ, [R3+URZ], R4 ;  /* 0x0000000403ffa9a7 */ /* 0x0003e200080004ff */
[----:B------:R-:W-:Y:S01]  /*32a0*/  UIADD3 UR4, UPT, UPT, UR5, 0x1, URZ ;  /* 0x0000000105047890 */ /* 0x000fe2000fffe0ff */
[----:B------:R-:W-:-:S03]  /*32b0*/  VIADD R8, R8, 0x1 ;  /* 0x0000000108087836 */ /* 0x000fc60000000000 */
[----:B------:R-:W-:Y:S02]  /*32c0*/  UISETP.NE.AND UP0, UPT, UR4, 0x2, UPT ;  /* 0x000000020400788c */ /* 0x000fe4000bf05270 */
[----:B------:R-:W-:Y:S01]  /*32d0*/  ISETP.NE.AND P0, PT, R8, 0x2, PT ;  /* 0x000000020800780c */ /* 0x000fe20003f05270 */
[----:B------:R-:W-:Y:S06]  /*32e0*/  UGETNEXTWORKID.BROADCAST [UR8], [UR9] ;  /* 0x00000000080073ca */ /* 0x000fec0008000100 */
[----:B------:R-:W-:Y:S02]  /*32f0*/  USEL UR7, URZ, 0x1, UP0 ;  /* 0x00000001ff077887 */ /* 0x000fe40008000000 */
[----:B------:R-:W-:-:S04]  /*3300*/  USEL UR5, UR4, URZ, UP0 ;  /* 0x000000ff04057287 */ /* 0x000fc80008000000 */
[----:B------:R-:W-:Y:S02]  /*3310*/  LOP3.LUT R12, R12, UR7, RZ, 0x3c, !PT ;  /* 0x000000070c0c7c12 */ /* 0x000fe4000f8e3cff */
[----:B-1----:R-:W-:-:S04]  /*3320*/  SHF.L.U32 R4, R10, 0x1f, RZ ;  /* 0x0000001f0a047819 */ /* 0x002fc800000006ff */
[----:B------:R-:W1:Y:S02]  /*3330*/  SYNCS.PHASECHK.TRANS64.TRYWAIT P1, [R0+URZ+0x70], R4 ;  /* 0x00007004000075a7 */ /* 0x000e6400080211ff */
[----:B-1----:R-:W-:Y:S05]  /*3340*/  @!P1 BRA `(.L_x_52) ;  /* 0x0000009c00a09947 */ /* 0x002fea0003800000 */
.L_x_158:
[C---:B-1----:R-:W-:Y:S01]  /*3350*/  LEA R4, R11.reuse, UR6, 0x4 ;  /* 0x000000060b047c11 */ /* 0x042fe2000f8e20ff */
[----:B------:R-:W-:Y:S01]  /*3360*/  VIADD R0, R0, 0x80 ;  /* 0x0000008000007836 */ /* 0x000fe20000000000 */
[----:B------:R-:W-:Y:S01]  /*3370*/  SEL R8, R8, RZ, P0 ;  /* 0x000000ff08087207 */ /* 0x000fe20000000000 */
[----:B------:R-:W-:-:S03]  /*3380*/  VIADD R11, R11, 0x1 ;  /* 0x000000010b0b7836 */ /* 0x000fc60000000000 */
[----:B------:R-:W1:Y:S01]  /*3390*/  LDS.128 R4, [R4+0xd0] ;  /* 0x0000d00004047984 */ /* 0x000e620000000c00 */
[----:B------:R-:W-:Y:S02]  /*33a0*/  PRMT R0, RZ, 0x654, R0 ;  /* 0x00000654ff007816 */ /* 0x000fe40000000000 */
[C---:B------:R-:W-:Y:S01]  /*33b0*/  ISETP.NE.AND P1, PT, R11.reuse, 0x2, PT ;  /* 0x000000020b00780c */ /* 0x040fe20003f25270 */
[----:B------:R-:W-:Y:S01]  /*33c0*/  @!PT LDS RZ, [RZ] ;  /* 0x00000000fffff984 */ /* 0x000fe20000000800 */
[----:B------:R-:W-:Y:S01]  /*33d0*/  @!PT LDS RZ, [RZ] ;  /* 0x00000000fffff984 */ /* 0x000fe20000000800 */
[----:B------:R-:W-:Y:S01]  /*33e0*/  @!PT LDS RZ, [RZ] ;  /* 0x00000000fffff984 */ /* 0x000fe20000000800 */
[----:B------:R-:W-:Y:S01]  /*33f0*/  @!PT LDS RZ, [RZ] ;  /* 0x00000000fffff984 */ /* 0x000fe20000000800 */
[----:B------:R2:W-:Y:S06]  /*3400*/  MEMBAR.ALL.CTA ;  /* 0x0000000000007992 */ /* 0x0005ec0000008000 */
[----:B--2---:R-:W2:Y:S01]  /*3410*/  FENCE.VIEW.ASYNC.S ;  /* 0x00000000000073c6 */ /* 0x004ea20000000000 */
[----:B------:R-:W-:Y:S01]  /*3420*/  SEL R11, R11, RZ, P1 ;  /* 0x000000ff0b0b7207 */ /* 0x000fe20000800000 */
[----:B--2---:R2:W-:Y:S01]  /*3430*/  SYNCS.ARRIVE.TRANS64.RED.A1T0 RZ, [R0+URZ], RZ ;  /* 0x000000ff00ff79a7 */ /* 0x0045e200081004ff */
[----:B-1----:R-:W-:-:S02]  /*3440*/  LOP3.LUT P3, RZ, R6, 0x1, RZ, 0xc0, !PT ;  /* 0x0000000106ff7812 */ /* 0x002fc4000786c0ff */
[----:B------:R-:W-:-:S04]  /*3450*/  SEL R4, RZ, 0x1, P1 ;  /* 0x00000001ff047807 */ /* 0x000fc80000800000 */
[----:B------:R-:W-:Y:S02]  /*3460*/  LOP3.LUT R10, R10, R4, RZ, 0x3c, !PT ;  /* 0x000000040a0a7212 */ /* 0x000fe400078e3cff */
[----:B--2---:R-:W-:-:S04]  /*3470*/  SEL R0, RZ, 0x1, P0 ;  /* 0x00000001ff007807 */ /* 0x004fc80000000000 */
[----:B------:R-:W-:Y:S01]  /*3480*/  LOP3.LUT R9, R9, R0, RZ, 0x3c, !PT ;  /* 0x0000000009097212 */ /* 0x000fe200078e3cff */
[----:B------:R-:W-:Y:S06]  /*3490*/  @P3 BRA `(.L_x_53) ;  /* 0xfffffffc002c3947 */ /* 0x000fec000383ffff */
[----:B------:R-:W-:Y:S01]  /*34a0*/  ULEA UR4, UR5, UR6, 0x3 ;  /* 0x0000000605047291 */ /* 0x000fe2000f8e18ff */
[----:B------:R-:W-:-:S08]  /*34b0*/  SHF.L.U32 R2, R12, 0x1f, RZ ;  /* 0x0000001f0c027819 */ /* 0x000fd000000006ff */
[----:B------:R-:W1:Y:S02]  /*34c0*/  SYNCS.PHASECHK.TRANS64 P0, [UR4+0x80], R2 ;  /* 0x00008002ff0075a7 */ /* 0x000e640008001004 */
[----:B-1----:R-:W-:Y:S05]  /*34d0*/  @P0 BRA `(.L_x_54) ;  /* 0x0000000000080947 */ /* 0x002fea0003800000 */
[----:B------:R-:W1:Y:S02]  /*34e0*/  SYNCS.PHASECHK.TRANS64.TRYWAIT P0, [UR4+0x80], R2 ;  /* 0x00008002ff0075a7 */ /* 0x000e640008001104 */
[----:B-1----:R-:W-:Y:S05]  /*34f0*/  @!P0 BRA `(.L_x_55) ;  /* 0x0000009c00488947 */ /* 0x002fea0003800000 */
.L_x_54:
[----:B------:R-:W-:-:S04]  /*3500*/  UIADD3 UR7, UPT, UPT, UR5, 0x1, URZ ;  /* 0x0000000105077890 */ /* 0x000fc8000fffe0ff */
[----:B------:R-:W-:-:S04]  /*3510*/  UISETP.NE.AND UP0, UPT, UR7, 0x2, UPT ;  /* 0x000000020700788c */ /* 0x000fc8000bf05270 */
[----:B------:R-:W-:Y:S02]  /*3520*/  USEL UR8, URZ, 0x1, UP0 ;  /* 0x00000001ff087887 */ /* 0x000fe40008000000 */
[----:B------:R-:W-:-:S04]  /*3530*/  USEL UR7, UR7, URZ, UP0 ;  /* 0x000000ff07077287 */ /* 0x000fc80008000000 */
[----:B------:R-:W-:Y:S01]  /*3540*/  ULEA UR7, UR7, UR6, 0x3 ;  /* 0x0000000607077291 */ /* 0x000fe2000f8e18ff */
[----:B-1----:R-:W-:-:S04]  /*3550*/  LOP3.LUT R2, R12, UR8, RZ, 0x3c, !PT ;  /* 0x000000080c027c12 */ /* 0x002fc8000f8e3cff */
[----:B------:R-:W-:-:S04]  /*3560*/  SHF.L.U32 R0, R2, 0x1f, RZ ;  /* 0x0000001f02007819 */ /* 0x000fc800000006ff */
[----:B------:R-:W1:Y:S02]  /*3570*/  SYNCS.PHASECHK.TRANS64 P0, [UR7+0x80], R0 ;  /* 0x00008000ff0075a7 */ /* 0x000e640008001007 */
[----:B-1----:R-:W-:Y:S05]  /*3580*/  @P0 EXIT ;  /* 0x000000000000094d */ /* 0x002fea0003800000 */
[----:B------:R-:W-:Y:S02]  /*3590*/  SHF.L.U32 R2, R2, 0x1f, RZ ;  /* 0x0000001f02027819 */ /* 0x000fe400000006ff */
[----:B------:R-:W-:-:S07]  /*35a0*/  MOV R0, UR7 ;  /* 0x0000000700007c02 */ /* 0x000fce0008000f00 */
.L_x_56:
[----:B-1----:R1:W2:Y:S02]  /*35b0*/  SYNCS.PHASECHK.TRANS64.TRYWAIT P0, [R0+URZ+0x80], R2 ;  /* 0x00008002000075a7 */ /* 0x0022a400080011ff */
[----:B--2---:R-:W-:Y:S05]  /*35c0*/  @!P0 NANOSLEEP.SYNCS 0x989680 ;  /* 0x009896800000895d */ /* 0x004fea0003900000 */
[----:B------:R-:W2:Y:S02]  /*35d0*/  @!P0 SYNCS.PHASECHK.TRANS64 P0, [R0+URZ+0x80], R2 ;  /* 0x00008002000085a7 */ /* 0x000ea400080010ff */
[----:B--2---:R-:W-:Y:S05]  /*35e0*/  @P0 EXIT ;  /* 0x000000000000094d */ /* 0x004fea0003800000 */
[----:B------:R-:W-:Y:S05]  /*35f0*/  BRA `(.L_x_56) ;  /* 0xfffffffc00ec7947 */ /* 0x000fea000383ffff */
.L_x_49:
[----:B------:R-:W-:Y:S05]  /*3600*/  BRA.U UP5, `(.L_x_57) ;  /* 0x0000002105147547 */ /* 0x000fea000b800000 */
[----:B------:R-:W1:Y:S01]  /*3610*/  S2UR UR7, SR_CgaCtaId ;  /* 0x00000000000779c3 */ /* 0x000e620000008800 */
[----:B------:R-:W-:Y:S01]  /*3620*/  UMOV UR4, 0x40 ;  /* 0x0000004000047882 */ /* 0x000fe20000000000 */
[----:B------:R-:W-:Y:S01]  /*3630*/  NOP ;  /* 0x0000000000007918 */ /* 0x000fe20000000000 */
[----:B------:R-:W-:Y:S01]  /*3640*/  UMOV UR6, 0x400 ;  /* 0x0000040000067882 */ /* 0x000fe20000000000 */
[----:B-1----:R-:W-:Y:S02]  /*3650*/  ULEA UR5, UR7, UR4, 0x18 ;  /* 0x0000000407057291 */ /* 0x002fe4000f8ec0ff */
[----:B------:R-:W-:-:S07]  /*3660*/  ULEA UR6, UR7, UR6, 0x18 ;  /* 0x0000000607067291 */ /* 0x000fce000f8ec0ff */
[----:B------:R-:W1:Y:S02]  /*3670*/  LDS.U8 R2, [UR5+0x1c] ;  /* 0x00001c05ff027984 */ /* 0x000e640008000000 */
[----:B-1----:R-:W-:-:S13]  /*3680*/  ISETP.NE.AND P0, PT, R2, RZ, PT ;  /* 0x000000ff0200720c */ /* 0x002fda0003f05270 */
[----:B------:R-:W-:Y:S05]  /*3690*/  @P0 BRA `(.L_x_58) ;  /* 0x0000000400100947 */ /* 0x000fea0003800000 */
[----:B------:R-:W1:Y:S01]  /*36a0*/  S2UR UR4, SR_CgaCtaId ;  /* 0x00000000000479c3 */ /* 0x000e620000008800 */
[----:B------:R-:W-:Y:S02]  /*36b0*/  UISETP.NE.U32.AND UP1, UPT, UR28, 0x1, UPT ;  /* 0x000000011c00788c */ /* 0x000fe4000bf25070 */
[----:B------:R-:W-:Y:S02]  /*36c0*/  UIADD3 UR7, UPT, UPT, UR5, 0x8, URZ ;  /* 0x0000000805077890 */ /* 0x000fe4000fffe0ff */
[----:B-1----:R-:W-:-:S05]  /*36d0*/  ULOP3.LUT UR8, UR4, 0x1, URZ, 0x3c, !UPT ;  /* 0x0000000104087892 */ /* 0x002fca000f8e3cff */
[----:B------:R-:W-:Y:S07]  /*36e0*/  BRA.U !UP1, `(.L_x_59) ;  /* 0x00000001099c7547 */ /* 0x000fee000b800000 */
[----:B------:R-:W-:Y:S01]  /*36f0*/  ELECT P0, URZ, PT ;  /* 0x0000000000ff782f */ /* 0x000fe20003800000 */
[----:B------:R-:W-:-:S12]  /*3700*/  BSSY B0, `(.L_x_59) ;  /* 0x0000025000007945 */ /* 0x000fd80003800000 */
[----:B------:R-:W-:Y:S05]  /*3710*/  @!P0 BRA `(.L_x_60) ;  /* 0x00000000008c8947 */ /* 0x000fea0003800000 */
[----:B------:R-:W-:-:S05]  /*3720*/  UMOV UR4, 0x10 ;  /* 0x0000001000047882 */ /* 0x000fca0000000000 */
[----:B------:R-:W-:Y:S04]  /*3730*/  DEPBAR.LE SB1, 0x36 ;  /* 0x00009d800000791a */ /* 0x000fe80000000000 */
[----:B------:R-:W1:Y:S02]  /*3740*/  UTCATOMSWS.2CTA.FIND_AND_SET.ALIGN UP0, UR4, UR4 ;  /* 0x00000004000475e3 */ /* 0x000e640008200800 */
[----:B-1----:R-:W-:Y:S01]  /*3750*/  MOV R10, UR4 ;  /* 0x00000004000a7c02 */ /* 0x002fe20008000f00 */
[----:B------:R-:W-:Y:S06]  /*3760*/  BRA.U UP0, `(.L_x_61) ;  /* 0x0000000100187547 */ /* 0x000fec000b800000 */
.L_x_62:
[----:B------:R-:W-:Y:S05]  /*3770*/  NANOSLEEP 0x64 ;  /* 0x000000640000795d */ /* 0x000fea0003800000 */
[----:B------:R-:W-:-:S05]  /*3780*/  UMOV UR4, 0x10 ;  /* 0x0000001000047882 */ /* 0x000fca0000000000 */
[----:B------:R-:W-:Y:S04]  /*3790*/  DEPBAR.LE SB1, 0x36 ;  /* 0x00009d800000791a */ /* 0x000fe80000000000 */
[----:B------:R-:W1:Y:S02]  /*37a0*/  UTCATOMSWS.2CTA.FIND_AND_SET.ALIGN UP0, UR4, UR4 ;  /* 0x00000004000475e3 */ /* 0x000e640008200800 */
[----:B-1----:R-:W-:Y:S01]  /*37b0*/  MOV R10, UR4 ;  /* 0x00000004000a7c02 */ /* 0x002fe20008000f00 */
[----:B------:R-:W-:Y:S05]  /*37c0*/  BRA.U !UP0, `(.L_x_62) ;  /* 0xfffffffd08e87547 */ /* 0x000fea000b83ffff */
.L_x_61:
[----:B------:R-:W1:Y:S01]  /*37d0*/  LDS R6, [UR5+0x10] ;  /* 0x00001005ff067984 */ /* 0x000e620008000800 */
[----:B------:R-:W-:Y:S01]  /*37e0*/  IMAD.U32 R2, RZ, RZ, UR6 ;  /* 0x00000006ff027e24 */ /* 0x000fe2000f8e00ff */
[----:B------:R-:W-:-:S03]  /*37f0*/  MOV R4, UR8 ;  /* 0x0000000800047c02 */ /* 0x000fc60008000f00 */
[----:B------:R-:W-:Y:S01]  /*3800*/  VIADD R2, R2, 0xf0 ;  /* 0x000000f002027836 */ /* 0x000fe20000000000 */
[----:B-1----:R-:W-:-:S04]  /*3810*/  SHF.L.U32 R6, R6, 0x1f, RZ ;  /* 0x0000001f06067819 */ /* 0x002fc800000006ff */
[----:B------:R-:W1:Y:S02]  /*3820*/  SYNCS.PHASECHK.TRANS64.TRYWAIT P0, [UR5+0x8], R6 ;  /* 0x00000806ff0075a7 */ /* 0x000e640008001105 */
[----:B-1----:R-:W-:Y:S05]  /*3830*/  @P0 BRA `(.L_x_63) ;  /* 0x0000000000080947 */ /* 0x002fea0003800000 */
[----:B------:R-:W1:Y:S02]  /*3840*/  SYNCS.PHASECHK.TRANS64.TRYWAIT P0, [UR5+0x8], R6 ;  /* 0x00000806ff0075a7 */ /* 0x000e640008001105 */
[----:B-1----:R-:W-:Y:S05]  /*3850*/  @!P0 BRA `(.L_x_64) ;  /* 0x0000009800888947 */ /* 0x002fea0003800000 */
.L_x_63:
[----:B------:R-:W-:Y:S01]  /*3860*/  PRMT R4, R4, 0x654, R2 ;  /* 0x0000065404047816 */ /* 0x000fe20000000002 */
[----:B------:R-:W-:Y:S01]  /*3870*/  HFMA2 R2, -RZ, RZ, 0, 5.9604644775390625e-08 ;  /* 0x00000001ff027431 */ /* 0x000fe200000001ff */
[----:B------:R-:W-:Y:S01]  /*3880*/  UPRMT UR4, UR8, 0x654, UR7 ;  /* 0x0000065408047896 */ /* 0x000fe20008000007 */
[----:B------:R-:W-:Y:S02]  /*3890*/  IMAD.MOV.U32 R8, RZ, RZ, 0xffff ;  /* 0x0000ffffff087424 */ /* 0x000fe400078e00ff */
[----:B-1----:R-:W-:Y:S02]  /*38a0*/  IMAD.MOV.U32 R6, RZ, RZ, 0x4 ;  /* 0x00000004ff067424 */ /* 0x002fe400078e00ff */
[----:B------:R-:W-:Y:S01]  /*38b0*/  IMAD.SHL.U32 R9, R10, 0x20, RZ ;  /* 0x000000200a097824 */ /* 0x000fe200078e00ff */
[----:B------:R-:W-:Y:S02]  /*38c0*/  MOV R5, UR4 ;  /* 0x0000000400057c02 */ /* 0x000fe40008000f00 */
[-C--:B------:R-:W-:Y:S01]  /*38d0*/  SHF.L.U32 R8, R8, R10.reuse, RZ ;  /* 0x0000000a08087219 */ /* 0x080fe200000006ff */
[----:B------:R1:W-:Y:S01]  /*38e0*/  SYNCS.ARRIVE.TRANS64.RED RZ, [UR4], R6 ;  /* 0x00000006ffff79a7 */ /* 0x0003e20008000404 */
[----:B------:R-:W-:Y:S01]  /*38f0*/  SHF.L.U32 R7, R2, R10, RZ ;  /* 0x0000000a02077219 */ /* 0x000fe200000006ff */
[----:B------:R1:W-:Y:S04]  /*3900*/  STS [UR6+0xf0], R9 ;  /* 0x0000f009ff007988 */ /* 0x0003e80008000806 */
[----:B------:R1:W-:Y:S04]  /*3910*/  STAS [R4.64], R10 ;  /* 0x0000000a04007dbd */ /* 0x0003e8000c0008ff */
[----:B------:R1:W-:Y:S04]  /*3920*/  ATOMS.OR RZ, [UR5+0x14], R8 ;  /* 0x00001408ffff798c */ /* 0x0003e8000b000005 */
[----:B------:R1:W-:Y:S04]  /*3930*/  ATOMS.OR RZ, [UR5+0x18], R7 ;  /* 0x00001807ffff798c */ /* 0x0003e8000b000005 */
[----:B------:R1:W-:Y:S02]  /*3940*/  ATOMS.XOR RZ, [UR5+0x10], R2 ;  /* 0x00001002ffff798c */ /* 0x0003e4000b800005 */
.L_x_60:
[----:B------:R-:W-:Y:S05]  /*3950*/  BSYNC B0 ;  /* 0x0000000000007941 */ /* 0x000fea0003800000 */
.L_x_59:
[----:B------:R-:W-:Y:S05]  /*3960*/  BRA.U UP1, `(.L_x_65) ;  /* 0x00000001016c7547 */ /* 0x000fea000b800000 */
[----:B------:R-:W-:-:S03]  /*3970*/  UMOV UR4, 0xffffffff ;  /* 0xffffffff00047882 */ /* 0x000fc60000000000 */
[----:B------:R-:W-:Y:S05]  /*3980*/  BRA.DIV UR4, `(.L_x_66) ;  /* 0x0000009a04547947 */ /* 0x000fea000b800000 */
[----:B------:R-:W-:-:S13]  /*3990*/  ELECT P6, URZ, PT ;  /* 0x0000000000ff782f */ /* 0x000fda00038c0000 */
.L_x_162:
[----:B------:R-:W-:Y:S05]  /*39a0*/  @!P6 BRA `(.L_x_65) ;  /* 0x00000000005ce947 */ /* 0x000fea0003800000 */
[----:B-1----:R-:W1:Y:S02]  /*39b0*/  LDS R4, [UR5+0x10] ;  /* 0x00001005ff047984 */ /* 0x002e640008000800 */
[----:B-1----:R-:W-:-:S04]  /*39c0*/  SHF.L.U32 R4, R4, 0x1f, RZ ;  /* 0x0000001f04047819 */ /* 0x002fc800000006ff */
[----:B------:R-:W1:Y:S02]  /*39d0*/  SYNCS.PHASECHK.TRANS64.TRYWAIT P0, [UR5+0x8], R4 ;  /* 0x00000804ff0075a7 */ /* 0x000e640008001105 */
[----:B-1----:R-:W-:Y:S05]  /*39e0*/  @P0 BRA `(.L_x_67) ;  /* 0x0000000000080947 */ /* 0x002fea0003800000 */
[----:B------:R-:W1:Y:S02]  /*39f0*/  SYNCS.PHASECHK.TRANS64.TRYWAIT P0, [UR5+0x8], R4 ;  /* 0x00000804ff0075a7 */ /* 0x000e640008001105 */
[----:B-1----:R-:W-:Y:S05]  /*3a00*/  @!P0 BRA `(.L_x_68) ;  /* 0x0000009800548947 */ /* 0x002fea0003800000 */
.L_x_67:
[----:B------:R-:W2:Y:S01]  /*3a10*/  LDS R6, [UR6+0xf0] ;  /* 0x0000f006ff067984 */ /* 0x000ea20008000800 */
[----:B-1----:R-:W-:Y:S02]  /*3a20*/  HFMA2 R2, -RZ, RZ, 0, 5.9604644775390625e-08 ;  /* 0x00000001ff027431 */ /* 0x002fe400000001ff */
[----:B------:R-:W-:Y:S01]  /*3a30*/  IMAD.MOV.U32 R4, RZ, RZ, 0xffff ;  /* 0x0000ffffff047424 */ /* 0x000fe200078e00ff */
[----:B------:R-:W-:Y:S01]  /*3a40*/  UPRMT UR4, UR8, 0x654, UR7 ;  /* 0x0000065408047896 */ /* 0x000fe20008000007 */
[----:B--2---:R-:W-:-:S03]  /*3a50*/  IMAD.SHL.U32 R5, R6, 0x20, RZ ;  /* 0x0000002006057824 */ /* 0x004fc600078e00ff */
[-C--:B------:R-:W-:Y:S02]  /*3a60*/  SHF.L.U32 R4, R4, R6.reuse, RZ ;  /* 0x0000000604047219 */ /* 0x080fe400000006ff */
[----:B------:R-:W-:Y:S01]  /*3a70*/  SHF.L.U32 R6, R2, R6, RZ ;  /* 0x0000000602067219 */ /* 0x000fe200000006ff */
[----:B------:R2:W-:Y:S04]  /*3a80*/  STS [UR6+0xf0], R5 ;  /* 0x0000f005ff007988 */ /* 0x0005e80008000806 */
[----:B------:R2:W-:Y:S04]  /*3a90*/  ATOMS.OR RZ, [UR5+0x14], R4 ;  /* 0x00001404ffff798c */ /* 0x0005e8000b000005 */
[----:B------:R2:W-:Y:S01]  /*3aa0*/  ATOMS.OR RZ, [UR5+0x18], R6 ;  /* 0x00001806ffff798c */ /* 0x0005e2000b000005 */
[----:B------:R-:W-:Y:S03]  /*3ab0*/  SYNCS.ARRIVE.TRANS64.RED.A1T0 RZ, [UR4], RZ ;  /* 0x000000ffffff79a7 */ /* 0x000fe60008100404 */
[----:B------:R2:W-:Y:S01]  /*3ac0*/  ATOMS.XOR RZ, [UR5+0x10], R2 ;  /* 0x00001002ffff798c */ /* 0x0005e2000b800005 */
[----:B------:R-:W-:Y:S05]  /*3ad0*/  BRA `(.L_x_65) ;  /* 0x0000000000107947 */ /* 0x000fea0003800000 */
.L_x_58:
[----:B------:R-:W-:Y:S02]  /*3ae0*/  MOV R2, 0xffffffff ;  /* 0xffffffff00027802 */ /* 0x000fe40000000f00 */
[----:B------:R-:W-:-:S03]  /*3af0*/  MOV R4, 0x3b20 ;  /* 0x00003b2000047802 */ /* 0x000fc60000000f00 */
[----:B------:R1:W-:Y:S04]  /*3b00*/  STS [UR6+0xf0], R2 ;  /* 0x0000f002ff007988 */ /* 0x0003e80008000806 */
[----:B-1---5:R-:W-:Y:S05]  /*3b10*/  CALL.REL.NOINC `($__internal_1_$__cuda_sm10x_tcgen05_guardrail_trap_phase_invalid_during_alloc) ;  /* 0x0000009c00fc7944 */ /* 0x022fea0003c00000 */
.L_x_65:
[----:B------:R-:W-:Y:S05]  /*3b20*/  WARPSYNC.ALL ;  /* 0x0000000000007948 */ /* 0x000fea0003800000 */
[----:B------:R-:W3:Y:S01]  /*3b30*/  S2UR UR4, SR_CgaCtaId ;  /* 0x00000000000479c3 */ /* 0x000ee20000008800 */
[----:B------:R-:W-:Y:S01]  /*3b40*/  UMOV UR39, 0x400 ;  /* 0x0000040000277882 */ /* 0x000fe20000000000 */
[----:B------:R-:W-:-:S06]  /*3b50*/  NOP ;  /* 0x0000000000007918 */ /* 0x000fcc0000000000 */
[----:B------:R-:W-:Y:S06]  /*3b60*/  BAR.ARV 0x6, 0xa0 ;  /* 0x0182800000007b1d */ /* 0x000fec0000002000 */
[----:B------:R-:W4:Y:S01]  /*3b70*/  LDCU UR8, c[0x0][0x38c] ;  /* 0x00007180ff0877ac */ /* 0x000f220008000800 */
[----:B------:R-:W-:Y:S02]  /*3b80*/  LOP3.LUT R3, R3, 0xffff, RZ, 0xc0, !PT ;  /* 0x0000ffff03037812 */ /* 0x000fe400078ec0ff */
[----:B-1----:R-:W-:Y:S01]  /*3b90*/  CS2R R8, SRZ ;  /* 0x0000000000087805 */ /* 0x002fe2000001ff00 */
[----:B------:R-:W-:Y:S01]  /*3ba0*/  UISETP.NE.AND UP3, UPT, UR28, URZ, UPT ;  /* 0x000000ff1c00728c */ /* 0x000fe2000bf65270 */
[----:B------:R-:W-:-:S02]  /*3bb0*/  UMOV UR30, URZ ;  /* 0x000000ff001e7c82 */ /* 0x000fc40008000000 */
[----:B------:R-:W-:Y:S01]  /*3bc0*/  UMOV UR28, URZ ;  /* 0x000000ff001c7c82 */ /* 0x000fe20008000000 */
[----:B------:R-:W-:Y:S01]  /*3bd0*/  IMAD.U32 R18, RZ, RZ, UR30 ;  /* 0x0000001eff127e24 */ /* 0x000fe2000f8e00ff */
[----:B------:R-:W-:Y:S01]  /*3be0*/  UMOV UR76, 0x1 ;  /* 0x00000001004c7882 */ /* 0x000fe20000000000 */
[----:B---3--:R-:W-:Y:S01]  /*3bf0*/  ULEA UR39, UR4, UR39, 0x18 ;  /* 0x0000002704277291 */ /* 0x008fe2000f8ec0ff */
[----:B------:R-:W-:Y:S01]  /*3c00*/  IMAD.U32 R14, RZ, RZ, UR28 ;  /* 0x0000001cff0e7e24 */ /* 0x000fe2000f8e00ff */
[----:B------:R-:W-:Y:S01]  /*3c10*/  UMOV UR7, URZ ;  /* 0x000000ff00077c82 */ /* 0x000fe20008000000 */
[----:B------:R-:W-:Y:S01]  /*3c20*/  UMOV UR54, URZ ;  /* 0x000000ff00367c82 */ /* 0x000fe20008000000 */
[----:B------:R-:W-:Y:S02]  /*3c30*/  UIADD3 UR11, UPT, UPT, UR39, 0x31000, URZ ;  /* 0x00031000270b7890 */ /* 0x000fe4000fffe0ff */
[----:B------:R-:W-:Y:S02]  /*3c40*/  UIADD3 UR6, UPT, UPT, UR39, 0x10800, URZ ;  /* 0x0001080027067890 */ /* 0x000fe4000fffe0ff */
[----:B----4-:R-:W-:Y:S01]  /*3c50*/  UIADD3 UR8, UPT, UPT, UR8, 0xff, URZ ;  /* 0x000000ff08087890 */ /* 0x010fe2000fffe0ff */
[----:B--2---:R-:W1:Y:S01]  /*3c60*/  LDS R2, [UR39+0xf0] ;  /* 0x0000f027ff027984 */ /* 0x004e620008000800 */
[----:B------:R-:W-:-:S02]  /*3c70*/  UIADD3 UR5, UPT, UPT, UR39, 0x20800, URZ ;  /* 0x0002080027057890 */ /* 0x000fc4000fffe0ff */
[----:B------:R-:W-:Y:S02]  /*3c80*/  USHF.R.S32.HI UR4, URZ, 0x1f, UR8 ;  /* 0x0000001fff047899 */ /* 0x000fe40008011408 */
[----:B------:R-:W-:Y:S02]  /*3c90*/  UIADD3 UR10, UPT, UPT, UR39, 0x30800, URZ ;  /* 0x00030800270a7890 */ /* 0x000fe4000fffe0ff */
[----:B------:R-:W-:Y:S02]  /*3ca0*/  ULEA.HI UR9, UR4, UR8, URZ, 0x8 ;  /* 0x0000000804097291 */ /* 0x000fe4000f8f40ff */
[----:B------:R-:W-:Y:S02]  /*3cb0*/  USHF.R.U32.HI UR4, URZ, 0x4, UR11 ;  /* 0x00000004ff047899 */ /* 0x000fe4000801160b */
[----:B------:R-:W-:Y:S02]  /*3cc0*/  USHF.R.U32.HI UR8, URZ, 0x4, UR6 ;  /* 0x00000004ff087899 */ /* 0x000fe40008011606 */
[----:B------:R-:W-:-:S02]  /*3cd0*/  ULOP3.LUT UR4, UR4, 0x3fff, URZ, 0xc0, !UPT ;  /* 0x00003fff04047892 */ /* 0x000fc4000f8ec0ff */
[----:B------:R-:W-:Y:S02]  /*3ce0*/  USHF.R.S32.HI UR77, URZ, 0x8, UR9 ;  /* 0x00000008ff4d7899 */ /* 0x000fe40008011409 */
[----:B------:R-:W-:Y:S02]  /*3cf0*/  USHF.R.U32.HI UR6, URZ, 0x4, UR5 ;  /* 0x00000004ff067899 */ /* 0x000fe40008011605 */
[----:B------:R-:W-:Y:S02]  /*3d00*/  USHF.R.U32.HI UR5, URZ, 0x4, UR10 ;  /* 0x00000004ff057899 */ /* 0x000fe4000801160a */
[----:B------:R-:W-:Y:S02]  /*3d10*/  UIADD3 UR12, UPT, UPT, UR39, 0x90, URZ ;  /* 0x00000090270c7890 */ /* 0x000fe4000fffe0ff */
[----:B------:R-:W-:Y:S02]  /*3d20*/  ULOP3.LUT UR75, UR4, 0x10000, URZ, 0xfc, !UPT ;  /* 0x00010000044b7892 */ /* 0x000fe4000f8efcff */
[----:B------:R-:W-:-:S02]  /*3d30*/  UIADD3 UR4, UPT, UPT, UR77, -0x1, URZ ;  /* 0xffffffff4d047890 */ /* 0x000fc4000fffe0ff */
[----:B------:R-:W-:Y:S02]  /*3d40*/  ULOP3.LUT UR8, UR8, 0x3fff, URZ, 0xc0, !UPT ;  /* 0x00003fff08087892 */ /* 0x000fe4000f8ec0ff */
[----:B------:R-:W-:Y:S02]  /*3d50*/  ULOP3.LUT UR6, UR6, 0x3fff, URZ, 0xc0, !UPT ;  /* 0x00003fff06067892 */ /* 0x000fe4000f8ec0ff */
[----:B------:R-:W-:Y:S02]  /*3d60*/  ULOP3.LUT UR5, UR5, 0x3fff, URZ, 0xc0, !UPT ;  /* 0x00003fff05057892 */ /* 0x000fe4000f8ec0ff */
[----:B------:R-:W-:Y:S02]  /*3d70*/  ULOP3.LUT UR72, UR8, 0x10000, URZ, 0xfc, !UPT ;  /* 0x0001000008487892 */ /* 0x000fe4000f8efcff */
[----:B------:R-:W-:Y:S02]  /*3d80*/  ULOP3.LUT UR73, UR6, 0x10000, URZ, 0xfc, !UPT ;  /* 0x0001000006497892 */ /* 0x000fe4000f8efcff */
[----:B------:R-:W-:Y:S01]  /*3d90*/  ULOP3.LUT UR74, UR5, 0x10000, URZ, 0xfc, !UPT ;  /* 0x00010000054a7892 */ /* 0x000fe2000f8efcff */
[----:B------:R-:W-:Y:S01]  /*3da0*/  UMOV UR52, URZ ;  /* 0x000000ff00347c82 */ /* 0x000fe20008000000 */
[----:B-1----:R-:W-:Y:S01]  /*3db0*/  R2UR UR35, R2 ;  /* 0x00000000022372ca */ /* 0x002fe200000e0000 */
[----:B------:R-:W-:Y:S01]  /*3dc0*/  IMAD.U32 R2, RZ, RZ, UR12 ;  /* 0x0000000cff027e24 */ /* 0x000fe2000f8e00ff */
[----:B------:R-:W-:Y:S01]  /*3dd0*/  UMOV UR50, URZ ;  /* 0x000000ff00327c82 */ /* 0x000fe20008000000 */
[----:B------:R-:W-:Y:S01]  /*3de0*/  IMAD.U32 R2, RZ, RZ, UR4 ;  /* 0x00000004ff027e24 */ /* 0x000fe2000f8e00ff */
[----:B------:R-:W-:Y:S01]  /*3df0*/  UMOV UR48, URZ ;  /* 0x000000ff00307c82 */ /* 0x000fe20008000000 */
[----:B------:R-:W-:Y:S01]  /*3e00*/  UMOV UR46, URZ ;  /* 0x000000ff002e7c82 */ /* 0x000fe20008000000 */
[----:B------:R-:W-:Y:S01]  /*3e10*/  UMOV UR44, URZ ;  /* 0x000000ff002c7c82 */ /* 0x000fe20008000000 */
[----:B------:R-:W-:Y:S01]  /*3e20*/  UMOV UR42, URZ ;  /* 0x000000ff002a7c82 */ /* 0x000fe20008000000 */
[----:B------:R-:W-:-:S05]  /*3e30*/  UMOV UR40, URZ ;  /* 0x000000ff00287c82 */ /* 0x000fca0008000000 */
[----:B------:R-:W-:Y:S02]  /*3e40*/  UIADD3 UR70, UPT, UPT, UR35, 0x1c0, URZ ;  /* 0x000001c023467890 */ /* 0x000fe4000fffe0ff */
[----:B------:R-:W-:Y:S02]  /*3e50*/  UIADD3 UR65, UPT, UPT, UR35, -0x7ffffe38, URZ ;  /* 0x800001c823417890 */ /* 0x000fe4000fffe0ff */
[----:B------:R-:W-:Y:S02]  /*3e60*/  UIADD3 UR58, UPT, UPT, UR35, -0x7ffffe3c, URZ ;  /* 0x800001c4233a7890 */ /* 0x000fe4000fffe0ff */
[----:B------:R-:W-:Y:S02]  /*3e70*/  UIADD3 UR71, UPT, UPT, UR35, 0x1c8, URZ ;  /* 0x000001c823477890 */ /* 0x000fe4000fffe0ff */
[----:B------:R-:W-:Y:S02]  /*3e80*/  UIADD3 UR66, UPT, UPT, UR35, 0x400001c0, URZ ;  /* 0x400001c023427890 */ /* 0x000fe4000fffe0ff */
[----:B------:R-:W-:-:S02]  /*3e90*/  UIADD3 UR67, UPT, UPT, UR35, 0x400001c8, URZ ;  /* 0x400001c823437890 */ /* 0x000fc4000fffe0ff */
[----:B------:R-:W-:Y:S02]  /*3ea0*/  UIADD3 UR64, UPT, UPT, UR35, -0x7ffffe40, URZ ;  /* 0x800001c023407890 */ /* 0x000fe4000fffe0ff */
[----:B------:R-:W-:Y:S02]  /*3eb0*/  UIADD3 UR62, UPT, UPT, UR35, -0x3ffffe40, URZ ;  /* 0xc00001c0233e7890 */ /* 0x000fe4000fffe0ff */
[----:B------:R-:W-:Y:S02]  /*3ec0*/  UIADD3 UR63, UPT, UPT, UR35, -0x3ffffe38, URZ ;  /* 0xc00001c8233f7890 */ /* 0x000fe4000fffe0ff */
[----:B------:R-:W-:Y:S02]  /*3ed0*/  UIADD3 UR68, UPT, UPT, UR35, 0x1c4, URZ ;  /* 0x000001c423447890 */ /* 0x000fe4000fffe0ff */
[----:B------:R-:W-:Y:S02]  /*3ee0*/  UIADD3 UR69, UPT, UPT, UR35, 0x1d0, URZ ;  /* 0x000001d023457890 */ /* 0x000fe4000fffe0ff */
[----:B------:R-:W-:-:S02]  /*3ef0*/  UIADD3 UR60, UPT, UPT, UR35, 0x400001c4, URZ ;  /* 0x400001c4233c7890 */ /* 0x000fc4000fffe0ff */
[----:B------:R-:W-:Y:S02]  /*3f00*/  UIADD3 UR61, UPT, UPT, UR35, 0x400001d0, URZ ;  /* 0x400001d0233d7890 */ /* 0x000fe4000fffe0ff */
[----:B------:R-:W-:Y:S02]  /*3f10*/  UIADD3 UR59, UPT, UPT, UR35, -0x7ffffe30, URZ ;  /* 0x800001d0233b7890 */ /* 0x000fe4000fffe0ff */
[----:B------:R-:W-:Y:S02]  /*3f20*/  UIADD3 UR56, UPT, UPT, UR35, -0x3ffffe3c, URZ ;  /* 0xc00001c423387890 */ /* 0x000fe4000fffe0ff */
[----:B------:R-:W-:Y:S02]  /*3f30*/  UIADD3 UR57, UPT, UPT, UR35, -0x3ffffe30, URZ ;  /* 0xc00001d023397890 */ /* 0x000fe4000fffe0ff */
[----:B------:R-:W-:Y:S02]  /*3f40*/  USHF.R.U32.HI UR13, URZ, 0x11, UR70 ;  /* 0x00000011ff0d7899 */ /* 0x000fe40008011646 */
[----:B------:R-:W-:-:S02]  /*3f50*/  USHF.R.U32.HI UR8, URZ, 0x1a, UR65 ;  /* 0x0000001aff087899 */ /* 0x000fc40008011641 */
[----:B------:R-:W-:Y:S02]  /*3f60*/  USHF.R.U32.HI UR20, URZ, 0x11, UR58 ;  /* 0x00000011ff147899 */ /* 0x000fe4000801163a */
[----:B------:R-:W-:Y:S02]  /*3f70*/  USHF.R.U32.HI UR12, URZ, 0x1a, UR71 ;  /* 0x0000001aff0c7899 */ /* 0x000fe40008011647 */
[----:B------:R-:W-:Y:S02]  /*3f80*/  USHF.R.U32.HI UR11, URZ, 0x11, UR66 ;  /* 0x00000011ff0b7899 */ /* 0x000fe40008011642 */
[----:B------:R-:W-:Y:S02]  /*3f90*/  USHF.R.U32.HI UR10, URZ, 0x1a, UR67 ;  /* 0x0000001aff0a7899 */ /* 0x000fe40008011643 */
        /* <DEDUP_REMOVED lines=10> */
[----:B------:R-:W-:Y:S02]  /*4040*/  ULOP3.LUT UR27, UR13, 0x6000, URZ, 0xc0, !UPT ;  /* 0x000060000d1b7892 */ /* 0x000fe4000f8ec0ff */
[----:B------:R-:W-:Y:S02]  /*4050*/  ULOP3.LUT UR19, UR8, 0x30, URZ, 0xc0, !UPT ;  /* 0x0000003008137892 */ /* 0x000fe4000f8ec0ff */
[----:B------:R-:W-:Y:S02]  /*4060*/  ULOP3.LUT UR13, UR12, 0x30, URZ, 0xc0, !UPT ;  /* 0x000000300c0d7892 */ /* 0x000fe4000f8ec0ff */
[----:B------:R-:W-:-:S02]  /*4070*/  ULOP3.LUT UR25, UR11, 0x6000, URZ, 0xc0, !UPT ;  /* 0x000060000b197892 */ /* 0x000fc4000f8ec0ff */
[----:B------:R-:W-:Y:S02]  /*4080*/  ULOP3.LUT UR23, UR10, 0x30, URZ, 0xc0, !UPT ;  /* 0x000000300a177892 */ /* 0x000fe4000f8ec0ff */
[----:B------:R-:W-:Y:S02]  /*4090*/  ULOP3.LUT UR21, UR9, 0x6000, URZ, 0xc0, !UPT ;  /* 0x0000600009157892 */ /* 0x000fe4000f8ec0ff */
[----:B------:R-:W-:Y:S02]  /*40a0*/  ULOP3.LUT UR17, UR6, 0x6000, URZ, 0xc0, !UPT ;  /* 0x0000600006117892 */ /* 0x000fe4000f8ec0ff */
[----:B------:R-:W-:Y:S02]  /*40b0*/  ULOP3.LUT UR15, UR5, 0x30, URZ, 0xc0, !UPT ;  /* 0x00000030050f7892 */ /* 0x000fe4000f8ec0ff */
[----:B------:R-:W-:Y:S02]  /*40c0*/  ULOP3.LUT UR8, UR4, 0x6000, URZ, 0xc0, !UPT ;  /* 0x0000600004087892 */ /* 0x000fe4000f8ec0ff */
[----:B------:R-:W-:-:S02]  /*40d0*/  ULOP3.LUT UR6, UR14, 0x30, URZ, 0xc0, !UPT ;  /* 0x000000300e067892 */ /* 0x000fc4000f8ec0ff */
[----:B------:R-:W-:Y:S02]  /*40e0*/  ULOP3.LUT UR5, UR16, 0x6000, URZ, 0xc0, !UPT ;  /* 0x0000600010057892 */ /* 0x000fe4000f8ec0ff */
[----:B------:R-:W-:Y:S02]  /*40f0*/  ULOP3.LUT UR4, UR18, 0x30, URZ, 0xc0, !UPT ;  /* 0x0000003012047892 */ /* 0x000fe4000f8ec0ff */
[----:B------:R-:W-:Y:S01]  /*4100*/  ULOP3.LUT UR12, UR20, 0x6000, URZ, 0xc0, !UPT ;  /* 0x00006000140c7892 */ /* 0x000fe2000f8ec0ff */
[----:B------:R-:W-:Y:S01]  /*4110*/  R2UR UR20, R3 ;  /* 0x00000000031472ca */ /* 0x000fe200000e0000 */
[----:B------:R-:W-:Y:S01]  /*4120*/  ULOP3.LUT UR11, UR22, 0x30, URZ, 0xc0, !UPT ;  /* 0x00000030160b7892 */ /* 0x000fe2000f8ec0ff */
[----:B------:R-:W-:Y:S01]  /*4130*/  IMAD.MOV.U32 R3, RZ, RZ, RZ ;  /* 0x000000ffff037224 */ /* 0x000fe200078e00ff */
[----:B------:R-:W-:Y:S02]  /*4140*/  ULOP3.LUT UR10, UR24, 0x6000, URZ, 0xc0, !UPT ;  /* 0x00006000180a7892 */ /* 0x000fe4000f8ec0ff */
[----:B------:R-:W-:-:S02]  /*4150*/  ULOP3.LUT UR9, UR26, 0x30, URZ, 0xc0, !UPT ;  /* 0x000000301a097892 */ /* 0x000fc4000f8ec0ff */
[----:B------:R-:W-:Y:S02]  /*4160*/  ULOP3.LUT UR27, UR27, 0x10c0, URZ, 0xfc, !UPT ;  /* 0x000010c01b1b7892 */ /* 0x000fe4000f8efcff */
[----:B------:R-:W-:Y:S02]  /*4170*/  ULOP3.LUT UR13, UR13, 0x480, URZ, 0xfc, !UPT ;  /* 0x000004800d0d7892 */ /* 0x000fe4000f8efcff */
[----:B------:R-:W-:Y:S02]  /*4180*/  ULOP3.LUT UR25, UR25, 0x10c0, URZ, 0xfc, !UPT ;  /* 0x000010c019197892 */ /* 0x000fe4000f8efcff */
[----:B------:R-:W-:Y:S01]  /*4190*/  ULOP3.LUT UR14, UR23, 0x480, URZ, 0xfc, !UPT ;  /* 0x00000480170e7892 */ /* 0x000fe2000f8efcff */
[----:B------:R-:W-:Y:S01]  /*41a0*/  MOV R10, UR20 ;  /* 0x00000014000a7c02 */ /* 0x000fe20008000f00 */
        /* <DEDUP_REMOVED lines=12> */
[----:B------:R-:W-:Y:S02]  /*4270*/  UPRMT UR27, UR13, 0x5410, UR27 ;  /* 0x000054100d1b7896 */ /* 0x000fe4000800001b */
[----:B------:R-:W-:-:S02]  /*4280*/  UPRMT UR25, UR14, 0x5410, UR25 ;  /* 0x000054100e197896 */ /* 0x000fc40008000019 */
[----:B------:R-:W-:Y:S02]  /*4290*/  UPRMT UR19, UR19, 0x5410, UR21 ;  /* 0x0000541013137896 */ /* 0x000fe40008000015 */
[----:B------:R-:W-:Y:S01]  /*42a0*/  UPRMT UR17, UR15, 0x5410, UR17 ;  /* 0x000054100f117896 */ /* 0x000fe20008000011 */
[----:B------:R-:W-:Y:S01]  /*42b0*/  MOV R27, UR27 ;  /* 0x0000001b001b7c02 */ /* 0x000fe20008000f00 */
        /* <DEDUP_REMOVED lines=8> */
[----:B------:R-:W-:Y:S01]  /*4340*/  UMOV UR26, URZ ;  /* 0x000000ff001a7c82 */ /* 0x000fe20008000000 */
[----:B------:R-:W-:Y:S01]  /*4350*/  UMOV UR24, URZ ;  /* 0x000000ff00187c82 */ /* 0x000fe20008000000 */
[----:B------:R-:W-:Y:S01]  /*4360*/  UMOV UR18, URZ ;  /* 0x000000ff00127c82 */ /* 0x000fe20008000000 */
[----:B------:R-:W-:Y:S01]  /*4370*/  UMOV UR16, URZ ;  /* 0x000000ff00107c82 */ /* 0x000fe20008000000 */
[----:B------:R-:W-:Y:S01]  /*4380*/  UMOV UR4, URZ ;  /* 0x000000ff00047c82 */ /* 0x000fe20008000000 */
[----:B------:R-:W-:Y:S01]  /*4390*/  UMOV UR22, URZ ;  /* 0x000000ff00167c82 */ /* 0x000fe20008000000 */
[----:B------:R-:W-:Y:S01]  /*43a0*/  IMAD.U32 R26, RZ, RZ, UR26 ;  /* 0x0000001aff1a7e24 */ /* 0x000fe2000f8e00ff */
[----:B------:R-:W-:Y:S01]  /*43b0*/  MOV R17, UR5 ;  /* 0x0000000500117c02 */ /* 0x000fe20008000f00 */
[----:B------:R-:W-:Y:S01]  /*43c0*/  IMAD.U32 R24, RZ, RZ, UR24 ;  /* 0x00000018ff187e24 */ /* 0x000fe2000f8e00ff */
[----:B------:R-:W-:Y:S01]  /*43d0*/  MOV R15, UR29 ;  /* 0x0000001d000f7c02 */ /* 0x000fe20008000f00 */
[----:B------:R-:W-:Y:S01]  /*43e0*/  IMAD.U32 R22, RZ, RZ, UR18 ;  /* 0x00000012ff167e24 */ /* 0x000fe2000f8e00ff */
[----:B------:R-:W-:Y:S01]  /*43f0*/  MOV R13, UR23 ;  /* 0x00000017000d7c02 */ /* 0x000fe20008000f00 */
[----:B------:R-:W-:Y:S01]  /*4400*/  IMAD.U32 R20, RZ, RZ, UR16 ;  /* 0x00000010ff147e24 */ /* 0x000fe2000f8e00ff */
[----:B------:R-:W-:Y:S01]  /*4410*/  UMOV UR55, UR27 ;  /* 0x0000001b00377c82 */ /* 0x000fe20008000000 */
[----:B------:R-:W-:Y:S01]  /*4420*/  IMAD.U32 R16, RZ, RZ, UR4 ;  /* 0x00000004ff107e24 */ /* 0x000fe2000f8e00ff */
[----:B------:R-:W-:Y:S01]  /*4430*/  UMOV UR53, UR25 ;  /* 0x0000001900357c82 */ /* 0x000fe20008000000 */
[----:B------:R-:W-:Y:S01]  /*4440*/  IMAD.U32 R12, RZ, RZ, UR22 ;  /* 0x00000016ff0c7e24 */ /* 0x000fe2000f8e00ff */
[----:B------:R-:W-:Y:S01]  /*4450*/  UMOV UR51, UR19 ;  /* 0x0000001300337c82 */ /* 0x000fe20008000000 */
[----:B------:R-:W-:Y:S01]  /*4460*/  UMOV UR49, UR17 ;  /* 0x0000001100317c82 */ /* 0x000fe20008000000 */
[----:B------:R-:W-:Y:S01]  /*4470*/  UMOV UR47, UR31 ;  /* 0x0000001f002f7c82 */ /* 0x000fe20008000000 */
[----:B------:R-:W-:Y:S01]  /*4480*/  UMOV UR45, UR5 ;  /* 0x00000005002d7c82 */ /* 0x000fe20008000000 */
[----:B------:R-:W-:Y:S01]  /*4490*/  UMOV UR43, UR29 ;  /* 0x0000001d002b7c82 */ /* 0x000fe20008000000 */
[----:B------:R-:W-:-:S05]  /*44a0*/  UMOV UR41, UR23 ;  /* 0x0000001700297c82 */ /* 0x000fca0008000000 */
.L_x_79:
[C---:B------:R-:W-:Y:S02]  /*44b0*/  LEA R2, R9.reuse, UR39, 0x3 ;  /* 0x0000002709027c11 */ /* 0x040fe4000f8e18ff */
[----:B------:R-:W-:Y:S02]  /*44c0*/  SHF.L.U32 R4, R8, 0x1f, RZ ;  /* 0x0000001f08047819 */ /* 0x000fe400000006ff */
[----:B------:R-:W-:Y:S02]  /*44d0*/  LEA R5, R9, UR39, 0x4 ;  /* 0x0000002709057c11 */ /* 0x000fe4000f8e20ff */
[----:B-1----:R-:W1:Y:S02]  /*44e0*/  SYNCS.PHASECHK.TRANS64.TRYWAIT P0, [R2+URZ+0x70], R4 ;  /* 0x00007004020075a7 */ /* 0x002e6400080011ff */
[----:B-1----:R-:W-:Y:S05]  /*44f0*/  @!P0 BRA `(.L_x_69) ;  /* 0x0000008c00b08947 */ /* 0x002fea0003800000 */
.L_x_163:
[----:B-1----:R-:W1:Y:S01]  /*4500*/  LDS.128 R4, [R5+0xd0] ;  /* 0x0000d00005047984 */ /* 0x002e620000000c00 */
[----:B------:R-:W-:Y:S02]  /*4510*/  VIADD R2, R2, 0x80 ;  /* 0x0000008002027836 */ /* 0x000fe40000000000 */
[----:B------:R-:W-:Y:S01]  /*4520*/  VIADD R9, R9, 0x1 ;  /* 0x0000000109097836 */ /* 0x000fe20000000000 */
[----:B------:R-:W-:Y:S01]  /*4530*/  @!PT LDS RZ, [RZ] ;  /* 0x00000000fffff984 */ /* 0x000fe20000000800 */
[----:B------:R-:W-:Y:S01]  /*4540*/  @!PT LDS RZ, [RZ] ;  /* 0x00000000fffff984 */ /* 0x000fe20000000800 */
[----:B------:R-:W-:Y:S01]  /*4550*/  @!PT LDS RZ, [RZ] ;  /* 0x00000000fffff984 */ /* 0x000fe20000000800 */
[----:B------:R-:W-:Y:S01]  /*4560*/  @!PT LDS RZ, [RZ] ;  /* 0x00000000fffff984 */ /* 0x000fe20000000800 */
[----:B------:R2:W-:Y:S06]  /*4570*/  MEMBAR.ALL.CTA ;  /* 0x0000000000007992 */ /* 0x0005ec0000008000 */
[----:B--2---:R-:W2:Y:S01]  /*4580*/  FENCE.VIEW.ASYNC.S ;  /* 0x00000000000073c6 */ /* 0x004ea20000000000 */
[----:B------:R-:W-:-:S04]  /*4590*/  PRMT R2, RZ, 0x654, R2 ;  /* 0x00000654ff027816 */ /* 0x000fc80000000002 */
[----:B--2---:R2:W-:Y:S01]  /*45a0*/  SYNCS.ARRIVE.TRANS64.RED.A1T0 RZ, [R2+URZ], RZ ;  /* 0x000000ff02ff79a7 */ /* 0x0045e200081004ff */
[----:B-1----:R-:W-:Y:S01]  /*45b0*/  LOP3.LUT P2, RZ, R6, 0x1, RZ, 0xc0, !PT ;  /* 0x0000000106ff7812 */ /* 0x002fe2000784c0ff */
[----:B--2---:R-:W-:-:S12]  /*45c0*/  BRA.U UP3, `(.L_x_70) ;  /* 0x0000000d03507547 */ /* 0x004fd8000b800000 */
[----:B------:R-:W1:Y:S01]  /*45d0*/  LDCU UR4, c[0x0][0x38c] ;  /* 0x00007180ff0477ac */ /* 0x000e620008000800 */
[----:B------:R-:W-:Y:S01]  /*45e0*/  ULOP3.LUT UR34, UR76, 0x1, URZ, 0x3c, !UPT ;  /* 0x000000014c227892 */ /* 0x000fe2000f8e3cff */
[----:B------:R-:W-:Y:S01]  /*45f0*/  UMOV UR11, URZ ;  /* 0x000000ff000b7c82 */ /* 0x000fe20008000000 */
[----:B------:R-:W-:Y:S02]  /*4600*/  UMOV UR6, 0x1 ;  /* 0x0000000100067882 */ /* 0x000fe40000000000 */
[----:B------:R-:W-:Y:S01]  /*4610*/  UIMAD UR34, UR34, 0xc0, UR35 ;  /* 0x000000c0222278a4 */ /* 0x000fe2000f8e0223 */
[----:B------:R-:W-:Y:S01]  /*4620*/  UMOV UR37, UR7 ;  /* 0x0000000700257c82 */ /* 0x000fe20008000000 */
[----:B------:R-:W-:Y:S01]  /*4630*/  UMOV UR36, UR77 ;  /* 0x0000004d00247c82 */ /* 0x000fe20008000000 */
[----:B-1----:R-:W-:-:S09]  /*4640*/  UISETP.GE.AND UP0, UPT, UR4, 0x1, UPT ;  /* 0x000000010400788c */ /* 0x002fd2000bf06270 */
[----:B------:R-:W-:Y:S05]  /*4650*/  BRA.U !UP0, `(.L_x_71) ;  /* 0x0000000508b07547 */ /* 0x000fea000b800000 */
[----:B------:R-:W-:Y:S01]  /*4660*/  ULEA UR18, UR7, UR39, 0x3 ;  /* 0x0000002707127291 */ /* 0x000fe2000f8e18ff */
[----:B------:R-:W-:-:S08]  /*4670*/  SHF.L.U32 R4, R3, 0x1f, RZ ;  /* 0x0000001f03047819 */ /* 0x000fd000000006ff */
[----:B------:R-:W1:Y:S02]  /*4680*/  SYNCS.PHASECHK.TRANS64.TRYWAIT P0, [UR18], R4 ;  /* 0x00000004ff0075a7 */ /* 0x000e640008001112 */
[----:B-1----:R-:W-:Y:S05]  /*4690*/  @P0 BRA `(.L_x_72) ;  /* 0x0000000000080947 */ /* 0x002fea0003800000 */
[----:B------:R-:W1:Y:S02]  /*46a0*/  SYNCS.PHASECHK.TRANS64.TRYWAIT P0, [UR18], R4 ;  /* 0x00000004ff0075a7 */ /* 0x000e640008001112 */
[----:B-1----:R-:W-:Y:S05]  /*46b0*/  @!P0 BRA `(.L_x_73) ;  /* 0x0000008c00548947 */ /* 0x002fea0003800000 */
.L_x_72:
[----:B------:R-:W-:Y:S01]  /*46c0*/  UIADD3 UR37, UPT, UPT, UR7, 0x1, URZ ;  /* 0x0000000107257890 */ /* 0x000fe2000fffe0ff */
[----:B-1----:R-:W-:Y:S01]  /*46d0*/  IMAD.U32 R2, RZ, RZ, UR76 ;  /* 0x0000004cff027e24 */ /* 0x002fe2000f8e00ff */
[----:B------:R-:W-:Y:S02]  /*46e0*/  UISETP.GE.U32.AND UP1, UPT, UR4, 0x101, UPT ;  /* 0x000001010400788c */ /* 0x000fe4000bf26070 */
[----:B------:R-:W-:Y:S02]  /*46f0*/  UISETP.NE.AND UP0, UPT, UR37, 0x2, UPT ;  /* 0x000000022500788c */ /* 0x000fe4000bf05270 */
[----:B------:R-:W-:Y:S02]  /*4700*/  ULEA UR8, UR7, UR74, 0x6 ;  /* 0x0000004a07087291 */ /* 0x000fe4000f8e30ff */
[----:B------:R-:W-:Y:S01]  /*4710*/  PLOP3.LUT P1, PT, PT, PT, UP1, 0x80, 0x8 ;  /* 0x000000000008781c */ /* 0x000fe20003f2f018 */
[----:B------:R-:W-:Y:S02]  /*4720*/  USEL UR4, URZ, 0x1, UP0 ;  /* 0x00000001ff047887 */ /* 0x000fe40008000000 */
[----:B------:R-:W-:-:S02]  /*4730*/  USEL UR37, UR37, URZ, UP0 ;  /* 0x000000ff25257287 */ /* 0x000fc40008000000 */
[----:B------:R-:W-:Y:S02]  /*4740*/  UIADD3 UR16, UPT, UPT, UR8, 0x20, URZ ;  /* 0x0000002008107890 */ /* 0x000fe4000fffe0ff */
[----:B------:R-:W-:Y:S01]  /*4750*/  LOP3.LUT R3, R3, UR4, RZ, 0x3c, !PT ;  /* 0x0000000403037c12 */ /* 0x000fe2000f8e3cff */
[----:B------:R-:W-:Y:S02]  /*4760*/  @UP1 ULEA UR5, UR37, UR39, 0x3 ;  /* 0x0000002725051291 */ /* 0x000fe4000f8e18ff */
[----:B------:R-:W-:Y:S01]  /*4770*/  ULEA UR4, UR7, UR75, 0x7 ;  /* 0x0000004b07047291 */ /* 0x000fe2000f8e38ff */
[----:B------:R-:W-:Y:S02]  /*4780*/  UMOV UR9, 0x4008 ;  /* 0x0000400800097882 */ /* 0x000fe40000000000 */
[----:B------:R-:W-:Y:S01]  /*4790*/  @P1 SHF.L.U32 R4, R3, 0x1f, RZ ;  /* 0x0000001f03041819 */ /* 0x000fe200000006ff */
[----:B------:R-:W-:Y:S02]  /*47a0*/  UIADD3 UR10, UPT, UPT, UR4, 0x20, URZ ;  /* 0x00000020040a7890 */ /* 0x000fe4000fffe0ff */
[----:B------:R-:W-:Y:S01]  /*47b0*/  UIADD3 UR12, UPT, UPT, UR4, 0x40, URZ ;  /* 0x00000040040c7890 */ /* 0x000fe2000fffe0ff */
[----:B------:R1:W2:Y:S01]  /*47c0*/  @P1 SYNCS.PHASECHK.TRANS64.TRYWAIT P0, [UR5], R4 ;  /* 0x00000004ff0015a7 */ /* 0x0002a20008001105 */
[----:B------:R-:W-:Y:S01]  /*47d0*/  UIADD3 UR14, UPT, UPT, UR4, 0x60, URZ ;  /* 0x00000060040e7890 */ /* 0x000fe2000fffe0ff */
[----:B------:R3:W-:Y:S01]  /*47e0*/  UTCCP.T.S.2CTA.4x32dp128bit tmem[UR35+0x1c0], gdesc[UR8] ;  /* 0x0001c008230079e7 */ /* 0x0007e20009300000 */
[----:B------:R-:W-:Y:S01]  /*47f0*/  UMOV UR17, 0x4008 ;  /* 0x0000400800117882 */ /* 0x000fe20000000000 */
[----:B------:R-:W-:Y:S01]  /*4800*/  UMOV UR5, 0x4008 ;  /* 0x0000400800057882 */ /* 0x000fe20000000000 */
[----:B------:R-:W-:Y:S01]  /*4810*/  UMOV UR11, 0x4008 ;  /* 0x00004008000b7882 */ /* 0x000fe20000000000 */
[----:B------:R3:W-:Y:S01]  /*4820*/  UTCCP.T.S.2CTA.4x32dp128bit tmem[UR35+0x1c4], gdesc[UR16] ;  /* 0x0001c410230079e7 */ /* 0x0007e20009300000 */
[----:B------:R-:W-:Y:S01]  /*4830*/  UMOV UR13, 0x4008 ;  /* 0x00004008000d7882 */ /* 0x000fe20000000000 */
[----:B------:R3:W-:Y:S01]  /*4840*/  UTCCP.T.S.2CTA.4x32dp128bit tmem[UR35+0x1c8], gdesc[UR4] ;  /* 0x0001c804230079e7 */ /* 0x0007e20009300000 */
[----:B------:R-:W-:Y:S01]  /*4850*/  UMOV UR15, 0x4008 ;  /* 0x00004008000f7882 */ /* 0x000fe20000000000 */
[----:B------:R3:W-:Y:S01]  /*4860*/  UTCCP.T.S.2CTA.4x32dp128bit tmem[UR35+0x1cc], gdesc[UR10] ;  /* 0x0001cc0a230079e7 */ /* 0x0007e20009300000 */
[----:B------:R3:W-:Y:S01]  /*4870*/  UTCCP.T.S.2CTA.4x32dp128bit tmem[UR35+0x1d0], gdesc[UR12] ;  /* 0x0001d00c230079e7 */ /* 0x0007e20009300000 */
[----:B------:R3:W-:Y:S01]  /*4880*/  UTCCP.T.S.2CTA.4x32dp128bit tmem[UR35+0x1d4], gdesc[UR14] ;  /* 0x0001d40e230079e7 */ /* 0x0007e20009300000 */
[----:B------:R-:W-:Y:S01]  /*4890*/  UMOV UR6, 0x1 ;  /* 0x0000000100067882 */ /* 0x000fe20000000000 */
[----:B-1----:R-:W-:-:S04]  /*48a0*/  SHF.L.U32 R4, R2, 0x1f, RZ ;  /* 0x0000001f02047819 */ /* 0x002fc800000006ff */
[----:B------:R-:W1:Y:S01]  /*48b0*/  SYNCS.PHASECHK.TRANS64.TRYWAIT P3, [UR39+0x98], R4 ;  /* 0x00009804ff0075a7 */ /* 0x000e620008061127 */
[----:B--2---:R-:W-:Y:S01]  /*48c0*/  @P1 VOTEU.ANY UP0, P0 ;  /* 0x0000000000ff1886 */ /* 0x004fe20000000100 */
[----:B------:R-:W-:Y:S01]  /*48d0*/  @UP1 USEL UR6, URZ, 0x1, !UP0 ;  /* 0x00000001ff061887 */ /* 0x000fe2000c000000 */
[----:B-1-3--:R-:W-:Y:S11]  /*48e0*/  @!P3 BRA `(.L_x_74) ;  /* 0x0000008800e0b947 */ /* 0x00aff60003800000 */
.L_x_166:
[----:B------:R-:W-:Y:S01]  /*48f0*/  MOV.SPILL R5, UR41 ;  /* 0x0000002900057c02 */ /* 0x000fe20009000f00 */
[----:B------:R-:W-:Y:S01]  /*4900*/  ULEA UR4, UR7, UR72, 0xb ;  /* 0x0000004807047291 */ /* 0x000fe2000f8e58ff */
[----:B-1----:R-:W-:Y:S01]  /*4910*/  MOV.SPILL R4, UR40 ;  /* 0x0000002800047c02 */ /* 0x002fe20009000f00 */
[----:B------:R-:W-:Y:S01]  /*4920*/  ULEA UR8, UR7, UR73, 0xb ;  /* 0x0000004907087291 */ /* 0x000fe2000f8e58ff */
[----:B------:R-:W-:Y:S01]  /*4930*/  R2UR UR40, R26 ;  /* 0x000000001a2872ca */ /* 0x000fe200000e0000 */
[----:B------:R-:W-:Y:S01]  /*4940*/  UIADD3 UR32, UPT, UPT, UR18, 0x10, URZ ;  /* 0x0000001012207890 */ /* 0x000fe2000fffe0ff */
[----:B------:R-:W-:Y:S01]  /*4950*/  R2UR UR41, R27 ;  /* 0x000000001b2972ca */ /* 0x000fe200000e0000 */
[----:B------:R-:W-:Y:S01]  /*4960*/  UIADD3 UR18, UPT, UPT, UR8, 0x2, URZ ;  /* 0x0000000208127890 */ /* 0x000fe2000fffe0ff */
[----:B------:R-:W-:Y:S01]  /*4970*/  MOV.SPILL R2, UR39 ;  /* 0x0000002700027c02 */ /* 0x000fe20009000f00 */
[----:B------:R-:W-:Y:S01]  /*4980*/  UIADD3 UR14, UPT, UPT, UR4, 0x2, URZ ;  /* 0x00000002040e7890 */ /* 0x000fe2000fffe0ff */
[----:B------:R-:W-:Y:S01]  /*4990*/  R2UR UR38, R24 ;  /* 0x00000000182672ca */ /* 0x000fe200000e0000 */
[----:B------:R-:W-:Y:S01]  /*49a0*/  UMOV UR9, 0x40004040 ;  /* 0x4000404000097882 */ /* 0x000fe20000000000 */
[----:B------:R-:W-:Y:S01]  /*49b0*/  R2UR UR39, R25 ;  /* 0x00000000192772ca */ /* 0x000fe200000e0000 */
[----:B------:R-:W-:Y:S01]  /*49c0*/  UMOV UR5, 0x40004040 ;  /* 0x4000404000057882 */ /* 0x000fe20000000000 */
[----:B------:R-:W-:Y:S01]  /*49d0*/  UMOV UR19, 0x40004040 ;  /* 0x4000404000137882 */ /* 0x000fe20000000000 */
[----:B------:R-:W-:Y:S01]  /*49e0*/  UMOV UR15, 0x40004040 ;  /* 0x40004040000f7882 */ /* 0x000fe20000000000 */
[----:B------:R-:W-:-:S02]  /*49f0*/  UIADD3 UR12, UPT, UPT, UR8, 0x4, URZ ;  /* 0x00000004080c7890 */ /* 0x000fc4000fffe0ff */
[----:B------:R-:W-:Y:S01]  /*4a00*/  UIADD3 UR10, UPT, UPT, UR4, 0x4, URZ ;  /* 0x00000004040a7890 */ /* 0x000fe2000fffe0ff */
[----:B------:R1:W-:Y:S01]  /*4a10*/  UTCQMMA.2CTA gdesc[UR4], gdesc[UR8], tmem[UR34], tmem[UR40], idesc[UR41], tmem[UR70], !UPT ;  /* 0x0046280804007dea */ /* 0x0003e2000fa00322 */
[----:B------:R-:W-:Y:S01]  /*4a20*/  UMOV UR13, 0x40004040 ;  /* 0x40004040000d7882 */ /* 0x000fe20000000000 */
[----:B------:R-:W-:Y:S01]  /*4a30*/  UMOV UR11, 0x40004040 ;  /* 0x40004040000b7882 */ /* 0x000fe20000000000 */
[----:B------:R-:W-:Y:S01]  /*4a40*/  ELECT P0, URZ, PT ;  /* 0x0000000000ff782f */ /* 0x000fe20003800000 */
[----:B------:R-:W-:Y:S02]  /*4a50*/  UIADD3 UR24, UPT, UPT, UR8, 0x6, URZ ;  /* 0x0000000608187890 */ /* 0x000fe4000fffe0ff */
[----:B------:R2:W-:Y:S01]  /*4a60*/  UTCQMMA.2CTA gdesc[UR14], gdesc[UR18], tmem[UR34], tmem[UR38], idesc[UR39], tmem[UR66], UPT ;  /* 0x004226120e007dea */ /* 0x0005e2000ba00322 */
[----:B------:R-:W-:Y:S01]  /*4a70*/  UIADD3 UR22, UPT, UPT, UR4, 0x6, URZ ;  /* 0x0000000604167890 */ /* 0x000fe2000fffe0ff */
[----:B------:R-:W-:Y:S01]  /*4a80*/  UMOV UR25, 0x40004040 ;  /* 0x4000404000197882 */ /* 0x000fe20000000000 */
[----:B------:R-:W-:Y:S01]  /*4a90*/  UMOV UR23, 0x40004040 ;  /* 0x4000404000177882 */ /* 0x000fe20000000000 */
[----:B------:R-:W-:-:S02]  /*4aa0*/  UIADD3 UR30, UPT, UPT, UR8, 0x400, URZ ;  /* 0x00000400081e7890 */ /* 0x000fc4000fffe0ff */
[----:B------:R-:W-:Y:S02]  /*4ab0*/  UIADD3 UR28, UPT, UPT, UR4, 0x400, URZ ;  /* 0x00000400041c7890 */ /* 0x000fe4000fffe0ff */
[----:B------:R-:W-:Y:S02]  /*4ac0*/  UIADD3 UR26, UPT, UPT, UR8, 0x402, URZ ;  /* 0x00000402081a7890 */ /* 0x000fe4000fffe0ff */
[----:B------:R-:W-:Y:S02]  /*4ad0*/  UIADD3 UR20, UPT, UPT, UR4, 0x402, URZ ;  /* 0x0000040204147890 */ /* 0x000fe4000fffe0ff */
[----:B------:R-:W-:Y:S01]  /*4ae0*/  UIADD3 UR16, UPT, UPT, UR8, 0x404, URZ ;  /* 0x0000040408107890 */ /* 0x000fe2000fffe0ff */
[----:B------:R-:W-:Y:S01]  /*4af0*/  UMOV UR31, 0x40004040 ;  /* 0x40004040001f7882 */ /* 0x000fe20000000000 */
[----:B------:R-:W-:Y:S01]  /*4b00*/  UMOV UR29, 0x40004040 ;  /* 0x40004040001d7882 */ /* 0x000fe20000000000 */
[----:B------:R-:W-:Y:S01]  /*4b10*/  UMOV UR27, 0x40004040 ;  /* 0x40004040001b7882 */ /* 0x000fe20000000000 */
[----:B------:R-:W-:Y:S01]  /*4b20*/  UMOV UR21, 0x40004040 ;  /* 0x4000404000157882 */ /* 0x000fe20000000000 */
[----:B------:R-:W-:Y:S01]  /*4b30*/  UMOV UR17, 0x40004040 ;  /* 0x4000404000117882 */ /* 0x000fe20000000000 */
[----:B-1----:R-:W-:Y:S01]  /*4b40*/  UIADD3 UR8, UPT, UPT, UR8, 0x406, URZ ;  /* 0x0000040608087890 */ /* 0x002fe2000fffe0ff */
[----:B------:R-:W-:-:S02]  /*4b50*/  R2UR.FILL UR41, R5 ;  /* 0x00000000052972ca */ /* 0x000fc400004e0000 */
[----:B------:R-:W-:Y:S02]  /*4b60*/  R2UR.FILL UR40, R4 ;  /* 0x00000000042872ca */ /* 0x000fe400004e0000 */
[----:B--2---:R-:W-:Y:S01]  /*4b70*/  R2UR UR18, R22 ;  /* 0x00000000161272ca */ /* 0x004fe200000e0000 */
[----:B------:R-:W-:Y:S01]  /*4b80*/  UIADD3 UR14, UPT, UPT, UR4, 0x404, URZ ;  /* 0x00000404040e7890 */ /* 0x000fe2000fffe0ff */
[----:B------:R-:W-:Y:S01]  /*4b90*/  R2UR UR19, R23 ;  /* 0x00000000171372ca */ /* 0x000fe200000e0000 */
[----:B------:R-:W-:Y:S01]  /*4ba0*/  UIADD3 UR4, UPT, UPT, UR4, 0x406, URZ ;  /* 0x0000040604047890 */ /* 0x000fe2000fffe0ff */
[----:B------:R-:W-:Y:S02]  /*4bb0*/  R2UR.FILL UR39, R2 ;  /* 0x00000000022772ca */ /* 0x000fe400004e0000 */
[----:B------:R-:W-:-:S04]  /*4bc0*/  @P0 LOP3.LUT R2, R0, 0xffff, RZ, 0xc0, !PT ;  /* 0x0000ffff00020812 */ /* 0x000fc800078ec0ff */
[----:B------:R-:W-:-:S05]  /*4bd0*/  @P0 R2UR UR7, R2 ;  /* 0x00000000020702ca */ /* 0x000fca00000e0000 */
[----:B------:R1:W-:Y:S02]  /*4be0*/  UTCQMMA.2CTA gdesc[UR10], gdesc[UR12], tmem[UR34], tmem[UR18], idesc[UR19], tmem[UR64], UPT ;  /* 0x0040120c0a007dea */ /* 0x0003e4000ba00322 */
[----:B-1----:R-:W-:Y:S02]  /*4bf0*/  R2UR UR12, R20 ;  /* 0x00000000140c72ca */ /* 0x002fe400000e0000 */
[----:B------:R-:W-:Y:S02]  /*4c00*/  R2UR UR13, R21 ;  /* 0x00000000150d72ca */ /* 0x000fe400000e0000 */
[----:B------:R-:W-:Y:S02]  /*4c10*/  R2UR UR10, R16 ;  /* 0x00000000100a72ca */ /* 0x000fe400000e0000 */
[----:B------:R-:W-:Y:S02]  /*4c20*/  R2UR UR11, R17 ;  /* 0x00000000110b72ca */ /* 0x000fe400000e0000 */
[----:B------:R-:W-:-:S02]  /*4c30*/  R2UR UR18, R14 ;  /* 0x000000000e1272ca */ /* 0x000fc400000e0000 */
[----:B------:R-:W-:-:S05]  /*4c40*/  R2UR UR19, R15 ;  /* 0x000000000f1372ca */ /* 0x000fca00000e0000 */
[----:B------:R1:W-:Y:S02]  /*4c50*/  UTCQMMA.2CTA gdesc[UR22], gdesc[UR24], tmem[UR34], tmem[UR12], idesc[UR13], tmem[UR62], UPT ;  /* 0x003e0c1816007dea */ /* 0x0003e4000ba00322 */
[----:B-1----:R-:W-:Y:S02]  /*4c60*/  R2UR UR24, R18 ;  /* 0x00000000121872ca */ /* 0x002fe400000e0000 */
[----:B------:R-:W-:Y:S02]  /*4c70*/  R2UR UR25, R19 ;  /* 0x00000000131972ca */ /* 0x000fe400000e0000 */
[----:B------:R-:W-:Y:S02]  /*4c80*/  R2UR UR12, R12 ;  /* 0x000000000c0c72ca */ /* 0x000fe400000e0000 */
[----:B------:R-:W-:-:S09]  /*4c90*/  R2UR UR13, R13 ;  /* 0x000000000d0d72ca */ /* 0x000fd200000e0000 */
[----:B------:R-:W-:Y:S01]  /*4ca0*/  UTCQMMA.2CTA gdesc[UR28], gdesc[UR30], tmem[UR34], tmem[UR24], idesc[UR25], tmem[UR68], UPT ;  /* 0x0044181e1c007dea */ /* 0x000fe2000ba00322 */
[----:B------:R1:W-:Y:S01]  /*4cb0*/  UTCQMMA.2CTA gdesc[UR20], gdesc[UR26], tmem[UR34], tmem[UR10], idesc[UR11], tmem[UR60], UPT ;  /* 0x003c0a1a14007dea */ /* 0x0003e2000ba00322 */
[----:B------:R2:W-:Y:S02]  /*4cc0*/  UTCQMMA.2CTA gdesc[UR14], gdesc[UR16], tmem[UR34], tmem[UR18], idesc[UR19], tmem[UR58], UPT ;  /* 0x003a12100e007dea */ /* 0x0005e4000ba00322 */
[----:B------:R2:W-:Y:S01]  /*4cd0*/  UTCQMMA.2CTA gdesc[UR4], gdesc[UR8], tmem[UR34], tmem[UR12], idesc[UR13], tmem[UR56], UPT ;  /* 0x00380c0804007dea */ /* 0x0005e2000ba00322 */
[----:B------:R2:W-:Y:S01]  /*4ce0*/  UTCBAR.2CTA.MULTICAST [UR32], URZ, UR7 ;  /* 0x000000ff200073e9 */ /* 0x0005e20008200807 */
[----:B-1----:R-:W-:Y:S01]  /*4cf0*/  UIADD3 UR10, UPT, UPT, UR77, -0x1, URZ ;  /* 0xffffffff4d0a7890 */ /* 0x002fe2000fffe0ff */
[----:B------:R-:W-:-:S06]  /*4d00*/  UMOV UR11, 0x1 ;  /* 0x00000001000b7882 */ /* 0x000fcc0000000000 */
[----:B------:R-:W-:-:S05]  /*4d10*/  UMOV UR36, UR10 ;  /* 0x0000000a00247c82 */ /* 0x000fca0008000000 */
.L_x_71:
[----:B------:R-:W-:-:S09]  /*4d20*/  UISETP.GE.AND UP0, UPT, UR36, 0x1, UPT ;  /* 0x000000012400788c */ /* 0x000fd2000bf06270 */
[----:B------:R-:W-:Y:S05]  /*4d30*/  BRA.U !UP0, `(.L_x_75) ;  /* 0x0000000508607547 */ /* 0x000fea000b800000 */
[----:B--2---:R-:W-:-:S05]  /*4d40*/  UMOV UR7, UR37 ;  /* 0x0000002500077c82 */ /* 0x004fca0008000000 */
.L_x_78:
[----:B------:R-:W-:Y:S02]  /*4d50*/  UISETP.NE.AND UP0, UPT, UR6, URZ, UPT ;  /* 0x000000ff0600728c */ /* 0x000fe4000bf05270 */
[----:B----4-:R-:W-:Y:S07]  /*4d60*/  ULEA UR9, UR7, UR39, 0x3 ;  /* 0x0000002707097291 */ /* 0x010fee000f8e18ff */
[----:B------:R-:W-:Y:S05]  /*4d70*/  BRA.U UP0, `(.L_x_76) ;  /* 0x00000001000c7547 */ /* 0x000fea000b800000 */
[----:B------:R-:W-:Y:S04]  /*4d80*/  SHF.L.U32 R4, R3, 0x1f, RZ ;  /* 0x0000001f03047819 */ /* 0x000fe800000006ff */
[----:B------:R-:W1:Y:S02]  /*4d90*/  SYNCS.PHASECHK.TRANS64.TRYWAIT P0, [UR9], R4 ;  /* 0x00000004ff0075a7 */ /* 0x000e640008001109 */
[----:B-1----:R-:W-:Y:S05]  /*4da0*/  @!P0 BRA `(.L_x_77) ;  /* 0x0000008400c88947 */ /* 0x002fea0003800000 */
.L_x_76:
[----:B------:R-:W-:Y:S02]  /*4db0*/  UISETP.NE.AND UP1, UPT, UR36, 0x1, UPT ;  /* 0x000000012400788c */ /* 0x000fe4000bf25270 */
[----:B------:R-:W-:Y:S02]  /*4dc0*/  UIADD3 UR4, UPT, UPT, UR7, 0x1, URZ ;  /* 0x0000000107047890 */ /* 0x000fe4000fffe0ff */
[----:B------:R-:W-:Y:S02]  /*4dd0*/  ULEA UR10, UR7, UR74, 0x6 ;  /* 0x0000004a070a7291 */ /* 0x000fe4000f8e30ff */
[----:B------:R-:W-:Y:S01]  /*4de0*/  UISETP.NE.AND UP0, UPT, UR4, 0x2, UPT ;  /* 0x000000020400788c */ /* 0x000fe2000bf05270 */
[----:B------:R-:W-:Y:S01]  /*4df0*/  PLOP3.LUT P1, PT, PT, PT, UP1, 0x80, 0x8 ;  /* 0x000000000008781c */ /* 0x000fe20003f2f018 */
[----:B------:R-:W-:Y:S02]  /*4e00*/  ULEA UR8, UR7, UR75, 0x7 ;  /* 0x0000004b07087291 */ /* 0x000fe4000f8e38ff */
[----:B------:R-:W-:Y:S02]  /*4e10*/  USEL UR5, URZ, 0x1, UP0 ;  /* 0x00000001ff057887 */ /* 0x000fe40008000000 */
[----:B------:R-:W-:Y:S02]  /*4e20*/  USEL UR37, UR4, URZ, UP0 ;  /* 0x000000ff04257287 */ /* 0x000fe40008000000 */
[----:B------:R-:W-:Y:S02]  /*4e30*/  UIADD3 UR12, UPT, UPT, UR10, 0x20, URZ ;  /* 0x000000200a0c7890 */ /* 0x000fe4000fffe0ff */
[----:B------:R-:W-:Y:S01]  /*4e40*/  @UP1 ULEA UR4, UR37, UR39, 0x3 ;  /* 0x0000002725041291 */ /* 0x000fe2000f8e18ff */
[----:B------:R-:W-:Y:S01]  /*4e50*/  LOP3.LUT R3, R3, UR5, RZ, 0x3c, !PT ;  /* 0x0000000503037c12 */ /* 0x000fe2000f8e3cff */
[----:B------:R-:W-:Y:S02]  /*4e60*/  ULEA UR6, UR7, UR73, 0xb ;  /* 0x0000004907067291 */ /* 0x000fe4000f8e58ff */
[----:B------:R-:W-:Y:S01]  /*4e70*/  UIADD3 UR14, UPT, UPT, UR8, 0x20, URZ ;  /* 0x00000020080e7890 */ /* 0x000fe2000fffe0ff */
[----:B-1----:R-:W-:Y:S01]  /*4e80*/  @P1 SHF.L.U32 R2, R3, 0x1f, RZ ;  /* 0x0000001f03021819 */ /* 0x002fe200000006ff */
[----:B------:R-:W-:Y:S02]  /*4e90*/  UISETP.NE.U32.AND UP0, UPT, UR11, URZ, UPT ;  /* 0x000000ff0b00728c */ /* 0x000fe4000bf05070 */
[----:B------:R-:W-:Y:S01]  /*4ea0*/  UIADD3 UR20, UPT, UPT, UR8, 0x40, URZ ;  /* 0x0000004008147890 */ /* 0x000fe2000fffe0ff */
[----:B------:R1:W2:Y:S01]  /*4eb0*/  @P1 SYNCS.PHASECHK.TRANS64.TRYWAIT P0, [UR4], R2 ;  /* 0x00000002ff0015a7 */ /* 0x0002a20008001104 */
[----:B------:R-:W-:Y:S02]  /*4ec0*/  ULEA UR4, UR7, UR72, 0xb ;  /* 0x0000004807047291 */ /* 0x000fe4000f8e58ff */
[----:B------:R-:W-:Y:S02]  /*4ed0*/  UIADD3 UR22, UPT, UPT, UR8, 0x60, URZ ;  /* 0x0000006008167890 */ /* 0x000fe4000fffe0ff */
[----:B------:R-:W-:Y:S02]  /*4ee0*/  UIADD3 UR38, UPT, UPT, UR9, 0x10, URZ ;  /* 0x0000001009267890 */ /* 0x000fe4000fffe0ff */
[----:B------:R-:W-:Y:S02]  /*4ef0*/  UIADD3 UR30, UPT, UPT, UR6, 0x2, URZ ;  /* 0x00000002061e7890 */ /* 0x000fe4000fffe0ff */
[----:B------:R-:W-:Y:S01]  /*4f00*/  UIADD3 UR24, UPT, UPT, UR4, 0x2, URZ ;  /* 0x0000000204187890 */ /* 0x000fe2000fffe0ff */
[----:B------:R-:W-:Y:S01]  /*4f10*/  ELECT P3, URZ, PT ;  /* 0x0000000000ff782f */ /* 0x000fe20003860000 */
[----:B------:R-:W-:Y:S02]  /*4f20*/  UIADD3 UR18, UPT, UPT, UR6, 0x4, URZ ;  /* 0x0000000406127890 */ /* 0x000fe4000fffe0ff */
[----:B------:R-:W-:Y:S02]  /*4f30*/  UIADD3 UR16, UPT, UPT, UR4, 0x4, URZ ;  /* 0x0000000404107890 */ /* 0x000fe4000fffe0ff */
[----:B------:R-:W-:Y:S02]  /*4f40*/  UIADD3 UR32, UPT, UPT, UR6, 0x400, URZ ;  /* 0x0000040006207890 */ /* 0x000fe4000fffe0ff */
[----:B------:R-:W-:Y:S02]  /*4f50*/  UIADD3 UR28, UPT, UPT, UR4, 0x400, URZ ;  /* 0x00000400041c7890 */ /* 0x000fe4000fffe0ff */
[----:B------:R-:W-:Y:S01]  /*4f60*/  UIADD3 UR26, UPT, UPT, UR6, 0x402, URZ ;  /* 0x00000402061a7890 */ /* 0x000fe2000fffe0ff */
[----:B------:R-:W-:Y:S01]  /*4f70*/  UMOV UR11, 0x4008 ;  /* 0x00004008000b7882 */ /* 0x000fe20000000000 */
[----:B------:R-:W-:Y:S01]  /*4f80*/  UMOV UR13, 0x4008 ;  /* 0x00004008000d7882 */ /* 0x000fe20000000000 */
[----:B------:R3:W-:Y:S01]  /*4f90*/  UTCCP.T.S.2CTA.4x32dp128bit tmem[UR35+0x1c0], gdesc[UR10] ;  /* 0x0001c00a230079e7 */ /* 0x0007e20009300000 */
[----:B------:R4:W-:Y:S01]  /*4fa0*/  UTCCP.T.S.2CTA.4x32dp128bit tmem[UR35+0x1c4], gdesc[UR12] ;  /* 0x0001c40c230079e7 */ /* 0x0009e20009300000 */
        /* <DEDUP_REMOVED lines=10> */
[----:B------:R-:W-:Y:S01]  /*5050*/  UMOV UR31, 0x40004040 ;  /* 0x40004040001f7882 */ /* 0x000fe20000000000 */
[----:B------:R4:W-:Y:S01]  /*5060*/  UTCQMMA.2CTA gdesc[UR4], gdesc[UR6], tmem[UR34], tmem[UR54], idesc[UR55], tmem[UR70], UP0 ;  /* 0x0046360604007dea */ /* 0x0009e20008200322 */
[----:B------:R-:W-:Y:S01]  /*5070*/  UISETP.GT.U32.AND UP0, UPT, UR36, 0x1, UPT ;  /* 0x000000012400788c */ /* 0x000fe2000bf04070 */
[----:B-1----:R-:W-:Y:S01]  /*5080*/  @P3 LOP3.LUT R2, R0, 0xffff, RZ, 0xc0, !PT ;  /* 0x0000ffff00023812 */ /* 0x002fe200078ec0ff */
[----:B------:R-:W-:Y:S01]  /*5090*/  UIADD3 UR36, UPT, UPT, UR36, -0x1, URZ ;  /* 0xffffffff24247890 */ /* 0x000fe2000fffe0ff */
[----:B------:R-:W-:Y:S01]  /*50a0*/  UMOV UR25, 0x40004040 ;  /* 0x4000404000197882 */ /* 0x000fe20000000000 */
[----:B------:R-:W-:Y:S01]  /*50b0*/  UMOV UR19, 0x40004040 ;  /* 0x4000404000137882 */ /* 0x000fe20000000000 */
[----:B------:R1:W-:Y:S01]  /*50c0*/  UTCQMMA.2CTA gdesc[UR24], gdesc[UR30], tmem[UR34], tmem[UR52], idesc[UR53], tmem[UR66], UPT ;  /* 0x0042341e18007dea */ /* 0x0003e2000ba00322 */
[----:B------:R-:W-:Y:S01]  /*50d0*/  UMOV UR17, 0x40004040 ;  /* 0x4000404000117882 */ /* 0x000fe20000000000 */
[----:B------:R-:W-:Y:S01]  /*50e0*/  UMOV UR33, 0x40004040 ;  /* 0x4000404000217882 */ /* 0x000fe20000000000 */
[----:B------:R-:W-:Y:S01]  /*50f0*/  UTCQMMA.2CTA gdesc[UR16], gdesc[UR18], tmem[UR34], tmem[UR50], idesc[UR51], tmem[UR64], UPT ;  /* 0x0040321210007dea */ /* 0x000fe2000ba00322 */
[----:B---3--:R-:W-:Y:S02]  /*5100*/  UIADD3 UR10, UPT, UPT, UR4, 0x6, URZ ;  /* 0x00000006040a7890 */ /* 0x008fe4000fffe0ff */
[----:B----4-:R-:W-:Y:S02]  /*5110*/  UIADD3 UR12, UPT, UPT, UR6, 0x6, URZ ;  /* 0x00000006060c7890 */ /* 0x010fe4000fffe0ff */
[----:B------:R-:W-:Y:S02]  /*5120*/  UIADD3 UR8, UPT, UPT, UR6, 0x406, URZ ;  /* 0x0000040606087890 */ /* 0x000fe4000fffe0ff */
[----:B------:R-:W-:Y:S02]  /*5130*/  UIADD3 UR14, UPT, UPT, UR4, 0x404, URZ ;  /* 0x00000404040e7890 */ /* 0x000fe4000fffe0ff */
[----:B------:R-:W-:Y:S02]  /*5140*/  UIADD3 UR20, UPT, UPT, UR6, 0x404, URZ ;  /* 0x0000040406147890 */ /* 0x000fe4000fffe0ff */
[----:B------:R-:W-:Y:S01]  /*5150*/  UIADD3 UR22, UPT, UPT, UR4, 0x402, URZ ;  /* 0x0000040204167890 */ /* 0x000fe2000fffe0ff */
[----:B------:R-:W-:Y:S01]  /*5160*/  UMOV UR13, 0x40004040 ;  /* 0x40004040000d7882 */ /* 0x000fe20000000000 */
[----:B------:R-:W-:Y:S01]  /*5170*/  UMOV UR11, 0x40004040 ;  /* 0x40004040000b7882 */ /* 0x000fe20000000000 */
[----:B------:R-:W-:Y:S01]  /*5180*/  UMOV UR29, 0x40004040 ;  /* 0x40004040001d7882 */ /* 0x000fe20000000000 */
[----:B------:R-:W-:Y:S01]  /*5190*/  UIADD3 UR4, UPT, UPT, UR4, 0x406, URZ ;  /* 0x0000040604047890 */ /* 0x000fe2000fffe0ff */
[----:B------:R3:W-:Y:S01]  /*51a0*/  UTCQMMA.2CTA gdesc[UR10], gdesc[UR12], tmem[UR34], tmem[UR48], idesc[UR49], tmem[UR62], UPT ;  /* 0x003e300c0a007dea */ /* 0x0007e2000ba00322 */
[----:B------:R4:W-:Y:S01]  /*51b0*/  UTCQMMA.2CTA gdesc[UR28], gdesc[UR32], tmem[UR34], tmem[UR46], idesc[UR47], tmem[UR68], UPT ;  /* 0x00442e201c007dea */ /* 0x0009e2000ba00322 */
[----:B------:R-:W-:Y:S01]  /*51c0*/  UMOV UR27, 0x40004040 ;  /* 0x40004040001b7882 */ /* 0x000fe20000000000 */
[----:B------:R-:W-:Y:S01]  /*51d0*/  UMOV UR23, 0x40004040 ;  /* 0x4000404000177882 */ /* 0x000fe20000000000 */
[----:B------:R-:W-:Y:S01]  /*51e0*/  UMOV UR21, 0x40004040 ;  /* 0x4000404000157882 */ /* 0x000fe20000000000 */
[----:B------:R4:W-:Y:S01]  /*51f0*/  UTCQMMA.2CTA gdesc[UR22], gdesc[UR26], tmem[UR34], tmem[UR44], idesc[UR45], tmem[UR60], UPT ;  /* 0x003c2c1a16007dea */ /* 0x0009e2000ba00322 */
[----:B-1----:R-:W-:Y:S01]  /*5200*/  @P3 R2UR UR24, R2 ;  /* 0x00000000021832ca */ /* 0x002fe200000e0000 */
[----:B------:R-:W-:Y:S01]  /*5210*/  UMOV UR15, 0x40004040 ;  /* 0x40004040000f7882 */ /* 0x000fe20000000000 */
[----:B------:R-:W-:Y:S01]  /*5220*/  UMOV UR9, 0x40004040 ;  /* 0x4000404000097882 */ /* 0x000fe20000000000 */
[----:B------:R4:W-:Y:S01]  /*5230*/  UTCQMMA.2CTA gdesc[UR14], gdesc[UR20], tmem[UR34], tmem[UR42], idesc[UR43], tmem[UR58], UPT ;  /* 0x003a2a140e007dea */ /* 0x0009e2000ba00322 */
[----:B------:R4:W-:Y:S01]  /*5240*/  UTCQMMA.2CTA gdesc[UR4], gdesc[UR8], tmem[UR34], tmem[UR40], idesc[UR41], tmem[UR56], UPT ;  /* 0x0038280804007dea */ /* 0x0009e2000ba00322 */
[----:B------:R-:W-:Y:S01]  /*5250*/  UMOV UR6, 0x1 ;  /* 0x0000000100067882 */ /* 0x000fe20000000000 */
[----:B------:R-:W-:Y:S07]  /*5260*/  UMOV UR7, UR37 ;  /* 0x0000002500077c82 */ /* 0x000fee0008000000 */
[----:B------:R4:W-:Y:S01]  /*5270*/  UTCBAR.2CTA.MULTICAST [UR38], URZ, UR24 ;  /* 0x000000ff260073e9 */ /* 0x0009e20008200818 */
[----:B--2---:R-:W-:Y:S01]  /*5280*/  @P1 VOTEU.ANY UP2, P0 ;  /* 0x0000000000ff1886 */ /* 0x004fe20000040100 */
[----:B------:R-:W-:Y:S01]  /*5290*/  @UP1 USEL UR6, URZ, 0x1, !UP2 ;  /* 0x00000001ff061887 */ /* 0x000fe2000d000000 */
[----:B---3--:R-:W-:Y:S01]  /*52a0*/  UMOV UR11, 0x1 ;  /* 0x00000001000b7882 */ /* 0x008fe20000000000 */
[----:B------:R-:W-:Y:S10]  /*52b0*/  BRA.U UP0, `(.L_x_78) ;  /* 0xfffffff900a47547 */ /* 0x000ff4000b83ffff */
.L_x_75:
[----:B--2-4-:R-:W-:Y:S01]  /*52c0*/  R2UR UR5, R10 ;  /* 0x000000000a0572ca */ /* 0x014fe200000e0000 */
[----:B------:R-:W-:Y:S01]  /*52d0*/  UIADD3 UR4, UPT, UPT, UR39, 0x90, URZ ;  /* 0x0000009027047890 */ /* 0x000fe2000fffe0ff */
[----:B------:R-:W-:-:S11]  /*52e0*/  UMOV UR7, UR37 ;  /* 0x0000002500077c82 */ /* 0x000fd60008000000 */
[----:B------:R1:W-:Y:S01]  /*52f0*/  UTCBAR.2CTA.MULTICAST [UR4], URZ, UR5 ;  /* 0x000000ff040073e9 */ /* 0x0003e20008200805 */
[----:B------:R-:W-:Y:S01]  /*5300*/  NOP ;  /* 0x0000000000007918 */ /* 0x000fe20000000000 */
.L_x_70:
[----:B------:R-:W-:Y:S01]  /*5310*/  ISETP.NE.AND P0, PT, R9, 0x2, PT ;  /* 0x000000020900780c */ /* 0x000fe20003f05270 */
[----:B------:R-:W-:-:S03]  /*5320*/  ULOP3.LUT UR76, UR76, 0x1, URZ, 0x3c, !UPT ;  /* 0x000000014c4c7892 */ /* 0x000fc6000f8e3cff */
[----:B------:R-:W-:Y:S02]  /*5330*/  SEL R2, RZ, 0x1, P0 ;  /* 0x00000001ff027807 */ /* 0x000fe40000000000 */
[----:B------:R-:W-:Y:S02]  /*5340*/  SEL R9, R9, RZ, P0 ;  /* 0x000000ff09097207 */ /* 0x000fe40000000000 */
[----:B------:R-:W-:Y:S01]  /*5350*/  LOP3.LUT R8, R8, R2, RZ, 0x3c, !PT ;  /* 0x0000000208087212 */ /* 0x000fe200078e3cff */
[----:B------:R-:W-:Y:S06]  /*5360*/  @P2 BRA `(.L_x_79) ;  /* 0xfffffff000502947 */ /* 0x000fec000383ffff */
[----:B------:R-:W2:Y:S01]  /*5370*/  S2UR UR6, SR_CgaCtaId ;  /* 0x00000000000679c3 */ /* 0x000ea20000008800 */
[----:B------:R-:W-:Y:S01]  /*5380*/  ELECT P0, URZ, PT ;  /* 0x0000000000ff782f */ /* 0x000fe20003800000 */
[----:B------:R-:W-:Y:S01]  /*5390*/  IMAD.MOV.U32 R0, RZ, RZ, 0x1 ;  /* 0x00000001ff007424 */ /* 0x000fe200078e00ff */
[----:B-1----:R-:W-:Y:S01]  /*53a0*/  UMOV UR4, 0x40 ;  /* 0x0000004000047882 */ /* 0x002fe20000000000 */
[----:B------:R-:W-:-:S04]  /*53b0*/  SHF.L.U32 R2, RZ, 0x1f, RZ ;  /* 0x0000001fff027819 */ /* 0x000fc800000006ff */
[----:B------:R-:W-:Y:S01]  /*53c0*/  UVIRTCOUNT.DEALLOC.SMPOOL 0x80 ;  /* 0x000000800000784c */ /* 0x000fe20000000000 */
[----:B--2---:R-:W-:-:S09]  /*53d0*/  ULEA UR6, UR6, UR4, 0x18 ;  /* 0x0000000406067291 */ /* 0x004fd2000f8ec0ff */
[----:B------:R1:W-:Y:S01]  /*53e0*/  @P0 STS.U8 [UR6+0x1c], R0 ;  /* 0x00001c00ff000988 */ /* 0x0003e20008000006 */
[----:B------:R-:W2:Y:S02]  /*53f0*/  SYNCS.PHASECHK.TRANS64.TRYWAIT P0, [UR39+0xc0], R2 ;  /* 0x0000c002ff0075a7 */ /* 0x000ea40008001127 */
[----:B-12---:R-:W-:Y:S05]  /*5400*/  @!P0 BRA `(.L_x_80) ;  /* 0x0000008000488947 */ /* 0x006fea0003800000 */
.L_x_169:
[----:B------:R-:W-:Y:S01]  /*5410*/  NOP ;  /* 0x0000000000007918 */ /* 0x000fe20000000000 */
[----:B-1----:R-:W1:Y:S01]  /*5420*/  LDS R0, [UR6+0x14] ;  /* 0x00001406ff007984 */ /* 0x002e620008000800 */
[----:B------:R-:W-:Y:S01]  /*5430*/  ULOP3.LUT UR4, UR35, 0xffff, URZ, 0xc0, !UPT ;  /* 0x0000ffff23047892 */ /* 0x000fe2000f8ec0ff */
[----:B------:R-:W-:Y:S01]  /*5440*/  UMOV UR5, 0xffff ;  /* 0x0000ffff00057882 */ /* 0x000fe20000000000 */
[----:B------:R-:W-:Y:S02]  /*5450*/  UMOV UR7, 0x1 ;  /* 0x0000000100077882 */ /* 0x000fe40000000000 */
[----:B------:R-:W-:-:S04]  /*5460*/  USHF.R.U32.HI UR4, URZ, 0x5, UR4 ;  /* 0x00000005ff047899 */ /* 0x000fc80008011604 */
[----:B------:R-:W-:Y:S02]  /*5470*/  USHF.L.U32 UR5, UR5, UR4, URZ ;  /* 0x0000000405057299 */ /* 0x000fe400080006ff */
[----:B------:R-:W-:-:S04]  /*5480*/  USHF.L.U32 UR4, UR7, UR4, URZ ;  /* 0x0000000407047299 */ /* 0x000fc800080006ff */
[----:B-1----:R-:W-:-:S04]  /*5490*/  LOP3.LUT R0, R0, UR5, RZ, 0xc0, !PT ;  /* 0x0000000500007c12 */ /* 0x002fc8000f8ec0ff */
[----:B------:R-:W-:-:S13]  /*54a0*/  ISETP.NE.AND P0, PT, R0, UR5, PT ;  /* 0x0000000500007c0c */ /* 0x000fda000bf05270 */
[----:B------:R-:W-:Y:S05]  /*54b0*/  @P0 BRA `(.L_x_81) ;  /* 0x0000000000580947 */ /* 0x000fea0003800000 */
[----:B------:R-:W1:Y:S02]  /*54c0*/  LDS R0, [UR6+0x18] ;  /* 0x00001806ff007984 */ /* 0x000e640008000800 */
[----:B-1----:R-:W-:-:S04]  /*54d0*/  LOP3.LUT R0, R0, UR4, RZ, 0xc0, !PT ;  /* 0x0000000400007c12 */ /* 0x002fc8000f8ec0ff */
[----:B------:R-:W-:-:S13]  /*54e0*/  ISETP.NE.AND P0, PT, R0, UR4, PT ;  /* 0x0000000400007c0c */ /* 0x000fda000bf05270 */
[----:B------:R-:W-:Y:S05]  /*54f0*/  @P0 BRA `(.L_x_82) ;  /* 0x00000000003c0947 */ /* 0x000fea0003800000 */
[----:B------:R-:W1:Y:S01]  /*5500*/  S2R R2, SR_LANEID ;  /* 0x0000000000027919 */ /* 0x000e620000000000 */
[----:B------:R-:W-:-:S06]  /*5510*/  ULOP3.LUT UR5, URZ, UR5, URZ, 0x33, !UPT ;  /* 0x00000005ff057292 */ /* 0x000fcc000f8e33ff */
[----:B------:R-:W-:-:S04]  /*5520*/  IMAD.U32 R0, RZ, RZ, UR5 ;  /* 0x00000005ff007e24 */ /* 0x000fc8000f8e00ff */
[----:B------:R2:W3:Y:S02]  /*5530*/  REDUX UR8, R0 ;  /* 0x00000000000873c4 */ /* 0x0004e40000000000 */
[----:B------:R4:W-:Y:S01]  /*5540*/  UTCATOMSWS.AND URZ, UR5 ;  /* 0x0000000500ff79e3 */ /* 0x0009e20008000000 */
[----:B--2---:R-:W-:Y:S01]  /*5550*/  LOP3.LUT R0, RZ, UR4, RZ, 0x33, !PT ;  /* 0x00000004ff007c12 */ /* 0x004fe2000f8e33ff */
[----:B------:R-:W-:Y:S02]  /*5560*/  VOTEU.ANY UR4, UPT, PT ;  /* 0x0000000000047886 */ /* 0x000fe400038e0100 */
[----:B------:R-:W-:Y:S02]  /*5570*/  UFLO.U32 UR4, UR4 ;  /* 0x00000004000472bd */ /* 0x000fe400080e0000 */
[----:B------:R-:W2:Y:S04]  /*5580*/  REDUX UR7, R0 ;  /* 0x00000000000773c4 */ /* 0x000ea80000000000 */
[----:B-1----:R-:W-:-:S02]  /*5590*/  ISETP.EQ.U32.AND P0, PT, R2, UR4, PT ;  /* 0x0000000402007c0c */ /* 0x002fc4000bf02070 */
[----:B---3--:R-:W-:-:S11]  /*55a0*/  MOV R2, UR8 ;  /* 0x0000000800027c02 */ /* 0x008fd60008000f00 */
[----:B------:R4:W-:Y:S01]  /*55b0*/  @P0 ATOMS.AND RZ, [UR6+0x14], R2 ;  /* 0x00001402ffff098c */ /* 0x0009e2000a800006 */
[----:B--2---:R-:W-:-:S05]  /*55c0*/  IMAD.U32 R0, RZ, RZ, UR7 ;  /* 0x00000007ff007e24 */ /* 0x004fca000f8e00ff */
[----:B------:R4:W-:Y:S01]  /*55d0*/  @P0 ATOMS.AND RZ, [UR6+0x18], R0 ;  /* 0x00001800ffff098c */ /* 0x0009e2000a800006 */
[----:B------:R-:W-:Y:S05]  /*55e0*/  BRA `(.L_x_83) ;  /* 0x0000000000147947 */ /* 0x000fea0003800000 */
.L_x_82:
[----:B------:R-:W-:Y:S02]  /*55f0*/  MOV R2, 0x5610 ;  /* 0x0000561000027802 */ /* 0x000fe40000000f00 */
[----:B-----5:R-:W-:Y:S05]  /*5600*/  CALL.REL.NOINC `($__internal_0_$__cuda_sm10x_tcgen05_guardrail_trap_col_being_dealloced_not_returned_by_alloc) ;  /* 0x0000008400347944 */ /* 0x020fea0003c00000 */
[----:B------:R-:W-:Y:S05]  /*5610*/  BRA `(.L_x_83) ;  /* 0x0000000000087947 */ /* 0x000fea0003800000 */
.L_x_81:
[----:B------:R-:W-:Y:S02]  /*5620*/  MOV R2, 0x5640 ;  /* 0x0000564000027802 */ /* 0x000fe40000000f00 */
[----:B-----5:R-:W-:Y:S05]  /*5630*/  CALL.REL.NOINC `($__internal_2_$__cuda_sm10x_tcgen05_guardrail_trap_unallocated_columns_being_dealloced) ;  /* 0x0000008400407944 */ /* 0x020fea0003c00000 */
.L_x_83:
[----:B------:R-:W-:Y:S01]  /*5640*/  NOP ;  /* 0x0000000000007918 */ /* 0x000fe20000000000 */
[----:B----4-:R-:W-:Y:S05]  /*5650*/  EXIT ;  /* 0x000000000000794d */ /* 0x010fea0003800000 */
.L_x_57:
[----:B------:R-:W-:-:S09]  /*5660*/  UISETP.NE.OR UP0, UPT, UR17, 0x3, !UP4 ;  /* 0x000000031100788c */ /* 0x000fd2000e705670 */
[----:B------:R-:W-:Y:S05]  /*5670*/  BRA.U UP0, `(.L_x_84) ;  /* 0x0000001100947547 */ /* 0x000fea000b800000 */
[----:B------:R-:W1:Y:S01]  /*5680*/  S2UR UR10, SR_CgaCtaId ;  /* 0x00000000000a79c3 */ /* 0x000e620000008800 */
[----:B------:R-:W2:Y:S01]  /*5690*/  LDCU UR37, c[0x0][0x370] ;  /* 0x00006e00ff2577ac */ /* 0x000ea20008000800 */
[----:B------:R-:W-:Y:S02]  /*56a0*/  HFMA2 R13, -RZ, RZ, 0, 0 ;  /* 0x00000000ff0d7431 */ /* 0x000fe400000001ff */
[----:B------:R-:W-:Y:S01]  /*56b0*/  IMAD.MOV.U32 R15, RZ, RZ, 0x1 ;  /* 0x00000001ff0f7424 */ /* 0x000fe200078e00ff */
[----:B------:R-:W-:Y:S01]  /*56c0*/  MOV R7, 0x4000 ;  /* 0x0000400000077802 */ /* 0x000fe20000000f00 */
[----:B------:R-:W2:Y:S01]  /*56d0*/  LDCU.128 UR40, c[0x0][0xf10] ;  /* 0x0001e200ff2877ac */ /* 0x000ea20008000c00 */
[----:B------:R-:W-:Y:S01]  /*56e0*/  IMAD.MOV.U32 R14, RZ, RZ, RZ ;  /* 0x000000ffff0e7224 */ /* 0x000fe200078e00ff */
[----:B------:R-:W3:Y:S01]  /*56f0*/  LDC.64 R16, c[0x0][0x348] ;  /* 0x0000d200ff107b82 */ /* 0x000ee20000000a00 */
[----:B------:R-:W4:Y:S01]  /*5700*/  LDCU UR31, c[0x0][0x374] ;  /* 0x00006e80ff1f77ac */ /* 0x000f220008000800 */
[----:B------:R-:W1:Y:S06]  /*5710*/  LDCU UR15, c[0x0][0xf0c] ;  /* 0x0001e180ff0f77ac */ /* 0x000e6c0008000800 */
[----:B------:R-:W3:Y:S01]  /*5720*/  LDC.64 R2, c[0x0][0xc88] ;  /* 0x00032200ff027b82 */ /* 0x000ee20000000a00 */
[----:B------:R-:W3:Y:S01]  /*5730*/  LDCU UR49, c[0x0][0xf20] ;  /* 0x0001e400ff3177ac */ /* 0x000ee20008000800 */
[----:B------:R-:W3:Y:S06]  /*5740*/  LDCU UR4, c[0x0][0xf30] ;  /* 0x0001e600ff0477ac */ /* 0x000eec0008000800 */
[----:B------:R-:W3:Y:S01]  /*5750*/  LDC.64 R4, c[0x0][0xc90] ;  /* 0x00032400ff047b82 */ /* 0x000ee20000000a00 */
[----:B------:R-:W-:Y:S01]  /*5760*/  UMOV UR21, 0x400 ;  /* 0x0000040000157882 */ /* 0x000fe20000000000 */
[----:B--2---:R-:W-:-:S02]  /*5770*/  UIMAD.WIDE.U32 UR6, UR37, UR40, URZ ;  /* 0x00000028250672a5 */ /* 0x004fc4000f8e00ff */
[----:B----4-:R-:W-:Y:S02]  /*5780*/  UIMAD.WIDE.U32 UR8, UR31, UR43, URZ ;  /* 0x0000002b1f0872a5 */ /* 0x010fe4000f8e00ff */
[----:B-1----:R-:W-:Y:S02]  /*5790*/  ULEA UR21, UR10, UR21, 0x18 ;  /* 0x000000150a157291 */ /* 0x002fe4000f8ec0ff */
[----:B------:R-:W-:Y:S02]  /*57a0*/  UPLOP3.LUT UP3, UPT, UPT, UPT, UPT, 0x40, 0x4 ;  /* 0x000000000004789c */ /* 0x000fe40003f6e870 */
[----:B------:R-:W-:Y:S02]  /*57b0*/  UIADD3 UR38, UPT, UPT, UR21, 0x38, URZ ;  /* 0x0000003815267890 */ /* 0x000fe4000fffe0ff */
[----:B------:R-:W-:Y:S02]  /*57c0*/  UIADD3 UR33, UPT, UPT, UR21, 0x20, URZ ;  /* 0x0000002015217890 */ /* 0x000fe4000fffe0ff */
[----:B------:R-:W-:-:S02]  /*57d0*/  UIADD3 UR25, UPT, UPT, UR21, 0x28, URZ ;  /* 0x0000002815197890 */ /* 0x000fc4000fffe0ff */
[----:B------:R-:W-:Y:S01]  /*57e0*/  UIADD3 UR17, UPT, UPT, UR21, 0x30, URZ ;  /* 0x0000003015117890 */ /* 0x000fe2000fffe0ff */
[----:B------:R-:W-:Y:S01]  /*57f0*/  UMOV UR6, UR7 ;  /* 0x0000000700067c82 */ /* 0x000fe20008000000 */
[----:B------:R-:W-:Y:S01]  /*5800*/  UMOV UR47, UR9 ;  /* 0x00000009002f7c82 */ /* 0x000fe20008000000 */
[----:B------:R-:W-:Y:S02]  /*5810*/  UISETP.GE.AND UP0, UPT, UR45, 0x1, UPT ;  /* 0x000000012d00788c */ /* 0x000fe4000bf06270 */
[----:B------:R-:W-:Y:S01]  /*5820*/  UISETP.NE.AND UP4, UPT, UR45, 0x1, UPT ;  /* 0x000000012d00788c */ /* 0x000fe2000bf85270 */
[----:B------:R-:W1:Y:S01]  /*5830*/  LDCU.64 UR22, c[0x0][0xf28] ;  /* 0x0001e500ff1677ac */ /* 0x000e620008000a00 */
[----:B------:R-:W-:Y:S02]  /*5840*/  UISETP.NE.AND UP6, UPT, UR15, 0x1, UPT ;  /* 0x000000010f00788c */ /* 0x000fe4000bfc5270 */
[----:B------:R-:W-:Y:S02]  /*5850*/  UISETP.NE.AND UP5, UPT, UR42, 0x1, UPT ;  /* 0x000000012a00788c */ /* 0x000fe4000bfa5270 */
[----:B------:R-:W-:-:S02]  /*5860*/  UPRMT UR38, UR10, 0x654, UR38 ;  /* 0x000006540a267896 */ /* 0x000fc40008000026 */
[----:B------:R-:W-:Y:S02]  /*5870*/  USHF.R.U32.HI UR48, URZ, UR41, UR6 ;  /* 0x00000029ff307299 */ /* 0x000fe40008011606 */
[----:B------:R-:W-:Y:S02]  /*5880*/  UPRMT UR46, UR10, 0x654, UR33 ;  /* 0x000006540a2e7896 */ /* 0x000fe40008000021 */
[----:B------:R-:W-:Y:S02]  /*5890*/  UPRMT UR44, UR10, 0x654, UR25 ;  /* 0x000006540a2c7896 */ /* 0x000fe40008000019 */
[----:B------:R-:W-:Y:S02]  /*58a0*/  UPRMT UR39, UR10, 0x654, UR17 ;  /* 0x000006540a277896 */ /* 0x000fe40008000011 */
[----:B---3--:R-:W-:Y:S02]  /*58b0*/  USHF.R.U32.HI UR47, URZ, UR49, UR47 ;  /* 0x00000031ff2f7299 */ /* 0x008fe4000801162f */
[----:B------:R-:W-:Y:S01]  /*58c0*/  UISETP.NE.AND UP2, UPT, UR4, 0x1, UPT ;  /* 0x000000010400788c */ /* 0x000fe2000bf45270 */
[----:B-1----:R-:W-:-:S10]  /*58d0*/  UMOV UR29, URZ ;  /* 0x000000ff001d7c82 */ /* 0x002fd40008000000 */
.L_x_95:
[C---:B------:R-:W-:Y:S02]  /*58e0*/  LEA R12, R14.reuse, UR21, 0x3 ;  /* 0x000000150e0c7c11 */ /* 0x040fe4000f8e18ff */
[----:B------:R-:W-:Y:S02]  /*58f0*/  SHF.L.U32 R0, R13, 0x1f, RZ ;  /* 0x0000001f0d007819 */ /* 0x000fe400000006ff */
[----:B------:R-:W-:Y:S02]  /*5900*/  LEA R8, R14, UR21, 0x4 ;  /* 0x000000150e087c11 */ /* 0x000fe4000f8e20ff */
[----:B-1----:R-:W1:Y:S02]  /*5910*/  SYNCS.PHASECHK.TRANS64.TRYWAIT P0, [R12+URZ+0x70], R0 ;  /* 0x000070000c0075a7 */ /* 0x002e6400080011ff */
[----:B-1----:R-:W-:Y:S05]  /*5920*/  @!P0 BRA `(.L_x_85) ;  /* 0x0000007c00188947 */ /* 0x002fea0003800000 */
.L_x_170:
[----:B------:R-:W2:Y:S01]  /*5930*/  LDS.128 R8, [R8+0xd0] ;  /* 0x0000d00008087984 */ /* 0x000ea20000000c00 */
[----:B------:R-:W-:Y:S01]  /*5940*/  UISETP.GE.AND UP0, UPT, UR45, 0x1, UPT ;  /* 0x000000012d00788c */ /* 0x000fe2000bf06270 */
[----:B------:R-:W-:Y:S01]  /*5950*/  @!PT LDS RZ, [RZ] ;  /* 0x00000000fffff984 */ /* 0x000fe20000000800 */
[----:B------:R-:W-:Y:S01]  /*5960*/  @!PT LDS RZ, [RZ] ;  /* 0x00000000fffff984 */ /* 0x000fe20000000800 */
[----:B------:R-:W-:Y:S01]  /*5970*/  @!PT LDS RZ, [RZ] ;  /* 0x00000000fffff984 */ /* 0x000fe20000000800 */
[----:B------:R-:W-:Y:S01]  /*5980*/  @!PT LDS RZ, [RZ] ;  /* 0x00000000fffff984 */ /* 0x000fe20000000800 */
[----:B------:R3:W-:Y:S06]  /*5990*/  MEMBAR.ALL.CTA ;  /* 0x0000000000007992 */ /* 0x0007ec0000008000 */
[----:B---3--:R-:W3:Y:S01]  /*59a0*/  FENCE.VIEW.ASYNC.S ;  /* 0x00000000000073c6 */ /* 0x008ee20000000000 */
[----:B--2---:R-:W-:Y:S11]  /*59b0*/  LOP3.LUT P0, RZ, R10, 0x1, RZ, 0xc0, !PT ;  /* 0x000000010aff7812 */ /* 0x004ff6000780c0ff */
[----:B------:R-:W-:Y:S02]  /*59c0*/  @!UPT UIADD3 URZ, UPT, UPT, URZ, URZ, URZ ;  /* 0x000000fffffff290 */ /* 0x000fe4000fffe0ff */
[----:B---3--:R-:W-:Y:S01]  /*59d0*/  VOTEU.ANY UP1, P0 ;  /* 0x0000000000ff7886 */ /* 0x008fe20000020100 */
[----:B------:R-:W-:Y:S11]  /*59e0*/  PLOP3.LUT P0, PT, PT, PT, UP1, 0x80, 0x8 ;  /* 0x000000000008781c */ /* 0x000ff60003f0f018 */
[----:B------:R-:W-:Y:S02]  /*59f0*/  @!UPT UIADD3 URZ, UPT, UPT, URZ, URZ, URZ ;  /* 0x000000fffffff290 */ /* 0x000fe4000fffe0ff */
[----:B-1----:R-:W-:Y:S02]  /*5a00*/  @P0 SHF.R.U32.HI R0, RZ, 0x10, R9 ;  /* 0x00000010ff000819 */ /* 0x002fe40000011609 */
[----:B------:R-:W-:Y:S02]  /*5a10*/  @P0 MOV R6, R8 ;  /* 0x0000000800060202 */ /* 0x000fe40000000f00 */
[----:B------:R-:W-:Y:S01]  /*5a20*/  @P0 R2UR UR4, R0 ;  /* 0x00000000000402ca */ /* 0x000fe200000e0000 */
[----:B------:R-:W-:Y:S01]  /*5a30*/  VIADD R0, R12, 0x80 ;  /* 0x000000800c007836 */ /* 0x000fe20000000000 */
[----:B------:R-:W-:Y:S02]  /*5a40*/  @P0 LOP3.LUT R8, R9, 0xffff, RZ, 0xc0, !PT ;  /* 0x0000ffff09080812 */ /* 0x000fe400078ec0ff */
[----:B------:R-:W-:Y:S02]  /*5a50*/  @P0 R2UR UR6, R6 ;  /* 0x00000000060602ca */ /* 0x000fe400000e0000 */
[----:B------:R-:W-:Y:S02]  /*5a60*/  PRMT R0, RZ, 0x654, R0 ;  /* 0x00000654ff007816 */ /* 0x000fe40000000000 */
[----:B------:R-:W-:Y:S02]  /*5a70*/  @P0 R2UR UR5, R8 ;  /* 0x00000000080502ca */ /* 0x000fe400000e0000 */
[----:B------:R1:W-:Y:S03]  /*5a80*/  SYNCS.ARRIVE.TRANS64.RED.A1T0 RZ, [R0+URZ], RZ ;  /* 0x000000ff00ff79a7 */ /* 0x0003e600081004ff */
[----:B------:R-:W-:Y:S04]  /*5a90*/  @UP1 UMOV UR30, UR4 ;  /* 0x00000004001e1c82 */ /* 0x000fe80008000000 */
[----:B------:R-:W-:Y:S04]  /*5aa0*/  @UP1 UMOV UR14, UR6 ;  /* 0x00000006000e1c82 */ /* 0x000fe80008000000 */
[----:B------:R-:W-:Y:S01]  /*5ab0*/  @UP1 UMOV UR13, UR5 ;  /* 0x00000005000d1c82 */ /* 0x000fe20008000000 */
[----:B------:R-:W-:Y:S05]  /*5ac0*/  BRA.U !UP0, `(.L_x_86) ;  /* 0x0000000108a47547 */ /* 0x000fea000b800000 */
[----:B------:R-:W-:Y:S02]  /*5ad0*/  UIMAD.WIDE.U32 UR18, UR13, UR43, URZ ;  /* 0x0000002b0d1272a5 */ /* 0x000fe4000f8e00ff */
[----:B------:R-:W-:Y:S02]  /*5ae0*/  UIMAD.WIDE.U32 UR26, UR14, UR40, URZ ;  /* 0x000000280e1a72a5 */ /* 0x000fe4000f8e00ff */
[----:B------:R-:W-:Y:S02]  /*5af0*/  USEL UR4, UR31, UR47, !UP5 ;  /* 0x0000002f1f047287 */ /* 0x000fe4000e800000 */
[----:B------:R-:W-:Y:S02]  /*5b00*/  USEL UR7, UR37, UR48, !UP6 ;  /* 0x0000003025077287 */ /* 0x000fe4000f000000 */
[----:B------:R-:W-:Y:S02]  /*5b10*/  UIMAD.WIDE.U32 UR8, UR4, UR22, URZ ;  /* 0x00000016040872a5 */ /* 0x000fe4000f8e00ff */
[----:B------:R-:W-:Y:S01]  /*5b20*/  UIMAD.WIDE.U32 UR10, UR7, UR22, URZ ;  /* 0x00000016070a72a5 */ /* 0x000fe2000f8e00ff */
[----:B------:R-:W-:Y:S02]  /*5b30*/  UMOV UR5, UR19 ;  /* 0x0000001300057c82 */ /* 0x000fe40008000000 */
[----:B------:R-:W-:Y:S03]  /*5b40*/  USHF.R.U32.HI UR6, URZ, UR49, UR5 ;  /* 0x00000031ff067299 */ /* 0x000fe60008011605 */
[----:B------:R-:W-:Y:S01]  /*5b50*/  UMOV UR5, UR27 ;  /* 0x0000001b00057c82 */ /* 0x000fe20008000000 */
[----:B------:R-:W-:Y:S02]  /*5b60*/  USEL UR6, UR13, UR6, !UP5 ;  /* 0x000000060d067287 */ /* 0x000fe4000e800000 */
[----:B------:R-:W-:Y:S03]  /*5b70*/  USHF.R.U32.HI UR12, URZ, UR41, UR5 ;  /* 0x00000029ff0c7299 */ /* 0x000fe60008011605 */
[----:B------:R-:W-:Y:S02]  /*5b80*/  UMOV UR5, UR9 ;  /* 0x0000000900057c82 */ /* 0x000fe40008000000 */
[----:B------:R-:W-:Y:S03]  /*5b90*/  @UP4 USHF.R.U32.HI UR4, URZ, UR23, UR5 ;  /* 0x00000017ff044299 */ /* 0x000fe60008011605 */
[----:B------:R-:W-:Y:S01]  /*5ba0*/  UMOV UR5, UR11 ;  /* 0x0000000b00057c82 */ /* 0x000fe20008000000 */
[----:B------:R-:W-:Y:S02]  /*5bb0*/  UIMAD UR4, UR45, UR4, URZ ;  /* 0x000000042d0472a4 */ /* 0x000fe4000f8e02ff */
[----:B------:R-:W-:Y:S02]  /*5bc0*/  @UP4 USHF.R.U32.HI UR7, URZ, UR23, UR5 ;  /* 0x00000017ff074299 */ /* 0x000fe40008011605 */
[----:B------:R-:W-:Y:S02]  /*5bd0*/  UIMAD.WIDE.U32 UR10, UR6, UR22, URZ ;  /* 0x00000016060a72a5 */ /* 0x000fe4000f8e00ff */
[----:B------:R-:W-:Y:S02]  /*5be0*/  USEL UR5, UR14, UR12, !UP6 ;  /* 0x0000000c0e057287 */ /* 0x000fe4000f000000 */
[----:B------:R-:W-:Y:S02]  /*5bf0*/  UIMAD UR8, UR45, UR7, URZ ;  /* 0x000000072d0872a4 */ /* 0x000fe4000f8e02ff */
[----:B------:R-:W-:Y:S03]  /*5c00*/  UISETP.GE.AND UP0, UPT, UR6, UR4, UPT ;  /* 0x000000040600728c */ /* 0x000fe6000bf06270 */
[----:B------:R-:W-:Y:S01]  /*5c10*/  UMOV UR4, UR11 ;  /* 0x0000000b00047c82 */ /* 0x000fe20008000000 */
[----:B------:R-:W-:Y:S02]  /*5c20*/  UISETP.GE.OR UP0, UPT, UR5, UR8, UP0 ;  /* 0x000000080500728c */ /* 0x000fe40008706670 */
[----:B------:R-:W-:Y:S02]  /*5c30*/  USHF.R.U32.HI UR4, URZ, UR23, UR4 ;  /* 0x00000017ff047299 */ /* 0x000fe40008011604 */
[----:B------:R-:W-:Y:S02]  /*5c40*/  UIMAD.WIDE.U32 UR8, UR5, UR22, URZ ;  /* 0x00000016050872a5 */ /* 0x000fe4000f8e00ff */
[----:B------:R-:W-:Y:S04]  /*5c50*/  USEL UR10, UR6, UR4, !UP4 ;  /* 0x00000004060a7287 */ /* 0x000fe8000e000000 */
[----:B------:R-:W-:Y:S01]  /*5c60*/  UIADD3 UR11, UPT, UPT, -UR10, URZ, URZ ;  /* 0x000000ff0a0b7290 */ /* 0x000fe2000fffe1ff */
[----:B------:R-:W-:Y:S02]  /*5c70*/  @!UP0 UMOV UR4, UR9 ;  /* 0x0000000900048c82 */ /* 0x000fe40008000000 */
[----:B------:R-:W-:Y:S02]  /*5c80*/  @!UP0 USHF.R.U32.HI UR4, URZ, UR23, UR4 ;  /* 0x00000017ff048299 */ /* 0x000fe40008011604 */
[----:B------:R-:W-:Y:S02]  /*5c90*/  UIMAD UR8, UR45, UR11, UR6 ;  /* 0x0000000b2d0872a4 */ /* 0x000fe4000f8e0206 */
[----:B------:R-:W-:Y:S04]  /*5ca0*/  @!UP0 USEL UR4, UR5, UR4, !UP4 ;  /* 0x0000000405048287 */ /* 0x000fe8000e000000 */
[----:B------:R-:W-:Y:S02]  /*5cb0*/  @!UP0 UIMAD UR8, UR7, UR8, UR4 ;  /* 0x00000008070882a4 */ /* 0x000fe4000f8e0204 */
[----:B------:R-:W-:Y:S02]  /*5cc0*/  @!UP0 UIADD3 UR9, UPT, UPT, UR10, -UR4, URZ ;  /* 0x800000040a098290 */ /* 0x000fe4000fffe0ff */
[----:B------:R-:W-:Y:S02]  /*5cd0*/  UIADD3 UR4, UPT, UPT, -UR5, URZ, URZ ;  /* 0x000000ff05047290 */ /* 0x000fe4000fffe1ff */
[----:B------:R-:W-:Y:S02]  /*5ce0*/  UIADD3 UR7, UPT, UPT, -UR6, URZ, URZ ;  /* 0x000000ff06077290 */ /* 0x000fe4000fffe1ff */
[----:B------:R-:W-:Y:S02]  /*5cf0*/  @!UP0 UIMAD UR6, UR9, UR45, UR5 ;  /* 0x0000002d090682a4 */ /* 0x000fe4000f8e0205 */
[----:B------:R-:W-:Y:S02]  /*5d00*/  UIMAD UR14, UR15, UR4, UR14 ;  /* 0x000000040f0e72a4 */ /* 0x000fe4000f8e020e */
[----:B------:R-:W-:Y:S01]  /*5d10*/  UIMAD UR13, UR42, UR7, UR13 ;  /* 0x000000072a0d72a4 */ /* 0x000fe2000f8e020d */
[----:B------:R-:W-:Y:S02]  /*5d20*/  @!UP0 UMOV UR5, UR8 ;  /* 0x0000000800058c82 */ /* 0x000fe40008000000 */
[----:B------:R-:W-:Y:S02]  /*5d30*/  UIMAD UR14, UR5, UR15, UR14 ;  /* 0x0000000f050e72a4 */ /* 0x000fe4000f8e020e */
[----:B------:R-:W-:Y:S11]  /*5d40*/  UIMAD UR13, UR6, UR42, UR13 ;  /* 0x0000002a060d72a4 */ /* 0x000ff6000f8e020d */
[----:B------:R-:W-:Y:S01]  /*5d50*/  @!UPT UIADD3 URZ, UPT, UPT, URZ, URZ, URZ ;  /* 0x000000fffffff290 */ /* 0x000fe2000fffe0ff */
.L_x_86:
[----:B------:R-:W2:Y:S01]  /*5d60*/  @!UP2 LDCU.128 UR8, c[0x0][0xf10] ;  /* 0x0001e200ff08a7ac */ /* 0x000ea20008000c00 */
[C---:B------:R-:W-:Y:S02]  /*5d70*/  ISETP.NE.U32.AND P1, PT, R4.reuse, RZ, PT ;  /* 0x000000ff0400720c */ /* 0x040fe40003f25070 */
[----:B------:R-:W-:Y:S02]  /*5d80*/  ISETP.NE.U32.AND P0, PT, R4, RZ, PT ;  /* 0x000000ff0400720c */ /* 0x000fe40003f05070 */
[C---:B------:R-:W-:Y:S02]  /*5d90*/  ISETP.NE.AND.EX P1, PT, R5.reuse, RZ, PT, P1 ;  /* 0x000000ff0500720c */ /* 0x040fe40003f25310 */
[----:B------:R-:W-:Y:S01]  /*5da0*/  ISETP.NE.AND.EX P0, PT, R5, RZ, PT, P0 ;  /* 0x000000ff0500720c */ /* 0x000fe20003f05300 */
[----:B------:R-:W3:Y:S01]  /*5db0*/  @!UP2 LDCU UR5, c[0x0][0xf0c] ;  /* 0x0001e180ff05a7ac */ /* 0x000ee20008000800 */
[----:B------:R-:W-:Y:S01]  /*5dc0*/  SHF.L.U32 R9, R15, 0x1f, RZ ;  /* 0x0000001f0f097819 */ /* 0x000fe200000006ff */
[----:B------:R-:W-:Y:S02]  /*5dd0*/  USHF.L.U32 UR35, UR20, 0x7, URZ ;  /* 0x0000000714237899 */ /* 0x000fe400080006ff */
[----:B--2---:R-:W-:Y:S07]  /*5de0*/  UIMAD.WIDE.U32 UR6, UR14, UR8, URZ ;  /* 0x000000080e0672a5 */ /* 0x004fee000f8e00ff */
[----:B------:R-:W-:Y:S01]  /*5df0*/  @!UP2 UMOV UR4, UR7 ;  /* 0x000000070004ac82 */ /* 0x000fe20008000000 */
[----:B---3--:R-:W-:Y:S02]  /*5e00*/  @!UP2 UISETP.NE.AND UP0, UPT, UR5, 0x1, UPT ;  /* 0x000000010500a88c */ /* 0x008fe4000bf05270 */
[----:B------:R-:W-:Y:S02]  /*5e10*/  @!UP2 USHF.R.U32.HI UR4, URZ, UR9, UR4 ;  /* 0x00000009ff04a299 */ /* 0x000fe40008011604 */
[----:B------:R-:W-:Y:S02]  /*5e20*/  UIMAD.WIDE.U32 UR6, UR13, UR11, URZ ;  /* 0x0000000b0d0672a5 */ /* 0x000fe4000f8e00ff */
[----:B------:R-:W-:Y:S02]  /*5e30*/  @!UP2 USEL UR8, UR14, UR4, !UP0 ;  /* 0x000000040e08a287 */ /* 0x000fe4000c000000 */
[----:B------:R-:W-:Y:S03]  /*5e40*/  @!UP2 UISETP.NE.AND UP0, UPT, UR10, 0x1, UPT ;  /* 0x000000010a00a88c */ /* 0x000fe6000bf05270 */
[----:B------:R-:W-:Y:S01]  /*5e50*/  @!UP2 UMOV UR6, UR7 ;  /* 0x000000070006ac82 */ /* 0x000fe20008000000 */
[----:B------:R-:W-:Y:S01]  /*5e60*/  USHF.L.U32 UR7, UR16, 0x8, URZ ;  /* 0x0000000810077899 */ /* 0x000fe200080006ff */
[----:B------:R-:W2:Y:S02]  /*5e70*/  @!UP2 LDCU UR4, c[0x0][0xf20] ;  /* 0x0001e400ff04a7ac */ /* 0x000ea40008000800 */
[----:B--2---:R-:W-:Y:S04]  /*5e80*/  @!UP2 USHF.R.U32.HI UR6, URZ, UR4, UR6 ;  /* 0x00000004ff06a299 */ /* 0x004fe80008011606 */
[----:B------:R-:W-:Y:S04]  /*5e90*/  @!UP2 USEL UR6, UR13, UR6, !UP0 ;  /* 0x000000060d06a287 */ /* 0x000fe8000c000000 */
[----:B------:R-:W-:Y:S02]  /*5ea0*/  @!UP2 UIADD3 UR4, UPT, UPT, -UR8, UR6, URZ ;  /* 0x000000060804a290 */ /* 0x000fe4000fffe1ff */
[----:B------:R-:W-:Y:S02]  /*5eb0*/  @!UP2 UIADD3 UR6, UPT, UPT, UR8, -UR6, URZ ;  /* 0x800000060806a290 */ /* 0x000fe4000fffe0ff */
[----:B------:R-:W-:Y:S02]  /*5ec0*/  @!UP2 UIMAD UR14, UR4, UR5, UR14 ;  /* 0x00000005040ea2a4 */ /* 0x000fe4000f8e020e */
[----:B------:R-:W-:Y:S01]  /*5ed0*/  @!UP2 UIMAD UR13, UR6, UR10, UR13 ;  /* 0x0000000a060da2a4 */ /* 0x000fe2000f8e020d */
[----:B------:R-:W-:Y:S11]  /*5ee0*/  BRA.U UP3, `(.L_x_87) ;  /* 0x0000000103107547 */ /* 0x000ff6000b800000 */
[----:B------:R-:W-:Y:S04]  /*5ef0*/  MOV R6, UR53 ;  /* 0x0000003500067c02 */ /* 0x000fe80008000f00 */
[----:B------:R-:W-:Y:S04]  /*5f00*/  SHF.L.U32 R6, R6, 0x1f, RZ ;  /* 0x0000001f06067819 */ /* 0x000fe800000006ff */
[----:B------:R-:W2:Y:S02]  /*5f10*/  SYNCS.PHASECHK.TRANS64.TRYWAIT P2, [UR21+0x68], R6 ;  /* 0x00006806ff0075a7 */ /* 0x000ea40008041115 */
[----:B--2---:R-:W-:Y:S05]  /*5f20*/  @!P2 BRA `(.L_x_88) ;  /* 0x0000007400aca947 */ /* 0x004fea0003800000 */
.L_x_87:
[----:B------:R-:W-:Y:S05]  /*5f30*/  @!P1 BRA `(.L_x_89) ;  /* 0x0000000000309947 */ /* 0x000fea0003800000 */
[----:B------:R-:W-:Y:S01]  /*5f40*/  ISETP.NE.U32.AND P1, PT, R2, RZ, PT ;  /* 0x000000ff0200720c */ /* 0x000fe20003f25070 */
[----:B------:R-:W2:Y:S01]  /*5f50*/  LDCU.64 UR4, c[0x0][0x358] ;  /* 0x00006b00ff0477ac */ /* 0x000ea20008000a00 */
[----:B------:R-:W-:Y:S02]  /*5f60*/  IMAD.MOV.U32 R142, RZ, RZ, 0x1 ;  /* 0x00000001ff8e7424 */ /* 0x000fe400078e00ff */
[----:B------:R-:W-:Y:S11]  /*5f70*/  ISETP.NE.AND.EX P1, PT, R3, RZ, PT, P1 ;  /* 0x000000ff0300720c */ /* 0x000ff60003f25310 */
[----:B------:R-:W-:Y:S02]  /*5f80*/  @!UPT UIADD3 URZ, UPT, UPT, URZ, URZ, URZ ;  /* 0x000000fffffff290 */ /* 0x000fe4000fffe0ff */
[----:B------:R-:W3:Y:S01]  /*5f90*/  @P1 LDC.64 R10, c[0x0][0xc88] ;  /* 0x00032200ff0a1b82 */ /* 0x000ee20000000a00 */
[----:B-1----:R-:W-:Y:S04]  /*5fa0*/  @P1 IMAD R0, R4, UR52, RZ ;  /* 0x0000003404001c24 */ /* 0x002fe8000f8e02ff */
[----:B---3--:R-:W-:Y:S04]  /*5fb0*/  @P1 IMAD.WIDE R10, R0, 0x4, R10 ;  /* 0x00000004000a1825 */ /* 0x008fe800078e020a */
[----:B------:R-:W-:Y:S01]  /*5fc0*/  HFMA2 R0, -RZ, RZ, 0, 5.9604644775390625e-08 ;  /* 0x00000001ff007431 */ /* 0x000fe200000001ff */
[----:B--2--5:R2:W5:Y:S04]  /*5fd0*/  @P1 LDG.E R71, desc[UR4][R10.64] ;  /* 0x000000040a471981 */ /* 0x024568000c1e1900 */
[----:B------:R-:W-:Y:S01]  /*5fe0*/  @!P1 PRMT R142, R0, 0x7610, R142 ;  /* 0x00007610008e9816 */ /* 0x000fe2000000008e */
[----:B--2---:R-:W3:Y:S06]  /*5ff0*/  @!P1 LDC R71, c[0x0][0xc80] ;  /* 0x00032000ff479b82 */ /* 0x004eec0000000800 */
.L_x_89:
[----:B---3-5:R-:W-:Y:S01]  /*6000*/  @!P0 FSETP.EQ.AND P1, PT, R71, RZ, PT ;  /* 0x000000ff4700820b */ /* 0x028fe20003f22000 */
[----:B------:R-:W-:Y:S01]  /*6010*/  @!UPT UIADD3 URZ, UPT, UPT, URZ, URZ, URZ ;  /* 0x000000fffffff290 */ /* 0x000fe2000fffe0ff */
[----:B------:R-:W-:Y:S11]  /*6020*/  @!P0 BRA `(.L_x_90) ;  /* 0x0000000000188947 */ /* 0x000ff60003800000 */
[----:B------:R-:W-:Y:S02]  /*6030*/  LOP3.LUT P0, RZ, R142, 0xff, RZ, 0xc0, !PT ;  /* 0x000000ff8eff7812 */ /* 0x000fe4000780c0ff */
[----:B------:R-:W-:Y:S04]  /*6040*/  ISETP.NE.U32.AND P1, PT, R2, RZ, PT ;  /* 0x000000ff0200720c */ /* 0x000fe80003f25070 */
[----:B------:R-:W-:Y:S04]  /*6050*/  ISETP.NE.AND.EX P1, PT, R3, RZ, PT, P1 ;  /* 0x000000ff0300720c */ /* 0x000fe80003f25310 */
[----:B------:R-:W-:Y:S03]  /*6060*/  PLOP3.LUT P1, PT, P1, PT, PT, 0x8, 0x80 ;  /* 0x000000000080781c */ /* 0x000fe60000f2e170 */
[----:B------:R-:W-:Y:S11]  /*6070*/  @P0 FSETP.EQ.AND P1, PT, R71, RZ, PT ;  /* 0x000000ff4700020b */ /* 0x000ff60003f22000 */
[----:B------:R-:W-:Y:S02]  /*6080*/  @!UPT UIADD3 URZ, UPT, UPT, URZ, URZ, URZ ;  /* 0x000000fffffff290 */ /* 0x000fe4000fffe0ff */
.L_x_90:
[----:B------:R-:W2:Y:S01]  /*6090*/  SYNCS.PHASECHK.TRANS64.TRYWAIT P2, [UR21+0x40], R9 ;  /* 0x00004009ff0075a7 */ /* 0x000ea20008041115 */
[----:B------:R-:W-:Y:S01]  /*60a0*/  ELECT P0, URZ, PT ;  /* 0x0000000000ff782f */ /* 0x000fe20003800000 */
[----:B------:R-:W-:Y:S03]  /*60b0*/  ULOP3.LUT UR4, UR29, 0x1, URZ, 0xc0, !UPT ;  /* 0x000000011d047892 */ /* 0x000fe6000f8ec0ff */
[----:B------:R-:W-:Y:S11]  /*60c0*/  PLOP3.LUT P1, PT, P1, P0, PT, 0xf2, 0x2f ;  /* 0x00000000002f781c */ /* 0x000ff60000f21e72 */
[----:B------:R-:W-:Y:S02]  /*60d0*/  @!UPT UIADD3 URZ, UPT, UPT, URZ, URZ, URZ ;  /* 0x000000fffffff290 */ /* 0x000fe4000fffe0ff */
[----:B------:R-:W-:Y:S05]  /*60e0*/  @!P1 IADD3 R8, P0, PT, R16, 0x980, RZ ;  /* 0x0000098010089810 */ /* 0x000fea0007f1e0ff */
[----:B-1----:R-:W-:Y:S01]  /*60f0*/  @!P1 IMAD.X R6, RZ, RZ, R17, P0 ;  /* 0x000000ffff069224 */ /* 0x002fe200000e0611 */
[----:B--2---:R-:W-:Y:S07]  /*6100*/  @!P2 BRA `(.L_x_91) ;  /* 0x00000074004ca947 */ /* 0x004fee0003800000 */
.L_x_173:
[----:B------:R-:W-:Y:S01]  /*6110*/  @!P1 R2UR UR6, R8 ;  /* 0x00000000080692ca */ /* 0x000fe200000e0000 */
[----:B------:R-:W-:Y:S01]  /*6120*/  VOTEU.ALL UP0, P1 ;  /* 0x0000000000ff7886 */ /* 0x000fe20000800000 */
[----:B------:R-:W-:Y:S01]  /*6130*/  @!P1 R2UR UR5, R6 ;  /* 0x00000000060592ca */ /* 0x000fe200000e0000 */
[----:B------:R-:W-:Y:S01]  /*6140*/  UMOV UR10, 0x0 ;  /* 0x00000000000a7882 */ /* 0x000fe20000000000 */
[----:B------:R-:W-:Y:S01]  /*6150*/  ISETP.NE.AND P0, PT, RZ, UR4, !P1 ;  /* 0x00000004ff007c0c */ /* 0x000fe2000cf05270 */
[----:B------:R-:W-:Y:S01]  /*6160*/  UMOV UR11, 0x10000000 ;  /* 0x10000000000b7882 */ /* 0x000fe20000000000 */
[----:B------:R-:W-:Y:S02]  /*6170*/  @!UP0 UIADD3 UR8, UPT, UPT, UR7, 0xc0, URZ ;  /* 0x000000c007088890 */ /* 0x000fe4000fffe0ff */
[----:B------:R-:W-:Y:S01]  /*6180*/  @!UP0 UIADD3 UR32, UPT, UPT, UR21, 0x400, URZ ;  /* 0x0000040015208890 */ /* 0x000fe2000fffe0ff */
[----:B------:R-:W-:Y:S01]  /*6190*/  VOTEU.ALL UP0, P1 ;  /* 0x0000000000ff7886 */ /* 0x000fe20000800000 */
[----:B------:R-:W-:Y:S02]  /*61a0*/  UMOV UR36, UR52 ;  /* 0x0000003400247c82 */ /* 0x000fe40008000000 */
[----:B-1----:R-:W-:Y:S02]  /*61b0*/  @!P1 IMAD.U32 R0, RZ, RZ, UR8 ;  /* 0x00000008ff009e24 */ /* 0x002fe4000f8e00ff */
[----:B------:R-:W-:Y:S02]  /*61c0*/  IMAD.U32 R10, RZ, RZ, UR6 ;  /* 0x00000006ff0a7e24 */ /* 0x000fe4000f8e00ff */
[----:B------:R-:W-:Y:S02]  /*61d0*/  IMAD.U32 R11, RZ, RZ, UR5 ;  /* 0x00000005ff0b7e24 */ /* 0x000fe4000f8e00ff */
[----:B------:R-:W-:Y:S01]  /*61e0*/  @P0 IMAD R0, RZ, RZ, UR7 ;  /* 0x00000007ff000e24 */ /* 0x000fe2000f8e02ff */
[----:B------:R-:W-:Y:S02]  /*61f0*/  @!P1 R2UR UR8, R10 ;  /* 0x000000000a0892ca */ /* 0x000fe400000e0000 */
[----:B------:R-:W-:Y:S02]  /*6200*/  @!P1 R2UR UR9, R11 ;  /* 0x000000000b0992ca */ /* 0x000fe400000e0000 */
[----:B------:R-:W-:Y:S11]  /*6210*/  PLOP3.LUT P0, PT, P1, PT, PT, 0x8, 0x80 ;  /* 0x000000000080781c */ /* 0x000ff60000f0e170 */
[----:B------:R-:W-:Y:S02]  /*6220*/  @!UPT UIADD3 URZ, UPT, UPT, URZ, URZ, URZ ;  /* 0x000000fffffff290 */ /* 0x000fe4000fffe0ff */
[----:B------:R-:W-:Y:S01]  /*6230*/  @P0 R2UR.BROADCAST UR34, R0 ;  /* 0x00000000002202ca */ /* 0x000fe200008e0000 */
[----:B------:R-:W-:Y:S01]  /*6240*/  @!P1 IMAD.MOV.U32 R0, RZ, RZ, 0x4000 ;  /* 0x00004000ff009424 */ /* 0x000fe200078e00ff */
[----:B------:R-:W-:Y:S05]  /*6250*/  @!P1 IADD3 R8, P0, PT, R16, 0x980, RZ ;  /* 0x0000098010089810 */ /* 0x000fea0007f1e0ff */
[----:B------:R-:W-:Y:S06]  /*6260*/  @!P1 IMAD.X R6, RZ, RZ, R17, P0 ;  /* 0x000000ffff069224 */ /* 0x000fec00000e0611 */
[----:B------:R1:W-:Y:S01]  /*6270*/  @!UP0 UTMALDG.3D [UR32], [UR8], desc[UR10] ;  /* 0x00000a20080085b4 */ /* 0x0003e20008011000 */
[----:B------:R1:W-:Y:S01]  /*6280*/  @!P1 SYNCS.ARRIVE.TRANS64.RED.A0TR RZ, [UR21+0x20], R0 ;  /* 0x00002000ffff99a7 */ /* 0x0003e20008300415 */
[----:B------:R-:W-:Y:S01]  /*6290*/  SYNCS.ARRIVE.TRANS64.RED.A1T0 RZ, [UR46], RZ ;  /* 0x000000ffffff79a7 */ /* 0x000fe2000810042e */
[----:B------:R-:W2:Y:S02]  /*62a0*/  SYNCS.PHASECHK.TRANS64.TRYWAIT P2, [UR21+0x48], R9 ;  /* 0x00004809ff0075a7 */ /* 0x000ea40008041115 */
[----:B-12---:R-:W-:Y:S05]  /*62b0*/  @!P2 BRA `(.L_x_92) ;  /* 0x0000007000f8a947 */ /* 0x006fea0003800000 */
.L_x_175:
[----:B------:R-:W-:Y:S01]  /*62c0*/  @!P1 R2UR UR6, R8 ;  /* 0x00000000080692ca */ /* 0x000fe200000e0000 */
[----:B------:R-:W-:Y:S01]  /*62d0*/  VOTEU.ALL UP0, P1 ;  /* 0x0000000000ff7886 */ /* 0x000fe20000800000 */
[----:B------:R-:W-:Y:S01]  /*62e0*/  @!P1 R2UR UR5, R6 ;  /* 0x00000000060592ca */ /* 0x000fe200000e0000 */
[----:B-1----:R-:W-:Y:S01]  /*62f0*/  @!P1 IMAD.MOV.U32 R0, RZ, RZ, 0x4000 ;  /* 0x00004000ff009424 */ /* 0x002fe200078e00ff */
[----:B------:R-:W-:Y:S01]  /*6300*/  UMOV UR10, 0x0 ;  /* 0x00000000000a7882 */ /* 0x000fe20000000000 */
[----:B------:R-:W-:Y:S01]  /*6310*/  UMOV UR11, 0x10000000 ;  /* 0x10000000000b7882 */ /* 0x000fe20000000000 */
[----:B------:R-:W-:Y:S01]  /*6320*/  @!UP0 UIADD3 UR24, UPT, UPT, UR21, 0x4400, URZ ;  /* 0x0000440015188890 */ /* 0x000fe2000fffe0ff */
[----:B------:R-:W-:Y:S01]  /*6330*/  @!P1 IADD3 R8, P0, PT, R16, 0x980, RZ ;  /* 0x0000098010089810 */ /* 0x000fe20007f1e0ff */
[----:B------:R-:W-:Y:S01]  /*6340*/  UMOV UR27, UR35 ;  /* 0x00000023001b7c82 */ /* 0x000fe20008000000 */
[----:B------:R-:W-:Y:S03]  /*6350*/  UMOV UR28, UR52 ;  /* 0x00000034001c7c82 */ /* 0x000fe60008000000 */
[----:B------:R-:W-:Y:S02]  /*6360*/  @!P1 IMAD.X R6, RZ, RZ, R17, P0 ;  /* 0x000000ffff069224 */ /* 0x000fe400000e0611 */
[----:B------:R-:W-:Y:S02]  /*6370*/  IMAD.U32 R10, RZ, RZ, UR6 ;  /* 0x00000006ff0a7e24 */ /* 0x000fe4000f8e00ff */
[----:B------:R-:W-:Y:S01]  /*6380*/  IMAD.U32 R11, RZ, RZ, UR5 ;  /* 0x00000005ff0b7e24 */ /* 0x000fe2000f8e00ff */
[----:B------:R-:W-:Y:S02]  /*6390*/  @!UP0 UIMAD UR5, UR4, -0x40, UR7 ;  /* 0xffffffc0040588a4 */ /* 0x000fe4000f8e0207 */
[----:B------:R-:W-:Y:S02]  /*63a0*/  @!P1 R2UR UR8, R10 ;  /* 0x000000000a0892ca */ /* 0x000fe400000e0000 */
[----:B------:R-:W-:Y:S01]  /*63b0*/  @!P1 R2UR UR9, R11 ;  /* 0x000000000b0992ca */ /* 0x000fe200000e0000 */
[----:B------:R-:W-:Y:S01]  /*63c0*/  @!UP0 UIADD3 UR26, UPT, UPT, UR5, 0x80, URZ ;  /* 0x00000080051a8890 */ /* 0x000fe2000fffe0ff */
[----:B------:R-:W-:Y:S11]  /*63d0*/  VOTEU.ALL UP0, P1 ;  /* 0x0000000000ff7886 */ /* 0x000ff60000800000 */
[----:B------:R1:W-:Y:S01]  /*63e0*/  @!UP0 UTMALDG.3D [UR24], [UR8], desc[UR10] ;  /* 0x00000a18080085b4 */ /* 0x0003e20008011000 */
[----:B------:R1:W-:Y:S01]  /*63f0*/  @!P1 SYNCS.ARRIVE.TRANS64.RED.A0TR RZ, [UR21+0x28], R0 ;  /* 0x00002800ffff99a7 */ /* 0x0003e20008300415 */
[----:B------:R-:W-:Y:S01]  /*6400*/  SYNCS.ARRIVE.TRANS64.RED.A1T0 RZ, [UR44], RZ ;  /* 0x000000ffffff79a7 */ /* 0x000fe2000810042c */
[----:B------:R-:W2:Y:S02]  /*6410*/  SYNCS.PHASECHK.TRANS64.TRYWAIT P2, [UR21+0x50], R9 ;  /* 0x00005009ff0075a7 */ /* 0x000ea40008041115 */
[----:B-12---:R-:W-:Y:S05]  /*6420*/  @!P2 BRA `(.L_x_93) ;  /* 0x0000007000b4a947 */ /* 0x006fea0003800000 */
.L_x_177:
        /* <DEDUP_REMOVED lines=13> */
[----:B------:R-:W-:Y:S02]  /*6500*/  @!UP0 ULEA UR5, UR4, UR7, 0x6 ;  /* 0x0000000704058291 */ /* 0x000fe4000f8e30ff */
        /* <DEDUP_REMOVED lines=9> */
.L_x_179:
[----:B------:R-:W-:Y:S01]  /*65a0*/  @!P1 R2UR UR6, R8 ;  /* 0x00000000080692ca */ /* 0x000fe200000e0000 */
[----:B------:R-:W-:Y:S01]  /*65b0*/  UMOV UR18, 0x0 ;  /* 0x0000000000127882 */ /* 0x000fe20000000000 */
[----:B------:R-:W-:Y:S01]  /*65c0*/  @!P1 R2UR UR5, R6 ;  /* 0x00000000060592ca */ /* 0x000fe200000e0000 */
[----:B------:R-:W-:Y:S01]  /*65d0*/  VOTEU.ALL UP0, P1 ;  /* 0x0000000000ff7886 */ /* 0x000fe20000800000 */
[----:B------:R-:W-:Y:S01]  /*65e0*/  ISETP.NE.OR P0, PT, RZ, UR4, P1 ;  /* 0x00000004ff007c0c */ /* 0x000fe20008f05670 */
[----:B------:R-:W-:Y:S01]  /*65f0*/  UMOV UR19, 0x10000000 ;  /* 0x1000000000137882 */ /* 0x000fe20000000000 */
[----:B------:R-:W-:Y:S01]  /*6600*/  UMOV UR11, UR35 ;  /* 0x00000023000b7c82 */ /* 0x000fe20008000000 */
[----:B------:R-:W-:Y:S01]  /*6610*/  UMOV UR12, UR52 ;  /* 0x00000034000c7c82 */ /* 0x000fe20008000000 */
[----:B------:R-:W-:Y:S01]  /*6620*/  @!UP0 UIADD3 UR4, UPT, UPT, UR7, 0xc0, URZ ;  /* 0x000000c007048890 */ /* 0x000fe2000fffe0ff */
[----:B------:R-:W-:Y:S01]  /*6630*/  VIADD R14, R14, 0x1 ;  /* 0x000000010e0e7836 */ /* 0x000fe20000000000 */
[----:B------:R-:W-:Y:S01]  /*6640*/  @!UP0 UIADD3 UR8, UPT, UPT, UR21, 0xc400, URZ ;  /* 0x0000c40015088890 */ /* 0x000fe2000fffe0ff */
[----:B------:R-:W-:Y:S01]  /*6650*/  R2UR UR16, R144 ;  /* 0x00000000901072ca */ /* 0x000fe200000e0000 */
[----:B------:R-:W-:Y:S01]  /*6660*/  @!UP0 UIADD3 UR9, UPT, UPT, UR21, 0x38, URZ ;  /* 0x0000003815098890 */ /* 0x000fe2000fffe0ff */
[----:B------:R-:W-:Y:S01]  /*6670*/  IMAD.U32 R8, RZ, RZ, UR6 ;  /* 0x00000006ff087e24 */ /* 0x000fe2000f8e00ff */
[----:B------:R-:W-:Y:S01]  /*6680*/  VOTEU.ALL UP0, P1 ;  /* 0x0000000000ff7886 */ /* 0x000fe20000800000 */
[----:B-1----:R-:W-:Y:S01]  /*6690*/  @!P1 IMAD.U32 R0, RZ, RZ, UR4 ;  /* 0x00000004ff009e24 */ /* 0x002fe2000f8e00ff */
[----:B------:R-:W-:Y:S01]  /*66a0*/  R2UR UR20, R145 ;  /* 0x00000000911472ca */ /* 0x000fe200000e0000 */
[----:B------:R-:W-:Y:S01]  /*66b0*/  IMAD.U32 R9, RZ, RZ, UR5 ;  /* 0x00000005ff097e24 */ /* 0x000fe2000f8e00ff */
[----:B------:R-:W-:Y:S01]  /*66c0*/  @!P1 R2UR UR4, R8 ;  /* 0x00000000080492ca */ /* 0x000fe200000e0000 */
[----:B------:R-:W-:Y:S01]  /*66d0*/  @!P0 IMAD R0, RZ, RZ, UR7 ;  /* 0x00000007ff008e24 */ /* 0x000fe2000f8e02ff */
[----:B------:R-:W-:Y:S01]  /*66e0*/  PLOP3.LUT P0, PT, P1, PT, PT, 0x8, 0x80 ;  /* 0x000000000080781c */ /* 0x000fe20000f0e170 */
[----:B------:R-:W-:Y:S01]  /*66f0*/  UIADD3 UR29, UPT, UPT, UR29, 0x1, URZ ;  /* 0x000000011d1d7890 */ /* 0x000fe2000fffe0ff */
[----:B------:R-:W-:Y:S01]  /*6700*/  @!P1 R2UR UR5, R9 ;  /* 0x00000000090592ca */ /* 0x000fe200000e0000 */
[----:B------:R-:W-:Y:S10]  /*6710*/  UPLOP3.LUT UP3, UPT, UPT, UPT, UPT, 0x80, 0x8 ;  /* 0x000000000008789c */ /* 0x000ff40003f6f070 */
[----:B------:R-:W-:Y:S01]  /*6720*/  @P0 R2UR.BROADCAST UR10, R0 ;  /* 0x00000000000a02ca */ /* 0x000fe200008e0000 */
[----:B------:R-:W-:Y:S01]  /*6730*/  UIADD3 UR16, UPT, UPT, UR13, UR16, URZ ;  /* 0x000000100d107290 */ /* 0x000fe2000fffe0ff */
[C---:B------:R-:W-:Y:S01]  /*6740*/  ISETP.NE.AND P0, PT, R14.reuse, 0x2, PT ;  /* 0x000000020e00780c */ /* 0x040fe20003f05270 */
[----:B------:R-:W-:Y:S01]  /*6750*/  UMOV UR52, UR30 ;  /* 0x0000001e00347c82 */ /* 0x000fe20008000000 */
[----:B------:R-:W-:Y:S01]  /*6760*/  LOP3.LUT R15, R15, 0x1, RZ, 0x3c, !PT ;  /* 0x000000010f0f7812 */ /* 0x000fe200078e3cff */
[----:B------:R-:W-:Y:S01]  /*6770*/  UIADD3 UR20, UPT, UPT, UR14, UR20, URZ ;  /* 0x000000140e147290 */ /* 0x000fe2000fffe0ff */
[----:B------:R-:W-:Y:S02]  /*6780*/  SEL R0, RZ, 0x1, P0 ;  /* 0x00000001ff007807 */ /* 0x000fe40000000000 */
[----:B------:R-:W-:Y:S02]  /*6790*/  SEL R14, R14, RZ, P0 ;  /* 0x000000ff0e0e7207 */ /* 0x000fe40000000000 */
[----:B------:R-:W-:Y:S03]  /*67a0*/  LOP3.LUT R13, R13, R0, RZ, 0x3c, !PT ;  /* 0x000000000d0d7212 */ /* 0x000fe600078e3cff */
[----:B------:R1:W-:Y:S01]  /*67b0*/  @!UP0 UTMALDG.3D [UR8], [UR4], desc[UR18] ;  /* 0x00001208040085b4 */ /* 0x0003e20008011000 */
[----:B------:R1:W-:Y:S01]  /*67c0*/  @!P1 SYNCS.ARRIVE.TRANS64.RED.A0TR RZ, [UR21+0x38], R7 ;  /* 0x00003807ffff99a7 */ /* 0x0003e20008300415 */
[----:B------:R-:W-:Y:S01]  /*67d0*/  SYNCS.ARRIVE.TRANS64.RED.A1T0 RZ, [UR38], RZ ;  /* 0x000000ffffff79a7 */ /* 0x000fe20008100426 */
[----:B------:R-:W-:Y:S05]  /*67e0*/  BRA.U UP1, `(.L_x_95) ;  /* 0xfffffff1013c7547 */ /* 0x000fea000b83ffff */
[----:B------:R-:W-:-:S04]  /*67f0*/  SHF.L.U32 R2, R15, 0x1f, RZ ;  /* 0x0000001f0f027819 */ /* 0x000fc800000006ff */
[----:B------:R-:W2:Y:S02]  /*6800*/  SYNCS.PHASECHK.TRANS64.TRYWAIT P0, [UR21+0x40], R2 ;  /* 0x00004002ff0075a7 */ /* 0x000ea40008001115 */
[----:B--2---:R-:W-:Y:S05]  /*6810*/  @!P0 BRA `(.L_x_96) ;  /* 0x0000006c00e88947 */ /* 0x004fea0003800000 */
.L_x_181:
[----:B------:R-:W3:Y:S02]  /*6820*/  SYNCS.PHASECHK.TRANS64.TRYWAIT P0, [UR21+0x48], R2 ;  /* 0x00004802ff0075a7 */ /* 0x000ee40008001115 */
[----:B---3--:R-:W-:Y:S05]  /*6830*/  @!P0 BRA `(.L_x_97) ;  /* 0x0000006c00f88947 */ /* 0x008fea0003800000 */
.L_x_183:
[----:B------:R-:W3:Y:S02]  /*6840*/  SYNCS.PHASECHK.TRANS64.TRYWAIT P0, [UR21+0x50], R2 ;  /* 0x00005002ff0075a7 */ /* 0x000ee40008001115 */
[----:B---3--:R-:W-:Y:S05]  /*6850*/  @!P0 BRA `(.L_x_98) ;  /* 0x0000007000088947 */ /* 0x008fea0003800000 */
.L_x_185:
[----:B--2---:R-:W-:-:S07]  /*6860*/  MOV R0, UR21 ;  /* 0x0000001500007c02 */ /* 0x004fce0008000f00 */
.L_x_99:
[----:B--2---:R-:W-:-:S04]  /*6870*/  SHF.L.U32 R2, R15, 0x1f, RZ ;  /* 0x0000001f0f027819 */ /* 0x004fc800000006ff */
[----:B------:R2:W3:Y:S03]  /*6880*/  SYNCS.PHASECHK.TRANS64.TRYWAIT P0, [R0+URZ+0x58], R2 ;  /* 0x00005802000075a7 */ /* 0x0004e600080011ff */
[----:B---3--:R-:W-:Y:S05]  /*6890*/  @!P0 NANOSLEEP.SYNCS 0x989680 ;  /* 0x009896800000895d */ /* 0x008fea0003900000 */
[----:B------:R-:W3:Y:S02]  /*68a0*/  @!P0 SYNCS.PHASECHK.TRANS64 P0, [R0+URZ+0x58], R2 ;  /* 0x00005802000085a7 */ /* 0x000ee400080010ff */
[----:B-1-3--:R-:W-:Y:S05]  /*68b0*/  @P0 EXIT ;  /* 0x000000000000094d */ /* 0x00afea0003800000 */
[----:B------:R-:W-:Y:S05]  /*68c0*/  BRA `(.L_x_99) ;  /* 0xfffffffc00e87947 */ /* 0x000fea000383ffff */
.L_x_84:
[----:B------:R-:W-:-:S06]  /*68d0*/  UISETP.GE.AND UP0, UPT, UR17, 0x4, UPT ;  /* 0x000000041100788c */ /* 0x000fcc000bf06270 */
[----:B------:R-:W-:-:S13]  /*68e0*/  PLOP3.LUT P0, PT, PT, PT, UP0, 0x80, 0x8 ;  /* 0x000000000008781c */ /* 0x000fda0003f0f008 */
[----:B------:R-:W-:Y:S05]  /*68f0*/  @!P0 EXIT ;  /* 0x000000000000894d */ /* 0x000fea0003800000 */
[----:B------:R-:W1:Y:S08]  /*6900*/  S2UR UR4, SR_CgaCtaId ;  /* 0x00000000000479c3 */ /* 0x000e700000008800 */
[----:B------:R-:W-:Y:S01]  /*6910*/  BAR.SYNC.DEFER_BLOCKING 0x6, 0xa0 ;  /* 0x0182800000007b1d */ /* 0x000fe20000010000 */
[C---:B------:R-:W-:Y:S01]  /*6920*/  IMAD.SHL.U32 R3, R154.reuse, 0x40, RZ ;  /* 0x000000409a037824 */ /* 0x040fe200078e00ff */
[C---:B------:R-:W-:Y:S01]  /*6930*/  LOP3.LUT R141, R154.reuse, 0x1, RZ, 0xc0, !PT ;  /* 0x000000019a8d7812 */ /* 0x040fe200078ec0ff */
[----:B------:R-:W-:-:S02]  /*6940*/  IMAD.SHL.U32 R140, R154, 0x8, RZ ;  /* 0x000000089a8c7824 */ /* 0x000fc400078e00ff */
[----:B------:R-:W-:Y:S01]  /*6950*/  IMAD.U32 R2, R154, 0x10000, RZ ;  /* 0x000100009a027824 */ /* 0x000fe200078e00ff */
[----:B------:R-:W-:Y:S02]  /*6960*/  UMOV UR44, 0x400 ;  /* 0x00000400002c7882 */ /* 0x000fe40000000000 */
[----:B------:R-:W2:Y:S01]  /*6970*/  LDC.64 R136, c[0x0][0xc88] ;  /* 0x00032200ff887b82 */ /* 0x000ea20000000a00 */
[----:B------:R-:W-:Y:S01]  /*6980*/  LOP3.LUT R6, R3, 0x1c0, RZ, 0xc0, !PT ;  /* 0x000001c003067812 */ /* 0x000fe200078ec0ff */
[----:B------:R-:W-:Y:S01]  /*6990*/  IMAD.MOV.U32 R153, RZ, RZ, 0x2 ;  /* 0x00000002ff997424 */ /* 0x000fe200078e00ff */
[----:B------:R-:W-:Y:S01]  /*69a0*/  ISETP.NE.U32.AND P0, PT, R141, 0x1, PT ;  /* 0x000000018d00780c */ /* 0x000fe20003f05070 */
[----:B------:R-:W-:Y:S01]  /*69b0*/  IMAD.MOV.U32 R152, RZ, RZ, 0x4 ;  /* 0x00000004ff987424 */ /* 0x000fe200078e00ff */
[----:B------:R-:W-:Y:S01]  /*69c0*/  LOP3.LUT R140, R6, 0x38, R140, 0xf8, !PT ;  /* 0x00000038068c7812 */ /* 0x000fe200078ef88c */
[----:B------:R-:W-:Y:S01]  /*69d0*/  IMAD.MOV.U32 R151, RZ, RZ, 0x1 ;  /* 0x00000001ff977424 */ /* 0x000fe200078e00ff */
[----:B------:R-:W-:Y:S01]  /*69e0*/  LOP3.LUT R2, R2, 0x600000, RZ, 0xc0, !PT ;  /* 0x0060000002027812 */ /* 0x000fe200078ec0ff */
[----:B------:R-:W3:Y:S01]  /*69f0*/  LDC.64 R138, c[0x0][0xc90] ;  /* 0x00032400ff8a7b82 */ /* 0x000ee20000000a00 */
[----:B------:R-:W-:Y:S01]  /*6a00*/  R2P PR, R154, 0x6 ;  /* 0x000000069a007804 */ /* 0x000fe20000000000 */
[----:B------:R-:W-:Y:S01]  /*6a10*/  IMAD.MOV.U32 R148, RZ, RZ, RZ ;  /* 0x000000ffff947224 */ /* 0x000fe200078e00ff */
[----:B------:R-:W-:Y:S01]  /*6a20*/  LOP3.LUT R140, R140, 0x1e00, R3, 0xf8, !PT ;  /* 0x00001e008c8c7812 */ /* 0x000fe200078ef803 */
[----:B------:R-:W-:Y:S01]  /*6a30*/  IMAD.MOV.U32 R150, RZ, RZ, RZ ;  /* 0x000000ffff967224 */ /* 0x000fe200078e00ff */
[----:B------:R-:W-:Y:S01]  /*6a40*/  P2R R3, PR, RZ, 0x1 ;  /* 0x00000001ff037803 */ /* 0x000fe20000000000 */
[----:B------:R-:W4:Y:S01]  /*6a50*/  LDCU UR62, c[0x0][0x370] ;  /* 0x00006e00ff3e77ac */ /* 0x000f220008000800 */
[----:B------:R-:W-:Y:S01]  /*6a60*/  LOP3.LUT R154, R154, 0x60, RZ, 0xc0, !PT ;  /* 0x000000609a9a7812 */ /* 0x000fe200078ec0ff */
[----:B------:R-:W2:Y:S01]  /*6a70*/  LDC.64 R134, c[0x0][0xcb0] ;  /* 0x00032c00ff867b82 */ /* 0x000ea20000000a00 */
[----:B------:R-:W-:Y:S01]  /*6a80*/  SEL R153, R153, 0xfffffffe, !P1 ;  /* 0xfffffffe99997807 */ /* 0x000fe20004800000 */
[----:B-1----:R-:W-:Y:S01]  /*6a90*/  ULEA UR44, UR4, UR44, 0x18 ;  /* 0x0000002c042c7291 */ /* 0x002fe2000f8ec0ff */
[----:B------:R-:W-:Y:S01]  /*6aa0*/  SEL R152, R152, 0xfffffffc, !P2 ;  /* 0xfffffffc98987807 */ /* 0x000fe20005000000 */
[----:B------:R-:W-:Y:S01]  /*6ab0*/  UMOV UR38, URZ ;  /* 0x000000ff00267c82 */ /* 0x000fe20008000000 */
[----:B------:R-:W1:Y:S03]  /*6ac0*/  LDCU UR41, c[0x0][0xf0c] ;  /* 0x0001e180ff2977ac */ /* 0x000e660008000800 */
[----:B------:R-:W1:Y:S01]  /*6ad0*/  LDC.64 R132, c[0x0][0xca8] ;  /* 0x00032a00ff847b82 */ /* 0x000e620000000a00 */
[----:B------:R-:W-:-:S02]  /*6ae0*/  UIADD3 UR5, UPT, UPT, UR44, 0x98, URZ ;  /* 0x000000982c057890 */ /* 0x000fc4000fffe0ff */
[----:B------:R-:W4:Y:S01]  /*6af0*/  LDS R0, [UR44+0xf0] ;  /* 0x0000f02cff007984 */ /* 0x000f220008000800 */
[----:B------:R-:W-:Y:S02]  /*6b00*/  UIADD3 UR4, UPT, UPT, UR44, 0x400, URZ ;  /* 0x000004002c047890 */ /* 0x000fe4000fffe0ff */
[----:B------:R-:W-:Y:S01]  /*6b10*/  ULOP3.LUT UR5, UR5, 0xfefffff8, URZ, 0xc0, !UPT ;  /* 0xfefffff805057892 */ /* 0x000fe2000f8ec0ff */
[----:B------:R-:W1:Y:S03]  /*6b20*/  LDCU UR40, c[0x0][0xf30] ;  /* 0x0001e600ff2877ac */ /* 0x000e660008000800 */
[----:B------:R-:W-:Y:S02]  /*6b30*/  IMAD.U32 R146, RZ, RZ, UR4 ;  /* 0x00000004ff927e24 */ /* 0x000fe4000f8e00ff */
[----:B------:R-:W-:Y:S01]  /*6b40*/  IMAD.U32 R155, RZ, RZ, UR5 ;  /* 0x00000005ff9b7e24 */ /* 0x000fe2000f8e00ff */
[----:B------:R-:W1:Y:S01]  /*6b50*/  LDCU.64 UR60, c[0x0][0xc88] ;  /* 0x00019100ff3c77ac */ /* 0x000e620008000a00 */
[----:B------:R-:W1:Y:S01]  /*6b60*/  LDCU.64 UR42, c[0x0][0xf28] ;  /* 0x0001e500ff2a77ac */ /* 0x000e620008000a00 */
[----:B------:R-:W1:Y:S01]  /*6b70*/  LDCU.128 UR56, c[0x0][0xf10] ;  /* 0x0001e200ff3877ac */ /* 0x000e620008000c00 */
[----:B------:R-:W1:Y:S01]  /*6b80*/  LDCU UR55, c[0x0][0x374] ;  /* 0x00006e80ff3777ac */ /* 0x000e620008000800 */
[----:B------:R-:W-:Y:S01]  /*6b90*/  UMOV UR54, URZ ;  /* 0x000000ff00367c82 */ /* 0x000fe20008000000 */
[----:B------:R-:W-:Y:S01]  /*6ba0*/  UMOV UR47, URZ ;  /* 0x000000ff002f7c82 */ /* 0x000fe20008000000 */
[----:B--234-:R-:W-:-:S07]  /*6bb0*/  IMAD.IADD R2, R0, 0x1, R2 ;  /* 0x0000000100027824 */ /* 0x01cfce00078e0202 */
.L_x_144:
[----:B-1----:R-:W-:Y:S02]  /*6bc0*/  LEA R8, R148, UR44, 0x3 ;  /* 0x0000002c94087c11 */ /* 0x002fe4000f8e18ff */
[----:B------:R-:W-:Y:S02]  /*6bd0*/  SHF.L.U32 R0, R150, 0x1f, RZ ;  /* 0x0000001f96007819 */ /* 0x000fe400000006ff */
[----:B------:R-:W-:Y:S02]  /*6be0*/  LEA R4, R148, UR44, 0x4 ;  /* 0x0000002c94047c11 */ /* 0x000fe4000f8e20ff */
[----:B------:R-:W2:Y:S02]  /*6bf0*/  SYNCS.PHASECHK.TRANS64.TRYWAIT P0, [R8+URZ+0x70], R0 ;  /* 0x00007000080075a7 */ /* 0x000ea400080011ff */
[----:B--2---:R-:W-:Y:S05]  /*6c00*/  @!P0 BRA `(.L_x_100) ;  /* 0x0000006c00348947 */ /* 0x004fea0003800000 */
.L_x_186:
[----:B------:R-:W3:Y:S01]  /*6c10*/  LDS.128 R4, [R4+0xd0] ;  /* 0x0000d00004047984 */ /* 0x000ee20000000c00 */
[----:B------:R-:W-:Y:S01]  /*6c20*/  UISETP.GE.AND UP0, UPT, UR45, 0x1, UPT ;  /* 0x000000012d00788c */ /* 0x000fe2000bf06270 */
[----:B------:R-:W-:Y:S01]  /*6c30*/  @!PT LDS RZ, [RZ] ;  /* 0x00000000fffff984 */ /* 0x000fe20000000800 */
[----:B------:R-:W-:Y:S01]  /*6c40*/  @!PT LDS RZ, [RZ] ;  /* 0x00000000fffff984 */ /* 0x000fe20000000800 */
[----:B------:R-:W-:Y:S01]  /*6c50*/  @!PT LDS RZ, [RZ] ;  /* 0x00000000fffff984 */ /* 0x000fe20000000800 */
[----:B------:R-:W-:Y:S01]  /*6c60*/  @!PT LDS RZ, [RZ] ;  /* 0x00000000fffff984 */ /* 0x000fe20000000800 */
[----:B------:R4:W-:Y:S06]  /*6c70*/  MEMBAR.ALL.CTA ;  /* 0x0000000000007992 */ /* 0x0009ec0000008000 */
[----:B----4-:R-:W4:Y:S01]  /*6c80*/  FENCE.VIEW.ASYNC.S ;  /* 0x00000000000073c6 */ /* 0x010f220000000000 */
[----:B---3--:R-:W-:Y:S11]  /*6c90*/  LOP3.LUT P0, RZ, R6, 0x1, RZ, 0xc0, !PT ;  /* 0x0000000106ff7812 */ /* 0x008ff6000780c0ff */
[----:B------:R-:W-:Y:S02]  /*6ca0*/  @!UPT UIADD3 URZ, UPT, UPT, URZ, URZ, URZ ;  /* 0x000000fffffff290 */ /* 0x000fe4000fffe0ff */
[----:B----4-:R-:W-:Y:S01]  /*6cb0*/  VOTEU.ANY UP1, P0 ;  /* 0x0000000000ff7886 */ /* 0x010fe20000020100 */
[----:B------:R-:W-:Y:S01]  /*6cc0*/  PLOP3.LUT P0, PT, PT, PT, UP1, 0x80, 0x8 ;  /* 0x000000000008781c */ /* 0x000fe20003f0f018 */
[----:B------:R-:W-:Y:S06]  /*6cd0*/  UP2UR UR4, UPR, URZ, 0x2 ;  /* 0x00000002ff047883 */ /* 0x000fec0008000000 */
[----:B------:R-:W-:Y:S06]  /*6ce0*/  IMAD.U32 R156, RZ, RZ, UR4 ;  /* 0x00000004ff9c7e24 */ /* 0x000fec000f8e00ff */
[----:B--2---:R-:W-:Y:S02]  /*6cf0*/  @P0 SHF.R.U32.HI R0, RZ, 0x10, R5 ;  /* 0x00000010ff000819 */ /* 0x004fe40000011605 */
        /* <DEDUP_REMOVED lines=12> */
[----:B------:R-:W3:Y:S01]  /*6dc0*/  LDCU UR12, c[0x0][0xf20] ;  /* 0x0001e400ff0c77ac */ /* 0x000ee20008000800 */
[----:B-1----:R-:W-:Y:S02]  /*6dd0*/  UIMAD.WIDE.U32 UR4, UR55, UR59, URZ ;  /* 0x0000003b370472a5 */ /* 0x002fe4000f8e00ff */
[----:B------:R-:W-:Y:S02]  /*6de0*/  UIMAD.WIDE.U32 UR6, UR62, UR56, URZ ;  /* 0x000000383e0672a5 */ /* 0x000fe4000f8e00ff */
[----:B------:R-:W-:Y:S02]  /*6df0*/  UISETP.NE.AND UP0, UPT, UR58, 0x1, UPT ;  /* 0x000000013a00788c */ /* 0x000fe4000bf05270 */
[----:B------:R-:W-:Y:S02]  /*6e00*/  UIMAD.WIDE.U32 UR8, UR36, UR59, URZ ;  /* 0x0000003b240872a5 */ /* 0x000fe4000f8e00ff */
[----:B------:R-:W-:Y:S02]  /*6e10*/  UISETP.NE.AND UP1, UPT, UR41, 0x1, UPT ;  /* 0x000000012900788c */ /* 0x000fe4000bf25270 */
[----:B------:R-:W-:Y:S02]  /*6e20*/  UIMAD.WIDE.U32 UR10, UR37, UR56, URZ ;  /* 0x00000038250a72a5 */ /* 0x000fe4000f8e00ff */
[----:B------:R-:W-:Y:S01]  /*6e30*/  UISETP.NE.AND UP2, UPT, UR45, 0x1, UPT ;  /* 0x000000012d00788c */ /* 0x000fe2000bf45270 */
[----:B------:R-:W-:Y:S02]  /*6e40*/  UMOV UR4, UR5 ;  /* 0x0000000500047c82 */ /* 0x000fe40008000000 */
[----:B---3--:R-:W-:Y:S03]  /*6e50*/  USHF.R.U32.HI UR5, URZ, UR12, UR4 ;  /* 0x0000000cff057299 */ /* 0x008fe60008011604 */
[----:B------:R-:W-:Y:S02]  /*6e60*/  UMOV UR4, UR7 ;  /* 0x0000000700047c82 */ /* 0x000fe40008000000 */
[----:B------:R-:W-:Y:S02]  /*6e70*/  USHF.R.U32.HI UR7, URZ, UR57, UR4 ;  /* 0x00000039ff077299 */ /* 0x000fe40008011604 */
[----:B------:R-:W-:Y:S02]  /*6e80*/  USEL UR4, UR55, UR5, !UP0 ;  /* 0x0000000537047287 */ /* 0x000fe4000c000000 */
[----:B------:R-:W-:Y:S01]  /*6e90*/  USEL UR7, UR62, UR7, !UP1 ;  /* 0x000000073e077287 */ /* 0x000fe2000c800000 */
[----:B------:R-:W-:Y:S01]  /*6ea0*/  UMOV UR5, UR9 ;  /* 0x0000000900057c82 */ /* 0x000fe20008000000 */
[----:B------:R-:W-:Y:S02]  /*6eb0*/  UIMAD.WIDE.U32 UR8, UR4, UR42, URZ ;  /* 0x0000002a040872a5 */ /* 0x000fe4000f8e00ff */
[----:B------:R-:W-:Y:S03]  /*6ec0*/  USHF.R.U32.HI UR6, URZ, UR12, UR5 ;  /* 0x0000000cff067299 */ /* 0x000fe60008011605 */
[----:B------:R-:W-:Y:S01]  /*6ed0*/  UMOV UR5, UR11 ;  /* 0x0000000b00057c82 */ /* 0x000fe20008000000 */
[----:B------:R-:W-:Y:S02]  /*6ee0*/  UIMAD.WIDE.U32 UR10, UR7, UR42, URZ ;  /* 0x0000002a070a72a5 */ /* 0x000fe4000f8e00ff */
[----:B------:R-:W-:Y:S02]  /*6ef0*/  USEL UR6, UR36, UR6, !UP0 ;  /* 0x0000000624067287 */ /* 0x000fe4000c000000 */
[----:B------:R-:W-:Y:S01]  /*6f00*/  USHF.R.U32.HI UR5, URZ, UR57, UR5 ;  /* 0x00000039ff057299 */ /* 0x000fe20008011605 */
[----:B------:R-:W-:Y:S02]  /*6f10*/  UMOV UR8, UR9 ;  /* 0x0000000900087c82 */ /* 0x000fe40008000000 */
[----:B------:R-:W-:Y:S01]  /*6f20*/  UMOV UR10, UR11 ;  /* 0x0000000b000a7c82 */ /* 0x000fe20008000000 */
[----:B------:R-:W-:Y:S02]  /*6f30*/  @UP2 USHF.R.U32.HI UR4, URZ, UR43, UR8 ;  /* 0x0000002bff042299 */ /* 0x000fe40008011608 */
[----:B------:R-:W-:Y:S02]  /*6f40*/  @UP2 USHF.R.U32.HI UR7, URZ, UR43, UR10 ;  /* 0x0000002bff072299 */ /* 0x000fe4000801160a */
[----:B------:R-:W-:Y:S02]  /*6f50*/  UIMAD UR4, UR45, UR4, URZ ;  /* 0x000000042d0472a4 */ /* 0x000fe4000f8e02ff */
        /* <DEDUP_REMOVED lines=8> */
[----:B------:R-:W-:Y:S02]  /*6fe0*/  USEL UR11, UR6, UR4, !UP2 ;  /* 0x00000004060b7287 */ /* 0x000fe4000d000000 */
[----:B------:R-:W-:Y:S02]  /*6ff0*/  UIADD3 UR8, UPT, UPT, -UR5, URZ, URZ ;  /* 0x000000ff05087290 */ /* 0x000fe4000fffe1ff */
[----:B------:R-:W-:Y:S01]  /*7000*/  UIADD3 UR10, UPT, UPT, -UR11, URZ, URZ ;  /* 0x000000ff0b0a7290 */ /* 0x000fe2000fffe1ff */
[----:B------:R-:W-:Y:S01]  /*7010*/  @!UP0 UMOV UR4, UR9 ;  /* 0x0000000900048c82 */ /* 0x000fe20008000000 */
[----:B------:R-:W-:Y:S02]  /*7020*/  UIADD3 UR9, UPT, UPT, -UR6, URZ, URZ ;  /* 0x000000ff06097290 */ /* 0x000fe4000fffe1ff */
[----:B------:R-:W-:Y:S02]  /*7030*/  @!UP0 USHF.R.U32.HI UR4, URZ, UR43, UR4 ;  /* 0x0000002bff048299 */ /* 0x000fe40008011604 */
[----:B------:R-:W-:Y:S02]  /*7040*/  UIMAD UR10, UR45, UR10, UR6 ;  /* 0x0000000a2d0a72a4 */ /* 0x000fe4000f8e0206 */
[----:B------:R-:W-:Y:S04]  /*7050*/  @!UP0 USEL UR4, UR5, UR4, !UP2 ;  /* 0x0000000405048287 */ /* 0x000fe8000d000000 */
[----:B------:R-:W-:Y:S02]  /*7060*/  @!UP0 UIMAD UR10, UR7, UR10, UR4 ;  /* 0x0000000a070a82a4 */ /* 0x000fe4000f8e0204 */
[----:B------:R-:W-:Y:S02]  /*7070*/  @!UP0 UIADD3 UR11, UPT, UPT, UR11, -UR4, URZ ;  /* 0x800000040b0b8290 */ /* 0x000fe4000fffe0ff */
[----:B------:R-:W-:Y:S02]  /*7080*/  UIMAD UR7, UR41, UR8, UR37 ;  /* 0x00000008290772a4 */ /* 0x000fe4000f8e0225 */
[----:B------:R-:W-:Y:S02]  /*7090*/  @!UP0 UIMAD UR6, UR11, UR45, UR5 ;  /* 0x0000002d0b0682a4 */ /* 0x000fe4000f8e0205 */
[----:B------:R-:W-:Y:S01]  /*70a0*/  UIMAD UR4, UR58, UR9, UR36 ;  /* 0x000000093a0472a4 */ /* 0x000fe2000f8e0224 */
[----:B------:R-:W-:Y:S02]  /*70b0*/  @!UP0 UMOV UR5, UR10 ;  /* 0x0000000a00058c82 */ /* 0x000fe40008000000 */
[----:B------:R-:W-:Y:S02]  /*70c0*/  UIMAD UR37, UR5, UR41, UR7 ;  /* 0x00000029052572a4 */ /* 0x000fe4000f8e0207 */
[----:B------:R-:W-:Y:S11]  /*70d0*/  UIMAD UR36, UR6, UR58, UR4 ;  /* 0x0000003a062472a4 */ /* 0x000ff6000f8e0204 */
[----:B------:R-:W-:Y:S01]  /*70e0*/  @!UPT UIADD3 URZ, UPT, UPT, URZ, URZ, URZ ;  /* 0x000000fffffff290 */ /* 0x000fe2000fffe0ff */
.L_x_101:
[----:B-1----:R-:W-:Y:S01]  /*70f0*/  UISETP.NE.AND UP0, UPT, UR40, 0x1, UPT ;  /* 0x000000012800788c */ /* 0x002fe2000bf05270 */
[----:B------:R-:W-:Y:S01]  /*7100*/  LOP3.LUT P0, RZ, R146, 0x3f0, RZ, 0xc0, !PT ;  /* 0x000003f092ff7812 */ /* 0x000fe2000780c0ff */
[----:B------:R-:W-:Y:S01]  /*7110*/  USHF.L.U32 UR53, UR16, 0x8, URZ ;  /* 0x0000000810357899 */ /* 0x000fe200080006ff */
[----:B------:R-:W-:Y:S01]  /*7120*/  BSSY.RECONVERGENT B6, `(.L_x_102) ;  /* 0x0000034000067945 */ /* 0x000fe20003800200 */
[----:B------:R-:W-:Y:S01]  /*7130*/  USHF.L.U32 UR50, UR20, 0x7, URZ ;  /* 0x0000000714327899 */ /* 0x000fe200080006ff */
[----:B------:R-:W-:Y:S06]  /*7140*/  IADD3 R148, PT, PT, R148, 0x1, RZ ;  /* 0x0000000194947810 */ /* 0x000fec0007ffe0ff */
[----:B------:R-:W1:Y:S01]  /*7150*/  @!UP0 LDCU.128 UR12, c[0x0][0xf10] ;  /* 0x0001e200ff0c87ac */ /* 0x000e620008000c00 */
[----:B------:R-:W3:Y:S01]  /*7160*/  @!UP0 LDCU UR5, c[0x0][0xf0c] ;  /* 0x0001e180ff0587ac */ /* 0x000ee20008000800 */
[----:B------:R-:W4:Y:S01]  /*7170*/  @!UP0 LDCU UR10, c[0x0][0xf20] ;  /* 0x0001e400ff0a87ac */ /* 0x000f220008000800 */
[----:B-1----:R-:W-:Y:S02]  /*7180*/  UIMAD.WIDE.U32 UR8, UR37, UR12, URZ ;  /* 0x0000000c250872a5 */ /* 0x002fe4000f8e00ff */
[----:B------:R-:W-:Y:S02]  /*7190*/  UIMAD.WIDE.U32 UR6, UR36, UR15, URZ ;  /* 0x0000000f240672a5 */ /* 0x000fe4000f8e00ff */
[----:B------:R-:W-:Y:S03]  /*71a0*/  @!UP0 UISETP.NE.AND UP1, UPT, UR14, 0x1, UPT ;  /* 0x000000010e00888c */ /* 0x000fe6000bf25270 */
[----:B------:R-:W-:Y:S01]  /*71b0*/  @!UP0 UMOV UR4, UR9 ;  /* 0x0000000900048c82 */ /* 0x000fe20008000000 */
[----:B---3--:R-:W-:Y:S02]  /*71c0*/  @!UP0 UISETP.NE.AND UP2, UPT, UR5, 0x1, UPT ;  /* 0x000000010500888c */ /* 0x008fe4000bf45270 */
[----:B------:R-:W-:Y:S01]  /*71d0*/  @!UP0 USHF.R.U32.HI UR4, URZ, UR13, UR4 ;  /* 0x0000000dff048299 */ /* 0x000fe20008011604 */
[----:B------:R-:W-:Y:S02]  /*71e0*/  @!UP0 UMOV UR6, UR7 ;  /* 0x0000000700068c82 */ /* 0x000fe40008000000 */
[----:B----4-:R-:W-:Y:S02]  /*71f0*/  @!UP0 USHF.R.U32.HI UR6, URZ, UR10, UR6 ;  /* 0x0000000aff068299 */ /* 0x010fe40008011606 */
[----:B------:R-:W-:Y:S02]  /*7200*/  @!UP0 USEL UR7, UR37, UR4, !UP2 ;  /* 0x0000000425078287 */ /* 0x000fe4000d000000 */
[----:B------:R-:W-:Y:S04]  /*7210*/  @!UP0 USEL UR6, UR36, UR6, !UP1 ;  /* 0x0000000624068287 */ /* 0x000fe8000c800000 */
[----:B------:R-:W-:Y:S02]  /*7220*/  @!UP0 UIADD3 UR4, UPT, UPT, -UR7, UR6, URZ ;  /* 0x0000000607048290 */ /* 0x000fe4000fffe1ff */
[----:B------:R-:W-:Y:S02]  /*7230*/  @!UP0 UIADD3 UR6, UPT, UPT, UR7, -UR6, URZ ;  /* 0x8000000607068290 */ /* 0x000fe4000fffe0ff */
[----:B------:R-:W-:Y:S02]  /*7240*/  @!UP0 UIMAD UR37, UR4, UR5, UR37 ;  /* 0x00000005042582a4 */ /* 0x000fe4000f8e0225 */
[----:B------:R-:W-:Y:S01]  /*7250*/  @!UP0 UIMAD UR36, UR6, UR14, UR36 ;  /* 0x0000000e062482a4 */ /* 0x000fe2000f8e0224 */
[----:B------:R-:W-:Y:S11]  /*7260*/  @!P0 BRA `(.L_x_103) ;  /* 0x00000000007c8947 */ /* 0x000ff60003800000 */
[----:B------:R-:W1:Y:S01]  /*7270*/  LDCU.64 UR8, c[0x4][0x80] ;  /* 0x01001000ff0877ac */ /* 0x000e620008000a00 */
[----:B------:R-:W-:Y:S01]  /*7280*/  MOV R16, 0x0 ;  /* 0x0000000000107802 */ /* 0x000fe20000000f00 */
[----:B------:R-:W-:Y:S02]  /*7290*/  HFMA2 R12, -RZ, RZ, 0, 5.9604644775390625e-08 ;  /* 0x00000001ff0c7431 */ /* 0x000fe400000001ff */
[----:B------:R-:W-:Y:S01]  /*72a0*/  IMAD.MOV.U32 R8, RZ, RZ, 0x70 ;  /* 0x00000070ff087424 */ /* 0x000fe200078e00ff */
[----:B------:R3:W4:Y:S01]  /*72b0*/  LDC.64 R14, c[0x4][R16] ;  /* 0x01000000100e7b82 */ /* 0x0007220000000a00 */
[----:B------:R-:W2:Y:S01]  /*72c0*/  LDCU.64 UR6, c[0x4][0x88] ;  /* 0x01001100ff0677ac */ /* 0x000ea20008000a00 */
[----:B------:R-:W-:Y:S01]  /*72d0*/  IMAD.MOV.U32 R13, RZ, RZ, RZ ;  /* 0x000000ffff0d7224 */ /* 0x000fe200078e00ff */
[----:B------:R-:W2:Y:S01]  /*72e0*/  LDCU.64 UR4, c[0x4][0x8] ;  /* 0x01000100ff0477ac */ /* 0x000ea20008000a00 */
[----:B-1----:R-:W-:Y:S01]  /*72f0*/  MOV R5, UR9 ;  /* 0x0000000900057c02 */ /* 0x002fe20008000f00 */
[----:B------:R-:W-:Y:S01]  /*7300*/  IMAD.U32 R4, RZ, RZ, UR8 ;  /* 0x00000008ff047e24 */ /* 0x000fe2000f8e00ff */
[----:B--2---:R-:W-:Y:S01]  /*7310*/  MOV R7, UR7 ;  /* 0x0000000700077c02 */ /* 0x004fe20008000f00 */
[----:B------:R-:W-:Y:S01]  /*7320*/  IMAD.U32 R6, RZ, RZ, UR6 ;  /* 0x00000006ff067e24 */ /* 0x000fe2000f8e00ff */
[----:B------:R-:W-:Y:S01]  /*7330*/  MOV R11, UR5 ;  /* 0x00000005000b7c02 */ /* 0x000fe20008000f00 */
[----:B------:R-:W-:Y:S02]  /*7340*/  IMAD.U32 R10, RZ, RZ, UR4 ;  /* 0x00000004ff0a7e24 */ /* 0x000fe4000f8e00ff */
[----:B------:R-:W-:Y:S07]  /*7350*/  LEPC R20, `(.L_x_104) ;  /* 0x000000001014794e */ /* 0x000fee0000000000 */
[----:B---345:R-:W-:Y:S05]  /*7360*/  CALL.ABS.NOINC R14 ;  /* 0x000000000e007343 */ /* 0x038fea0003c00000 */
.L_x_104:
[----:B------:R-:W1:Y:S01]  /*7370*/  LDCU.64 UR8, c[0x4][0x80] ;  /* 0x01001000ff0877ac */ /* 0x000e620008000a00 */
[----:B------:R-:W2:Y:S01]  /*7380*/  LDC.64 R16, c[0x4][R16] ;  /* 0x0100000010107b82 */ /* 0x000ea20000000a00 */
[----:B------:R-:W-:Y:S02]  /*7390*/  HFMA2 R12, -RZ, RZ, 0, 5.9604644775390625e-08 ;  /* 0x00000001ff0c7431 */ /* 0x000fe400000001ff */
[----:B------:R-:W-:Y:S02]  /*73a0*/  IMAD.MOV.U32 R8, RZ, RZ, 0x70 ;  /* 0x00000070ff087424 */ /* 0x000fe400078e00ff */
[----:B------:R-:W-:Y:S01]  /*73b0*/  IMAD.MOV.U32 R13, RZ, RZ, RZ ;  /* 0x000000ffff0d7224 */ /* 0x000fe200078e00ff */
[----:B------:R-:W3:Y:S01]  /*73c0*/  LDCU.64 UR6, c[0x4][0x88] ;  /* 0x01001100ff0677ac */ /* 0x000ee20008000a00 */
[----:B------:R-:W4:Y:S01]  /*73d0*/  LDCU.64 UR4, c[0x4][0x8] ;  /* 0x01000100ff0477ac */ /* 0x000f220008000a00 */
[----:B-1----:R-:W-:Y:S02]  /*73e0*/  MOV R4, UR8 ;  /* 0x0000000800047c02 */ /* 0x002fe40008000f00 */
[----:B------:R-:W-:Y:S02]  /*73f0*/  MOV R5, UR9 ;  /* 0x0000000900057c02 */ /* 0x000fe40008000f00 */
[----:B---3--:R-:W-:Y:S01]  /*7400*/  MOV R7, UR7 ;  /* 0x0000000700077c02 */ /* 0x008fe20008000f00 */
[----:B------:R-:W-:Y:S01]  /*7410*/  IMAD.U32 R6, RZ, RZ, UR6 ;  /* 0x00000006ff067e24 */ /* 0x000fe2000f8e00ff */
[----:B----4-:R-:W-:Y:S01]  /*7420*/  MOV R11, UR5 ;  /* 0x00000005000b7c02 */ /* 0x010fe20008000f00 */
[----:B------:R-:W-:Y:S02]  /*7430*/  IMAD.U32 R10, RZ, RZ, UR4 ;  /* 0x00000004ff0a7e24 */ /* 0x000fe4000f8e00ff */
[----:B------:R-:W-:Y:S07]  /*7440*/  LEPC R20, `(.L_x_103) ;  /* 0x000000001014794e */ /* 0x000fee0000000000 */
[----:B--2---:R-:W-:Y:S05]  /*7450*/  CALL.ABS.NOINC R16 ;  /* 0x0000000010007343 */ /* 0x004fea0003c00000 */
.L_x_103:
[----:B------:R-:W-:Y:S05]  /*7460*/  BSYNC.RECONVERGENT B6 ;  /* 0x0000000000067941 */ /* 0x000fea0003800200 */
.L_x_102:
[----:B------:R-:W-:Y:S02]  /*7470*/  ISETP.NE.U32.AND P0, PT, RZ, UR60, PT ;  /* 0x0000003cff007c0c */ /* 0x000fe4000bf05070 */
[C---:B------:R-:W-:Y:S02]  /*7480*/  ISETP.NE.U32.AND P3, PT, R138.reuse, RZ, PT ;  /* 0x000000ff8a00720c */ /* 0x040fe40003f65070 */
[----:B------:R-:W-:Y:S02]  /*7490*/  ISETP.NE.U32.AND P4, PT, R138, RZ, PT ;  /* 0x000000ff8a00720c */ /* 0x000fe40003f85070 */
[----:B------:R-:W-:Y:S02]  /*74a0*/  ISETP.NE.AND.EX P0, PT, RZ, UR61, PT, P0 ;  /* 0x0000003dff007c0c */ /* 0x000fe4000bf05300 */
[C---:B------:R-:W-:Y:S02]  /*74b0*/  ISETP.NE.AND.EX P3, PT, R139.reuse, RZ, PT, P3 ;  /* 0x000000ff8b00720c */ /* 0x040fe40003f65330 */
[----:B------:R-:W-:Y:S02]  /*74c0*/  ISETP.NE.AND.EX P4, PT, R139, RZ, P0, P4 ;  /* 0x000000ff8b00720c */ /* 0x000fe40000785340 */
[----:B------:R-:W-:Y:S02]  /*74d0*/  ISETP.NE.U32.AND P5, PT, R134, RZ, PT ;  /* 0x000000ff8600720c */ /* 0x000fe40003fa5070 */
[----:B------:R-:W-:Y:S02]  /*74e0*/  ISETP.NE.U32.AND P2, PT, RZ, UR60, PT ;  /* 0x0000003cff007c0c */ /* 0x000fe4000bf45070 */
[----:B------:R-:W-:Y:S02]  /*74f0*/  PLOP3.LUT P1, PT, PT, PT, PT, 0x8, 0x80 ;  /* 0x000000000080781c */ /* 0x000fe40003f2e170 */
[----:B------:R-:W-:Y:S02]  /*7500*/  ISETP.NE.AND.EX P5, PT, R135, RZ, PT, P5 ;  /* 0x000000ff8700720c */ /* 0x000fe40003fa5350 */
[----:B------:R-:W-:Y:S03]  /*7510*/  ISETP.NE.AND.EX P2, PT, RZ, UR61, PT, P2 ;  /* 0x0000003dff007c0c */ /* 0x000fe6000bf45320 */
[----:B------:R-:W-:Y:S01]  /*7520*/  @!P4 PLOP3.LUT P1, PT, P3, PT, PT, 0x80, 0x8 ;  /* 0x000000000008c81c */ /* 0x000fe20001f2f070 */
[----:B------:R-:W-:Y:S01]  /*7530*/  @!UPT UIADD3 URZ, UPT, UPT, URZ, URZ, URZ ;  /* 0x000000fffffff290 */ /* 0x000fe2000fffe0ff */
[----:B------:R-:W-:Y:S11]  /*7540*/  @!P3 BRA `(.L_x_105) ;  /* 0x000000000030b947 */ /* 0x000ff60003800000 */
[----:B------:R-:W-:Y:S01]  /*7550*/  ISETP.NE.U32.AND P0, PT, R136, RZ, PT ;  /* 0x000000ff8800720c */ /* 0x000fe20003f05070 */
[----:B------:R-:W1:Y:S01]  /*7560*/  LDCU.64 UR4, c[0x0][0x358] ;  /* 0x00006b00ff0477ac */ /* 0x000e620008000a00 */
[----:B------:R-:W-:Y:S02]  /*7570*/  IMAD.MOV.U32 R142, RZ, RZ, 0x1 ;  /* 0x00000001ff8e7424 */ /* 0x000fe400078e00ff */
[----:B------:R-:W-:Y:S11]  /*7580*/  ISETP.NE.AND.EX P0, PT, R137, RZ, PT, P0 ;  /* 0x000000ff8900720c */ /* 0x000ff60003f05300 */
[----:B------:R-:W-:Y:S02]  /*7590*/  @!UPT UIADD3 URZ, UPT, UPT, URZ, URZ, URZ ;  /* 0x000000fffffff290 */ /* 0x000fe4000fffe0ff */
[----:B------:R-:W3:Y:S01]  /*75a0*/  @P0 LDC.64 R4, c[0x0][0xc88] ;  /* 0x00032200ff040b82 */ /* 0x000ee20000000a00 */
[----:B--2---:R-:W-:Y:S04]  /*75b0*/  @P0 IMAD R0, R138, UR52, RZ ;  /* 0x000000348a000c24 */ /* 0x004fe8000f8e02ff */
[----:B---3--:R-:W-:Y:S04]  /*75c0*/  @P0 IMAD.WIDE R4, R0, 0x4, R4 ;  /* 0x0000000400040825 */ /* 0x008fe800078e0204 */
[----:B------:R-:W-:Y:S01]  /*75d0*/  HFMA2 R0, -RZ, RZ, 0, 5.9604644775390625e-08 ;  /* 0x00000001ff007431 */ /* 0x000fe200000001ff */
[----:B-1---5:R1:W5:Y:S04]  /*75e0*/  @P0 LDG.E R71, desc[UR4][R4.64] ;  /* 0x0000000404470981 */ /* 0x022368000c1e1900 */
[----:B------:R-:W-:Y:S01]  /*75f0*/  @!P0 PRMT R142, R0, 0x7610, R142 ;  /* 0x00007610008e8816 */ /* 0x000fe2000000008e */
[----:B-1----:R-:W3:Y:S06]  /*7600*/  @!P0 LDC R71, c[0x0][0xc80] ;  /* 0x00032000ff478b82 */ /* 0x002eec0000000800 */
.L_x_105:
[----:B------:R-:W-:Y:S05]  /*7610*/  @!P5 BRA `(.L_x_106) ;  /* 0x000000000024d947 */ /* 0x000fea0003800000 */
[----:B------:R-:W-:Y:S01]  /*7620*/  ISETP.NE.U32.AND P0, PT, R132, RZ, PT ;  /* 0x000000ff8400720c */ /* 0x000fe20003f05070 */
[----:B------:R-:W1:Y:S03]  /*7630*/  LDCU.64 UR4, c[0x0][0x358] ;  /* 0x00006b00ff0477ac */ /* 0x000e660008000a00 */
[----:B------:R-:W-:Y:S11]  /*7640*/  ISETP.NE.AND.EX P0, PT, R133, RZ, PT, P0 ;  /* 0x000000ff8500720c */ /* 0x000ff60003f05300 */
[----:B------:R-:W-:Y:S02]  /*7650*/  @!UPT UIADD3 URZ, UPT, UPT, URZ, URZ, URZ ;  /* 0x000000fffffff290 */ /* 0x000fe4000fffe0ff */
[----:B------:R-:W4:Y:S01]  /*7660*/  @P0 LDC.64 R4, c[0x0][0xca8] ;  /* 0x00032a00ff040b82 */ /* 0x000f220000000a00 */
[----:B--2---:R-:W-:Y:S04]  /*7670*/  @P0 IMAD R0, R134, UR52, RZ ;  /* 0x0000003486000c24 */ /* 0x004fe8000f8e02ff */
[----:B----4-:R-:W-:Y:S05]  /*7680*/  @P0 IMAD.WIDE R4, R0, 0x4, R4 ;  /* 0x0000000400040825 */ /* 0x010fea00078e0204 */
[----:B-1---5:R1:W5:Y:S02]  /*7690*/  @P0 LDG.E R68, desc[UR4][R4.64] ;  /* 0x0000000404440981 */ /* 0x022364000c1e1900 */
[----:B-1----:R-:W4:Y:S02]  /*76a0*/  @!P0 LDC R68, c[0x0][0xca0] ;  /* 0x00032800ff448b82 */ /* 0x002f240000000800 */
.L_x_106:
[----:B---3-5:R-:W-:Y:S01]  /*76b0*/  FSETP.NEU.AND P0, PT, R71, RZ, PT ;  /* 0x000000ff4700720b */ /* 0x028fe20003f0d000 */
[----:B------:R-:W-:Y:S01]  /*76c0*/  IMAD.U32 R3, RZ, RZ, UR38 ;  /* 0x00000026ff037e24 */ /* 0x000fe2000f8e00ff */
[----:B------:R-:W-:Y:S01]  /*76d0*/  SEL R4, RZ, 0xffffffff, P2 ;  /* 0xffffffffff047807 */ /* 0x000fe20001000000 */
[----:B------:R-:W-:Y:S01]  /*76e0*/  IMAD.SHL.U32 R164, R140, 0x2, RZ ;  /* 0x000000028ca47824 */ /* 0x000fe200078e00ff */
[----:B------:R-:W-:Y:S01]  /*76f0*/  @!P4 LOP3.LUT P2, RZ, R142, 0xff, RZ, 0xc0, !PT ;  /* 0x000000ff8effc812 */ /* 0x000fe2000784c0ff */
[----:B------:R-:W-:Y:S01]  /*7700*/  IMAD.SHL.U32 R75, R152, 0x10, RZ ;  /* 0x00000010984b7824 */ /* 0x000fe200078e00ff */
[----:B--2---:R-:W-:Y:S01]  /*7710*/  @!P4 SEL R0, RZ, 0xffffffff, P0 ;  /* 0xffffffffff00c807 */ /* 0x004fe20000000000 */
[----:B------:R-:W-:Y:S01]  /*7720*/  VIADD R163, R164, UR44 ;  /* 0x0000002ca4a37c36 */ /* 0x000fe20008000000 */
[----:B------:R-:W-:Y:S01]  /*7730*/  LOP3.LUT R151, R151, 0x1, RZ, 0x3c, !PT ;  /* 0x0000000197977812 */ /* 0x000fe200078e3cff */
[----:B------:R-:W-:Y:S01]  /*7740*/  IMAD.MOV.U32 R85, RZ, RZ, -0x10 ;  /* 0xfffffff0ff557424 */ /* 0x000fe200078e00ff */
[----:B------:R-:W-:Y:S01]  /*7750*/  @P1 SEL R0, R4, R0, !P2 ;  /* 0x0000000004001207 */ /* 0x000fe20005000000 */
[----:B------:R-:W-:Y:S01]  /*7760*/  IMAD.SHL.U32 R84, R153, 0x10, RZ ;  /* 0x0000001099547824 */ /* 0x000fe200078e00ff */
[----:B------:R-:W-:Y:S01]  /*7770*/  SHF.L.U32 R3, R3, 0x1f, RZ ;  /* 0x0000001f03037819 */ /* 0x000fe200000006ff */
[C---:B------:R-:W-:Y:S01]  /*7780*/  IMAD.IADD R149, R163.reuse, 0x1, R75 ;  /* 0x00000001a3957824 */ /* 0x040fe200078e024b */
[----:B------:R-:W-:Y:S01]  /*7790*/  @!P4 LOP3.LUT R0, R0, 0x1, RZ, 0xc0, !PT ;  /* 0x000000010000c812 */ /* 0x000fe200078ec0ff */
[----:B------:R-:W-:Y:S01]  /*77a0*/  IMAD.IADD R162, R163, 0x1, R84 ;  /* 0x00000001a3a27824 */ /* 0x000fe200078e0254 */
[----:B------:R-:W-:Y:S01]  /*77b0*/  BSSY B1, `(.L_x_107) ;  /* 0x000004d000017945 */ /* 0x000fe20003800000 */
[----:B------:R-:W-:Y:S01]  /*77c0*/  IMAD.IADD R159, R84, 0x1, R149 ;  /* 0x00000001549f7824 */ /* 0x000fe200078e0295 */
[----:B------:R-:W-:Y:S01]  /*77d0*/  ISETP.NE.U32.OR P5, PT, R0, 0x1, P4 ;  /* 0x000000010000780c */ /* 0x000fe200027a5470 */
[----:B------:R-:W-:Y:S01]  /*77e0*/  IMAD.MOV.U32 R86, RZ, RZ, 0x1 ;  /* 0x00000001ff567424 */ /* 0x000fe200078e00ff */
[----:B------:R-:W-:Y:S01]  /*77f0*/  LOP3.LUT P4, R147, R142, 0xff, RZ, 0xc0, !PT ;  /* 0x000000ff8e937812 */ /* 0x000fe2000788c0ff */
[----:B------:R-:W-:Y:S01]  /*7800*/  IMAD.MOV.U32 R74, RZ, RZ, RZ ;  /* 0x000000ffff4a7224 */ /* 0x000fe200078e00ff */
[----:B------:R-:W-:Y:S02]  /*7810*/  P2R R157, PR, RZ, 0x20 ;  /* 0x00000020ff9d7803 */ /* 0x000fe40000000000 */
[----:B------:R-:W-:Y:S02]  /*7820*/  CS2R R130, SRZ ;  /* 0x0000000000827805 */ /* 0x000fe4000001ff00 */
[----:B------:R-:W-:Y:S02]  /*7830*/  CS2R R128, SRZ ;  /* 0x0000000000807805 */ /* 0x000fe4000001ff00 */
[----:B------:R-:W-:Y:S02]  /*7840*/  CS2R R122, SRZ ;  /* 0x00000000007a7805 */ /* 0x000fe4000001ff00 */
[----:B------:R-:W-:Y:S02]  /*7850*/  CS2R R120, SRZ ;  /* 0x0000000000787805 */ /* 0x000fe4000001ff00 */
[----:B------:R-:W-:Y:S02]  /*7860*/  CS2R R114, SRZ ;  /* 0x0000000000727805 */ /* 0x000fe4000001ff00 */
[----:B------:R-:W-:Y:S02]  /*7870*/  CS2R R112, SRZ ;  /* 0x0000000000707805 */ /* 0x000fe4000001ff00 */
[----:B------:R-:W-:Y:S02]  /*7880*/  CS2R R106, SRZ ;  /* 0x00000000006a7805 */ /* 0x000fe4000001ff00 */
[----:B------:R-:W-:Y:S02]  /*7890*/  CS2R R104, SRZ ;  /* 0x0000000000687805 */ /* 0x000fe4000001ff00 */
[----:B------:R-:W-:Y:S02]  /*78a0*/  @P5 SHF.L.U32 R0, R151, 0x1f, RZ ;  /* 0x0000001f97005819 */ /* 0x000fe400000006ff */
[----:B------:R-:W-:Y:S02]  /*78b0*/  CS2R R98, SRZ ;  /* 0x0000000000627805 */ /* 0x000fe4000001ff00 */
[----:B------:R-:W-:Y:S02]  /*78c0*/  CS2R R96, SRZ ;  /* 0x0000000000607805 */ /* 0x000fe4000001ff00 */
[----:B------:R-:W-:Y:S01]  /*78d0*/  CS2R R90, SRZ ;  /* 0x00000000005a7805 */ /* 0x000fe2000001ff00 */
[----:B------:R1:W2:Y:S01]  /*78e0*/  @P5 SYNCS.PHASECHK.TRANS64.TRYWAIT P2, [UR44+0x20], R0 ;  /* 0x00002000ff0055a7 */ /* 0x0002a2000804112c */
[----:B------:R-:W-:Y:S02]  /*78f0*/  CS2R R88, SRZ ;  /* 0x0000000000587805 */ /* 0x000fe4000001ff00 */
[----:B------:R-:W-:Y:S02]  /*7900*/  CS2R R82, SRZ ;  /* 0x0000000000527805 */ /* 0x000fe4000001ff00 */
[----:B------:R-:W-:Y:S02]  /*7910*/  CS2R R80, SRZ ;  /* 0x0000000000507805 */ /* 0x000fe4000001ff00 */
[----:B------:R-:W-:Y:S02]  /*7920*/  CS2R R78, SRZ ;  /* 0x00000000004e7805 */ /* 0x000fe4000001ff00 */
[----:B------:R-:W-:Y:S01]  /*7930*/  CS2R R76, SRZ ;  /* 0x00000000004c7805 */ /* 0x000fe2000001ff00 */
[----:B------:R3:W3:Y:S01]  /*7940*/  SYNCS.PHASECHK.TRANS64.TRYWAIT P1, [UR44+0x90], R3 ;  /* 0x00009003ff0075a7 */ /* 0x0006e2000802112c */
[----:B-1----:R-:W-:Y:S02]  /*7950*/  SEL R0, RZ, 0xffffffff, P0 ;  /* 0xffffffffff007807 */ /* 0x002fe40000000000 */
[----:B------:R-:W-:Y:S02]  /*7960*/  ISETP.NE.AND P0, PT, RZ, UR38, PT ;  /* 0x00000026ff007c0c */ /* 0x000fe4000bf05270 */
[----:B------:R-:W-:Y:S02]  /*7970*/  @P3 SEL R0, R4, R0, !P4 ;  /* 0x0000000004003207 */ /* 0x000fe40006000000 */
[----:B------:R-:W-:Y:S02]  /*7980*/  SEL R70, RZ, 0xc0, P0 ;  /* 0x000000c0ff467807 */ /* 0x000fe40000000000 */
[----:B------:R-:W-:Y:S04]  /*7990*/  LOP3.LUT R0, R0, 0x1, RZ, 0xc0, !PT ;  /* 0x0000000100007812 */ /* 0x000fe800078ec0ff */
[----:B------:R-:W-:Y:S01]  /*79a0*/  ISETP.NE.U32.AND P3, PT, R0, 0x1, PT ;  /* 0x000000010000780c */ /* 0x000fe20003f65070 */
[----:B------:R-:W-:Y:S03]  /*79b0*/  IMAD.U32 R0, RZ, RZ, UR38 ;  /* 0x00000026ff007e24 */ /* 0x000fe6000f8e00ff */
[----:B------:R-:W-:Y:S01]  /*79c0*/  P2R R87, PR, RZ, 0x8 ;  /* 0x00000008ff577803 */ /* 0x000fe20000000000 */
[----:B------:R-:W-:Y:S01]  /*79d0*/  IMAD R69, R0, 0xc0, R2 ;  /* 0x000000c000457824 */ /* 0x000fe200078e0202 */
[----:B------:R-:W-:Y:S04]  /*79e0*/  ISETP.NE.U32.AND P3, PT, R141, 0x1, PT ;  /* 0x000000018d00780c */ /* 0x000fe80003f65070 */
[----:B------:R-:W-:Y:S05]  /*79f0*/  SEL R85, R85, 0x10, !P3 ;  /* 0x0000001055557807 */ /* 0x000fea0005800000 */
[----:B------:R-:W-:Y:S02]  /*7a00*/  IMAD.IADD R163, R163, 0x1, R85 ;  /* 0x00000001a3a37824 */ /* 0x000fe400078e0255 */
[C---:B------:R-:W-:Y:S02]  /*7a10*/  IMAD.IADD R161, R85.reuse, 0x1, R162 ;  /* 0x0000000155a17824 */ /* 0x040fe400078e02a2 */
[C---:B------:R-:W-:Y:S02]  /*7a20*/  IMAD.IADD R160, R85.reuse, 0x1, R149 ;  /* 0x0000000155a07824 */ /* 0x040fe400078e0295 */
[----:B------:R-:W-:Y:S01]  /*7a30*/  IMAD.IADD R158, R85, 0x1, R159 ;  /* 0x00000001559e7824 */ /* 0x000fe200078e029f */
[----:B--2---:R-:W-:Y:S01]  /*7a40*/  @P5 SEL R86, RZ, 0x1, !P2 ;  /* 0x00000001ff565807 */ /* 0x004fe20005000000 */
[----:B------:R-:W-:Y:S06]  /*7a50*/  @!P5 BRA `(.L_x_108) ;  /* 0x000000000088d947 */ /* 0x000fec0003800000 */
[----:B------:R-:W-:Y:S01]  /*7a60*/  IMAD.MOV.U32 R131, RZ, RZ, RZ ;  /* 0x000000ffff837224 */ /* 0x000fe200078e00ff */
[----:B------:R-:W-:Y:S01]  /*7a70*/  ISETP.NE.AND P0, PT, R86, RZ, PT ;  /* 0x000000ff5600720c */ /* 0x000fe20003f05270 */
[----:B------:R-:W-:Y:S01]  /*7a80*/  BSSY B0, `(.L_x_109) ;  /* 0x0000014000007945 */ /* 0x000fe20003800000 */
        /* <DEDUP_REMOVED lines=14> */
[----:B------:R-:W-:Y:S01]  /*7b70*/  CS2R R128, SRZ ;  /* 0x0000000000807805 */ /* 0x000fe2000001ff00 */
[----:B------:R-:W-:Y:S06]  /*7b80*/  @P0 BRA `(.L_x_110) ;  /* 0x00000000000c0947 */ /* 0x000fec0003800000 */
[----:B------:R-:W-:Y:S04]  /*7b90*/  SHF.L.U32 R4, R151, 0x1f, RZ ;  /* 0x0000001f97047819 */ /* 0x000fe800000006ff */
[----:B------:R-:W1:Y:S02]  /*7ba0*/  SYNCS.PHASECHK.TRANS64.TRYWAIT P0, [UR44+0x20], R4 ;  /* 0x00002004ff0075a7 */ /* 0x000e64000800112c */
[----:B-1----:R-:W-:Y:S05]  /*7bb0*/  @!P0 BRA `(.L_x_111) ;  /* 0x0000005c005c8947 */ /* 0x002fea0003800000 */
.L_x_110:
[----:B------:R-:W-:Y:S05]  /*7bc0*/  BSYNC B0 ;  /* 0x0000000000007941 */ /* 0x000fea0003800000 */
.L_x_109:
[----:B------:R-:W-:Y:S01]  /*7bd0*/  ISETP.NE.AND P0, PT, R87, RZ, PT ;  /* 0x000000ff5700720c */ /* 0x000fe20003f05270 */
[----:B------:R-:W-:Y:S11]  /*7be0*/  HFMA2 R74, -RZ, RZ, 0, 5.9604644775390625e-08 ;  /* 0x00000001ff4a7431 */ /* 0x000ff600000001ff */
[----:B------:R-:W-:Y:S01]  /*7bf0*/  @!UPT UIADD3 URZ, UPT, UPT, URZ, URZ, URZ ;  /* 0x000000fffffff290 */ /* 0x000fe2000fffe0ff */
[----:B------:R2:W1:Y:S04]  /*7c00*/  @P0 LDS.128 R76, [R164+UR44+0x400] ;  /* 0x0004002ca44c0984 */ /* 0x0004680008000c00 */
[----:B------:R2:W1:Y:S04]  /*7c10*/  @P0 LDS.128 R80, [R163+0x400] ;  /* 0x00040000a3500984 */ /* 0x0004680000000c00 */
[----:B------:R2:W1:Y:S04]  /*7c20*/  @P0 LDS.128 R88, [R162+0x400] ;  /* 0x00040000a2580984 */ /* 0x0004680000000c00 */
[----:B------:R2:W1:Y:S04]  /*7c30*/  @P0 LDS.128 R96, [R161+0x400] ;  /* 0x00040000a1600984 */ /* 0x0004680000000c00 */
[----:B------:R2:W1:Y:S04]  /*7c40*/  @P0 LDS.128 R104, [R149+0x400] ;  /* 0x0004000095680984 */ /* 0x0004680000000c00 */
[----:B------:R2:W1:Y:S04]  /*7c50*/  @P0 LDS.128 R112, [R160+0x400] ;  /* 0x00040000a0700984 */ /* 0x0004680000000c00 */
[----:B------:R2:W1:Y:S04]  /*7c60*/  @P0 LDS.128 R120, [R159+0x400] ;  /* 0x000400009f780984 */ /* 0x0004680000000c00 */
[----:B------:R2:W1:Y:S02]  /*7c70*/  @P0 LDS.128 R128, [R158+0x400] ;  /* 0x000400009e800984 */ /* 0x0004640000000c00 */
.L_x_108:
[----:B------:R-:W-:Y:S05]  /*7c80*/  BSYNC B1 ;  /* 0x0000000000017941 */ /* 0x000fea0003800000 */
.L_x_107:
[----:B------:R-:W-:Y:S05]  /*7c90*/  IMAD.IADD R16, R69, 0x1, R70 ;  /* 0x0000000145107824 */ /* 0x000fea00078e0246 */
[----:B-1----:R-:W-:Y:S04]  /*7ca0*/  SHF.R.U32.HI R0, RZ, 0x15, R16 ;  /* 0x00000015ff007819 */ /* 0x002fe80000011610 */
[----:B------:R-:W-:Y:S01]  /*7cb0*/  LOP3.LUT P0, RZ, R0, 0x3, R143, 0x48, !PT ;  /* 0x0000000300ff7812 */ /* 0x000fe2000780488f */
[----:B------:R-:W-:Y:S01]  /*7cc0*/  @!UPT UIADD3 URZ, UPT, UPT, URZ, URZ, URZ ;  /* 0x000000fffffff290 */ /* 0x000fe2000fffe0ff */
[----:B---3--:R-:W-:Y:S11]  /*7cd0*/  @P1 BRA `(.L_x_112) ;  /* 0x0000000000081947 */ /* 0x008ff60003800000 */
[----:B------:R-:W1:Y:S02]  /*7ce0*/  SYNCS.PHASECHK.TRANS64.TRYWAIT P1, [UR44+0x90], R3 ;  /* 0x00009003ff0075a7 */ /* 0x000e64000802112c */
[----:B-1----:R-:W-:Y:S05]  /*7cf0*/  @!P1 BRA `(.L_x_113) ;  /* 0x0000005c00249947 */ /* 0x002fea0003800000 */
.L_x_112:
[----:B------:R-:W-:Y:S05]  /*7d00*/  @!P0 BRA `(.L_x_114) ;  /* 0x0000000000408947 */ /* 0x000fea0003800000 */
[----:B------:R-:W3:Y:S01]  /*7d10*/  LDCU.64 UR8, c[0x4][0x70] ;  /* 0x01000e00ff0877ac */ /* 0x000ee20008000a00 */
[----:B------:R-:W-:Y:S01]  /*7d20*/  MOV R15, 0x0 ;  /* 0x00000000000f7802 */ /* 0x000fe20000000f00 */
[----:B------:R-:W-:Y:S02]  /*7d30*/  HFMA2 R12, -RZ, RZ, 0, 5.9604644775390625e-08 ;  /* 0x00000001ff0c7431 */ /* 0x000fe400000001ff */
[----:B------:R-:W-:Y:S02]  /*7d40*/  IMAD.MOV.U32 R8, RZ, RZ, 0x192 ;  /* 0x00000192ff087424 */ /* 0x000fe400078e00ff */
[----:B------:R-:W-:Y:S01]  /*7d50*/  IMAD.MOV.U32 R13, RZ, RZ, RZ ;  /* 0x000000ffff0d7224 */ /* 0x000fe200078e00ff */
[----:B------:R-:W5:Y:S01]  /*7d60*/  LDCU.64 UR6, c[0x4][0x78] ;  /* 0x01000f00ff0677ac */ /* 0x000f620008000a00 */
[----:B------:R-:W1:Y:S01]  /*7d70*/  LDC.64 R14, c[0x4][R15] ;  /* 0x010000000f0e7b82 */ /* 0x000e620000000a00 */
[----:B------:R-:W2:Y:S01]  /*7d80*/  LDCU.64 UR4, c[0x4][0x10] ;  /* 0x01000200ff0477ac */ /* 0x000ea20008000a00 */
[----:B---3--:R-:W-:Y:S01]  /*7d90*/  MOV R5, UR9 ;  /* 0x0000000900057c02 */ /* 0x008fe20008000f00 */
[----:B------:R-:W-:Y:S01]  /*7da0*/  IMAD.U32 R4, RZ, RZ, UR8 ;  /* 0x00000008ff047e24 */ /* 0x000fe2000f8e00ff */
[----:B-----5:R-:W-:Y:S01]  /*7db0*/  MOV R7, UR7 ;  /* 0x0000000700077c02 */ /* 0x020fe20008000f00 */
[----:B------:R-:W-:Y:S01]  /*7dc0*/  IMAD.U32 R6, RZ, RZ, UR6 ;  /* 0x00000006ff067e24 */ /* 0x000fe2000f8e00ff */
[----:B--2---:R-:W-:Y:S01]  /*7dd0*/  MOV R11, UR5 ;  /* 0x00000005000b7c02 */ /* 0x004fe20008000f00 */
[----:B------:R-:W-:Y:S02]  /*7de0*/  IMAD.U32 R10, RZ, RZ, UR4 ;  /* 0x00000004ff0a7e24 */ /* 0x000fe4000f8e00ff */
[----:B------:R-:W-:Y:S07]  /*7df0*/  LEPC R20, `(.L_x_114) ;  /* 0x000000001014794e */ /* 0x000fee0000000000 */
[----:B-1--4-:R-:W-:Y:S05]  /*7e00*/  CALL.ABS.NOINC R14 ;  /* 0x000000000e007343 */ /* 0x012fea0003c00000 */
.L_x_114:
[----:B------:R-:W-:Y:S01]  /*7e10*/  SHF.L.U32 R72, R76, 0x10, RZ ;  /* 0x000000104c487819 */ /* 0x000fe200000006ff */
[----:B------:R-:W-:Y:S05]  /*7e20*/  WARPSYNC.ALL ;  /* 0x0000000000007948 */ /* 0x000fea0003800000 */
[----:B------:R-:W-:Y:S01]  /*7e30*/  R2UR UR4, R16 ;  /* 0x00000000100472ca */ /* 0x000fe200000e0000 */
[----:B------:R-:W-:Y:S01]  /*7e40*/  BSSY.RECONVERGENT B0, `(.L_x_115) ;  /* 0x0000101000007945 */ /* 0x000fe20003800200 */
[----:B------:R-:W-:Y:S02]  /*7e50*/  LOP3.LUT R73, R77, 0xffff0000, RZ, 0xc0, !PT ;  /* 0xffff00004d497812 */ /* 0x000fe400078ec0ff */
[----:B------:R-:W-:Y:S02]  /*7e60*/  R2UR UR5, R155 ;  /* 0x000000009b0572ca */ /* 0x000fe400000e0000 */
[----:B------:R-:W-:Y:S07]  /*7e70*/  ISETP.NE.AND P0, PT, R154, RZ, PT ;  /* 0x000000ff9a00720c */ /* 0x000fee0003f05270 */
[----:B------:R-:W3:Y:S01]  /*7e80*/  LDTM.x64 R4, tmem[UR4] ;  /* 0x00000004000479ee */ /* 0x000ee20008340000 */
[----:B------:R-:W-:Y:S03]  /*7e90*/  NOP ;  /* 0x0000000000007918 */ /* 0x000fe60000000000 */
[----:B---3--:R-:W-:Y:S01]  /*7ea0*/  SYNCS.ARRIVE.TRANS64.RED.A1T0 RZ, [UR5], RZ ;  /* 0x000000ffffff79a7 */ /* 0x008fe20008100405 */
[----:B-1--4-:R-:W-:Y:S01]  /*7eb0*/  FMUL R0, R68, R4 ;  /* 0x0000000444007220 */ /* 0x012fe20000400000 */
[----:B------:R-:W-:Y:S01]  /*7ec0*/  LOP3.LUT R4, R76, 0xffff0000, RZ, 0xc0, !PT ;  /* 0xffff00004c047812 */ /* 0x000fe200078ec0ff */
[C---:B------:R-:W-:Y:S01]  /*7ed0*/  FMUL R3, R68.reuse, R5 ;  /* 0x0000000544037220 */ /* 0x040fe20000400000 */
[C---:B------:R-:W-:Y:S01]  /*7ee0*/  FMUL R5, R68.reuse, R9 ;  /* 0x0000000944057220 */ /* 0x040fe20000400000 */
[----:B------:R-:W-:Y:S01]  /*7ef0*/  FFMA R0, R71, R72, R0 ;  /* 0x0000004847007223 */ /* 0x000fe20000000000 */
[----:B------:R-:W-:Y:S01]  /*7f00*/  SHF.L.U32 R72, R77, 0x10, RZ ;  /* 0x000000104d487819 */ /* 0x000fe200000006ff */
[----:B------:R-:W-:Y:S01]  /*7f10*/  FFMA R3, R71, R4, R3 ;  /* 0x0000000447037223 */ /* 0x000fe20000000003 */
[C---:B------:R-:W-:Y:S01]  /*7f20*/  FMUL R4, R68.reuse, R8 ;  /* 0x0000000844047220 */ /* 0x040fe20000400000 */
[C---:B------:R-:W-:Y:S01]  /*7f30*/  FMUL R8, R68.reuse, R12 ;  /* 0x0000000c44087220 */ /* 0x040fe20000400000 */
[C---:B------:R-:W-:Y:S01]  /*7f40*/  FMUL R12, R68.reuse, R16 ;  /* 0x00000010440c7220 */ /* 0x040fe20000400000 */
[C---:B------:R-:W-:Y:S01]  /*7f50*/  FMUL R16, R68.reuse, R20 ;  /* 0x0000001444107220 */ /* 0x040fe20000400000 */
[----:B------:R-:W-:Y:S01]  /*7f60*/  F2FP.BF16.F32.PACK_AB R92, R3, R0 ;  /* 0x00000000035c723e */ /* 0x000fe200000010ff */
[----:B------:R-:W-:Y:S01]  /*7f70*/  FMUL R20, R68, R24 ;  /* 0x0000001844147220 */ /* 0x000fe20000400000 */
[----:B------:R-:W-:Y:S01]  /*7f80*/  LOP3.LUT R0, R78, 0xffff0000, RZ, 0xc0, !PT ;  /* 0xffff00004e007812 */ /* 0x000fe200078ec0ff */
[C---:B------:R-:W-:Y:S01]  /*7f90*/  FMUL R24, R68.reuse, R28 ;  /* 0x0000001c44187220 */ /* 0x040fe20000400000 */
[----:B------:R-:W-:Y:S01]  /*7fa0*/  SHF.L.U32 R3, R79, 0x10, RZ ;  /* 0x000000104f037819 */ /* 0x000fe200000006ff */
[C---:B------:R-:W-:Y:S01]  /*7fb0*/  FMUL R28, R68.reuse, R32 ;  /* 0x00000020441c7220 */ /* 0x040fe20000400000 */
        /* <DEDUP_REMOVED lines=15> */
[----:B------:R-:W-:Y:S01]  /*80b0*/  FMUL R60, R68, R64 ;  /* 0x00000040443c7220 */ /* 0x000fe20000400000 */
[----:B------:R-:W-:Y:S01]  /*80c0*/  SHF.L.U32 R64, R78, 0x10, RZ ;  /* 0x000000104e407819 */ /* 0x000fe200000006ff */
[C---:B------:R-:W-:Y:S01]  /*80d0*/  FMUL R7, R68.reuse, R7 ;  /* 0x0000000744077220 */ /* 0x040fe20000400000 */
[C---:B------:R-:W-:Y:S01]  /*80e0*/  FMUL R37, R68.reuse, R41 ;  /* 0x0000002944257220 */ /* 0x040fe20000400000 */
[C---:B------:R-:W-:Y:S01]  /*80f0*/  FMUL R41, R68.reuse, R45 ;  /* 0x0000002d44297220 */ /* 0x040fe20000400000 */
[C---:B------:R-:W-:Y:S01]  /*8100*/  FMUL R45, R68.reuse, R49 ;  /* 0x00000031442d7220 */ /* 0x040fe20000400000 */
[C---:B------:R-:W-:Y:S01]  /*8110*/  FFMA R6, R71.reuse, R72, R6 ;  /* 0x0000004847067223 */ /* 0x040fe20000000006 */
[C---:B------:R-:W-:Y:S01]  /*8120*/  FMUL R49, R68.reuse, R53 ;  /* 0x0000003544317220 */ /* 0x040fe20000400000 */
[C---:B------:R-:W-:Y:S01]  /*8130*/  FFMA R7, R71.reuse, R73, R7 ;  /* 0x0000004947077223 */ /* 0x040fe20000000007 */
[C---:B------:R-:W-:Y:S01]  /*8140*/  FMUL R53, R68.reuse, R57 ;  /* 0x0000003944357220 */ /* 0x040fe20000400000 */
[----:B------:R-:W-:Y:S01]  /*8150*/  FFMA R4, R71, R64, R4 ;  /* 0x0000004047047223 */ /* 0x000fe20000000004 */
[----:B------:R-:W-:Y:S01]  /*8160*/  LOP3.LUT R64, R79, 0xffff0000, RZ, 0xc0, !PT ;  /* 0xffff00004f407812 */ /* 0x000fe200078ec0ff */
[C---:B------:R-:W-:Y:S01]  /*8170*/  FMUL R10, R68.reuse, R10 ;  /* 0x0000000a440a7220 */ /* 0x040fe20000400000 */
[----:B------:R-:W-:Y:S01]  /*8180*/  F2FP.BF16.F32.PACK_AB R93, R7, R6 ;  /* 0x00000006075d723e */ /* 0x000fe200000010ff */
[C---:B------:R-:W-:Y:S01]  /*8190*/  FMUL R57, R68.reuse, R61 ;  /* 0x0000003d44397220 */ /* 0x040fe20000400000 */
[----:B------:R-:W-:Y:S01]  /*81a0*/  LOP3.LUT R6, R83, 0xffff0000, RZ, 0xc0, !PT ;  /* 0xffff000053067812 */ /* 0x000fe200078ec0ff */
[----:B------:R-:W-:Y:S01]  /*81b0*/  FMUL R61, R68, R65 ;  /* 0x00000041443d7220 */ /* 0x000fe20000400000 */
[C---:B------:R-:W-:Y:S01]  /*81c0*/  SHF.L.U32 R65, R80.reuse, 0x10, RZ ;  /* 0x0000001050417819 */ /* 0x040fe200000006ff */
[C---:B------:R-:W-:Y:S01]  /*81d0*/  FFMA R5, R71.reuse, R0, R5 ;  /* 0x0000000047057223 */ /* 0x040fe20000000005 */
[----:B------:R-:W-:Y:S01]  /*81e0*/  LOP3.LUT R0, R80, 0xffff0000, RZ, 0xc0, !PT ;  /* 0xffff000050007812 */ /* 0x000fe200078ec0ff */
[C---:B------:R-:W-:Y:S01]  /*81f0*/  FMUL R11, R68.reuse, R11 ;  /* 0x0000000b440b7220 */ /* 0x040fe20000400000 */
[----:B------:R-:W-:Y:S01]  /*8200*/  FFMA R10, R71, R3, R10 ;  /* 0x00000003470a7223 */ /* 0x000fe2000000000a */
[----:B------:R-:W-:Y:S01]  /*8210*/  SHF.L.U32 R3, R81, 0x10, RZ ;  /* 0x0000001051037819 */ /* 0x000fe200000006ff */
[----:B------:R-:W-:Y:S01]  /*8220*/  FMUL R14, R68, R14 ;  /* 0x0000000e440e7220 */ /* 0x000fe20000400000 */
[----:B------:R-:W-:Y:S01]  /*8230*/  F2FP.BF16.F32.PACK_AB R94, R5, R4 ;  /* 0x00000004055e723e */ /* 0x000fe200000010ff */
[C---:B------:R-:W-:Y:S01]  /*8240*/  FFMA R11, R71.reuse, R64, R11 ;  /* 0x00000040470b7223 */ /* 0x040fe2000000000b */
[C---:B------:R-:W-:Y:S01]  /*8250*/  LOP3.LUT R4, R82.reuse, 0xffff0000, RZ, 0xc0, !PT ;  /* 0xffff000052047812 */ /* 0x040fe200078ec0ff */
[----:B------:R-:W-:Y:S01]  /*8260*/  FFMA R8, R71, R65, R8 ;  /* 0x0000004147087223 */ /* 0x000fe20000000008 */
[----:B------:R-:W-:Y:S01]  /*8270*/  SHF.L.U32 R5, R83, 0x10, RZ ;  /* 0x0000001053057819 */ /* 0x000fe200000006ff */
[----:B------:R-:W-:Y:S01]  /*8280*/  FFMA R9, R71, R0, R9 ;  /* 0x0000000047097223 */ /* 0x000fe20000000009 */
[----:B------:R-:W-:Y:S01]  /*8290*/  LOP3.LUT R0, R81, 0xffff0000, RZ, 0xc0, !PT ;  /* 0xffff000051007812 */ /* 0x000fe200078ec0ff */
[----:B------:R-:W-:Y:S01]  /*82a0*/  FFMA R14, R71, R3, R14 ;  /* 0x00000003470e7223 */ /* 0x000fe2000000000e */
[----:B------:R-:W-:Y:S01]  /*82b0*/  SHF.L.U32 R3, R82, 0x10, RZ ;  /* 0x0000001052037819 */ /* 0x000fe200000006ff */
[C---:B------:R-:W-:Y:S01]  /*82c0*/  FMUL R15, R68.reuse, R15 ;  /* 0x0000000f440f7220 */ /* 0x040fe20000400000 */
[----:B------:R-:W-:Y:S01]  /*82d0*/  F2FP.BF16.F32.PACK_AB R95, R11, R10 ;  /* 0x0000000a0b5f723e */ /* 0x000fe200000010ff */
[----:B------:R-:W-:Y:S01]  /*82e0*/  FMUL R18, R68, R18 ;  /* 0x0000001244127220 */ /* 0x000fe20000400000 */
[----:B------:R-:W-:Y:S01]  /*82f0*/  F2FP.BF16.F32.PACK_AB R8, R9, R8 ;  /* 0x000000080908723e */ /* 0x000fe200000010ff */
[C---:B------:R-:W-:Y:S01]  /*8300*/  FFMA R15, R71.reuse, R0, R15 ;  /* 0x00000000470f7223 */ /* 0x040fe2000000000f */
[----:B------:R-:W-:Y:S01]  /*8310*/  SHF.L.U32 R0, R88, 0x10, RZ ;  /* 0x0000001058007819 */ /* 0x000fe200000006ff */
[----:B------:R-:W-:Y:S01]  /*8320*/  FMUL R19, R68, R19 ;  /* 0x0000001344137220 */ /* 0x000fe20000400000 */
[C---:B------:R-:W-:Y:S01]  /*8330*/  FFMA R12, R71.reuse, R3, R12 ;  /* 0x00000003470c7223 */ /* 0x040fe2000000000c */
[----:B------:R-:W-:Y:S01]  /*8340*/  LOP3.LUT R3, R88, 0xffff0000, RZ, 0xc0, !PT ;  /* 0xffff000058037812 */ /* 0x000fe200078ec0ff */
[C---:B------:R-:W-:Y:S01]  /*8350*/  FFMA R13, R71.reuse, R4, R13 ;  /* 0x00000004470d7223 */ /* 0x040fe2000000000d */
[----:B------:R-:W-:Y:S01]  /*8360*/  LOP3.LUT R4, R90, 0xffff0000, RZ, 0xc0, !PT ;  /* 0xffff00005a047812 */ /* 0x000fe200078ec0ff */
[----:B------:R-:W-:Y:S01]  /*8370*/  FFMA R18, R71, R5, R18 ;  /* 0x0000000547127223 */ /* 0x000fe20000000012 */
[----:B------:R-:W-:Y:S01]  /*8380*/  SHF.L.U32 R5, R91, 0x10, RZ ;  /* 0x000000105b057819 */ /* 0x000fe200000006ff */
[----:B------:R-:W-:Y:S01]  /*8390*/  FFMA R19, R71, R6, R19 ;  /* 0x0000000647137223 */ /* 0x000fe20000000013 */
[----:B------:R-:W-:Y:S01]  /*83a0*/  LOP3.LUT R6, R91, 0xffff0000, RZ, 0xc0, !PT ;  /* 0xffff00005b067812 */ /* 0x000fe200078ec0ff */
[----:B------:R-:W-:Y:S01]  /*83b0*/  FFMA R16, R71, R0, R16 ;  /* 0x0000000047107223 */ /* 0x000fe20000000010 */
[----:B------:R-:W-:Y:S01]  /*83c0*/  SHF.L.U32 R0, R89, 0x10, RZ ;  /* 0x0000001059007819 */ /* 0x000fe200000006ff */
[----:B------:R-:W-:Y:S01]  /*83d0*/  FMUL R22, R68, R22 ;  /* 0x0000001644167220 */ /* 0x000fe20000400000 */
[----:B------:R-:W-:Y:S01]  /*83e0*/  F2FP.BF16.F32.PACK_AB R9, R15, R14 ;  /* 0x0000000e0f09723e */ /* 0x000fe200000010ff */
[C---:B------:R-:W-:Y:S01]  /*83f0*/  FFMA R17, R71.reuse, R3, R17 ;  /* 0x0000000347117223 */ /* 0x040fe20000000011 */
[----:B------:R-:W-:Y:S01]  /*8400*/  SHF.L.U32 R3, R90, 0x10, RZ ;  /* 0x000000105a037819 */ /* 0x000fe200000006ff */
[----:B------:R-:W-:Y:S01]  /*8410*/  FFMA R22, R71, R0, R22 ;  /* 0x0000000047167223 */ /* 0x000fe20000000016 */
[----:B------:R-:W-:Y:S01]  /*8420*/  LOP3.LUT R0, R89, 0xffff0000, RZ, 0xc0, !PT ;  /* 0xffff000059007812 */ /* 0x000fe200078ec0ff */
[C---:B------:R-:W-:Y:S01]  /*8430*/  FMUL R23, R68.reuse, R23 ;  /* 0x0000001744177220 */ /* 0x040fe20000400000 */
[----:B------:R-:W-:Y:S01]  /*8440*/  F2FP.BF16.F32.PACK_AB R10, R13, R12 ;  /* 0x0000000c0d0a723e */ /* 0x000fe200000010ff */
[----:B------:R-:W-:Y:S01]  /*8450*/  FMUL R26, R68, R26 ;  /* 0x0000001a441a7220 */ /* 0x000fe20000400000 */
[----:B------:R-:W-:Y:S01]  /*8460*/  F2FP.BF16.F32.PACK_AB R11, R19, R18 ;  /* 0x00000012130b723e */ /* 0x000fe200000010ff */
[----:B------:R-:W-:Y:S01]  /*8470*/  FFMA R23, R71, R0, R23 ;  /* 0x0000000047177223 */ /* 0x000fe20000000017 */
[----:B------:R-:W-:Y:S01]  /*8480*/  SHF.L.U32 R0, R96, 0x10, RZ ;  /* 0x0000001060007819 */ /* 0x000fe200000006ff */
[----:B------:R-:W-:Y:S01]  /*8490*/  FMUL R27, R68, R27 ;  /* 0x0000001b441b7220 */ /* 0x000fe20000400000 */
[----:B------:R-:W-:Y:S01]  /*84a0*/  F2FP.BF16.F32.PACK_AB R16, R17, R16 ;  /* 0x000000101110723e */ /* 0x000fe200000010ff */
[C---:B------:R-:W-:Y:S01]  /*84b0*/  FFMA R20, R71.reuse, R3, R20 ;  /* 0x0000000347147223 */ /* 0x040fe20000000014 */
[----:B------:R-:W-:Y:S01]  /*84c0*/  LOP3.LUT R3, R96, 0xffff0000, RZ, 0xc0, !PT ;  /* 0xffff000060037812 */ /* 0x000fe200078ec0ff */
[----:B------:R-:W-:Y:S01]  /*84d0*/  FFMA R21, R71, R4, R21 ;  /* 0x0000000447157223 */ /* 0x000fe20000000015 */
[----:B------:R-:W-:Y:S01]  /*84e0*/  SHF.L.U32 R4, R97, 0x10, RZ ;  /* 0x0000001061047819 */ /* 0x000fe200000006ff */
[----:B------:R-:W-:Y:S01]  /*84f0*/  FFMA R26, R71, R5, R26 ;  /* 0x00000005471a7223 */ /* 0x000fe2000000001a */
[----:B------:R-:W-:Y:S01]  /*8500*/  F2FP.BF16.F32.PACK_AB R17, R23, R22 ;  /* 0x000000161711723e */ /* 0x000fe200000010ff */
[----:B------:R-:W-:Y:S01]  /*8510*/  FFMA R27, R71, R6, R27 ;  /* 0x00000006471b7223 */ /* 0x000fe2000000001b */
[----:B------:R-:W-:Y:S01]  /*8520*/  F2FP.BF16.F32.PACK_AB R18, R21, R20 ;  /* 0x000000141512723e */ /* 0x000fe200000010ff */
[----:B------:R-:W-:Y:S01]  /*8530*/  FFMA R24, R71, R0, R24 ;  /* 0x0000000047187223 */ /* 0x000fe20000000018 */
[----:B------:R-:W-:Y:S01]  /*8540*/  LOP3.LUT R0, R97, 0xffff0000, RZ, 0xc0, !PT ;  /* 0xffff000061007812 */ /* 0x000fe200078ec0ff */
[C---:B------:R-:W-:Y:S01]  /*8550*/  FMUL R30, R68.reuse, R30 ;  /* 0x0000001e441e7220 */ /* 0x040fe20000400000 */
[----:B------:R-:W-:Y:S01]  /*8560*/  F2FP.BF16.F32.PACK_AB R19, R27, R26 ;  /* 0x0000001a1b13723e */ /* 0x000fe200000010ff */
[----:B------:R-:W-:Y:S01]  /*8570*/  FMUL R31, R68, R31 ;  /* 0x0000001f441f7220 */ /* 0x000fe20000400000 */
[----:B------:R-:W-:Y:S01]  /*8580*/  SHF.L.U32 R5, R131, 0x10, RZ ;  /* 0x0000001083057819 */ /* 0x000fe200000006ff */
[C---:B------:R-:W-:Y:S01]  /*8590*/  FFMA R25, R71.reuse, R3, R25 ;  /* 0x0000000347197223 */ /* 0x040fe20000000019 */
[C---:B------:R-:W-:Y:S01]  /*85a0*/  SHF.L.U32 R3, R98.reuse, 0x10, RZ ;  /* 0x0000001062037819 */ /* 0x040fe200000006ff */
[----:B------:R-:W-:Y:S01]  /*85b0*/  FFMA R30, R71, R4, R30 ;  /* 0x00000004471e7223 */ /* 0x000fe2000000001e */
[----:B------:R-:W-:Y:S01]  /*85c0*/  SHF.L.U32 R4, R99, 0x10, RZ ;  /* 0x0000001063047819 */ /* 0x000fe200000006ff */
[C---:B------:R-:W-:Y:S01]  /*85d0*/  FFMA R31, R71.reuse, R0, R31 ;  /* 0x00000000471f7223 */ /* 0x040fe2000000001f */
[----:B------:R-:W-:Y:S01]  /*85e0*/  LOP3.LUT R0, R98, 0xffff0000, RZ, 0xc0, !PT ;  /* 0xffff000062007812 */ /* 0x000fe200078ec0ff */
[----:B------:R-:W-:Y:S01]  /*85f0*/  FFMA R28, R71, R3, R28 ;  /* 0x00000003471c7223 */ /* 0x000fe2000000001c */
[----:B------:R-:W-:Y:S01]  /*8600*/  LOP3.LUT R3, R99, 0xffff0000, RZ, 0xc0, !PT ;  /* 0xffff000063037812 */ /* 0x000fe200078ec0ff */
[----:B------:R-:W-:Y:S01]  /*8610*/  FMUL R34, R68, R34 ;  /* 0x0000002244227220 */ /* 0x000fe20000400000 */
[----:B------:R-:W-:Y:S01]  /*8620*/  F2FP.BF16.F32.PACK_AB R24, R25, R24 ;  /* 0x000000181918723e */ /* 0x000fe200000010ff */
[----:B------:R-:W-:Y:S01]  /*8630*/  FFMA R29, R71, R0, R29 ;  /* 0x00000000471d7223 */ /* 0x000fe2000000001d */
[----:B------:R-:W-:Y:S01]  /*8640*/  SHF.L.U32 R0, R104, 0x10, RZ ;  /* 0x0000001068007819 */ /* 0x000fe200000006ff */
[----:B------:R-:W-:Y:S01]  /*8650*/  FMUL R35, R68, R35 ;  /* 0x0000002344237220 */ /* 0x000fe20000400000 */
[----:B------:R-:W-:Y:S01]  /*8660*/  F2FP.BF16.F32.PACK_AB R25, R31, R30 ;  /* 0x0000001e1f19723e */ /* 0x000fe200000010ff */
[----:B------:R-:W-:Y:S01]  /*8670*/  FFMA R34, R71, R4, R34 ;  /* 0x0000000447227223 */ /* 0x000fe20000000022 */
[----:B------:R-:W-:Y:S01]  /*8680*/  SHF.L.U32 R4, R105, 0x10, RZ ;  /* 0x0000001069047819 */ /* 0x000fe200000006ff */
[C---:B------:R-:W-:Y:S01]  /*8690*/  FFMA R35, R71.reuse, R3, R35 ;  /* 0x0000000347237223 */ /* 0x040fe20000000023 */
[----:B------:R-:W-:Y:S01]  /*86a0*/  LOP3.LUT R3, R104, 0xffff0000, RZ, 0xc0, !PT ;  /* 0xffff000068037812 */ /* 0x000fe200078ec0ff */
[----:B------:R-:W-:Y:S01]  /*86b0*/  FFMA R32, R71, R0, R32 ;  /* 0x0000000047207223 */ /* 0x000fe20000000020 */
[----:B------:R-:W-:Y:S01]  /*86c0*/  LOP3.LUT R0, R105, 0xffff0000, RZ, 0xc0, !PT ;  /* 0xffff000069007812 */ /* 0x000fe200078ec0ff */
[C---:B------:R-:W-:Y:S01]  /*86d0*/  FMUL R38, R68.reuse, R38 ;  /* 0x0000002644267220 */ /* 0x040fe20000400000 */
[----:B------:R-:W-:Y:S01]  /*86e0*/  F2FP.BF16.F32.PACK_AB R26, R29, R28 ;  /* 0x0000001c1d1a723e */ /* 0x000fe200000010ff */
[----:B------:R-:W-:Y:S01]  /*86f0*/  FMUL R39, R68, R39 ;  /* 0x0000002744277220 */ /* 0x000fe20000400000 */
[----:B------:R-:W-:Y:S01]  /*8700*/  F2FP.BF16.F32.PACK_AB R27, R35, R34 ;  /* 0x00000022231b723e */ /* 0x000fe200000010ff */
[C---:B------:R-:W-:Y:S01]  /*8710*/  FFMA R33, R71.reuse, R3, R33 ;  /* 0x0000000347217223 */ /* 0x040fe20000000021 */
[C---:B------:R-:W-:Y:S01]  /*8720*/  SHF.L.U32 R3, R106.reuse, 0x10, RZ ;  /* 0x000000106a037819 */ /* 0x040fe200000006ff */
[C---:B------:R-:W-:Y:S01]  /*8730*/  FFMA R38, R71.reuse, R4, R38 ;  /* 0x0000000447267223 */ /* 0x040fe20000000026 */
[----:B------:R-:W-:Y:S01]  /*8740*/  LOP3.LUT R4, R106, 0xffff0000, RZ, 0xc0, !PT ;  /* 0xffff00006a047812 */ /* 0x000fe200078ec0ff */
[----:B------:R-:W-:Y:S01]  /*8750*/  FFMA R39, R71, R0, R39 ;  /* 0x0000000047277223 */ /* 0x000fe20000000027 */
[----:B------:R-:W-:Y:S01]  /*8760*/  SHF.L.U32 R0, R107, 0x10, RZ ;  /* 0x000000106b007819 */ /* 0x000fe200000006ff */
[----:B------:R-:W-:Y:S01]  /*8770*/  FMUL R42, R68, R42 ;  /* 0x0000002a442a7220 */ /* 0x000fe20000400000 */
[----:B------:R-:W-:Y:S01]  /*8780*/  F2FP.BF16.F32.PACK_AB R32, R33, R32 ;  /* 0x000000202120723e */ /* 0x000fe200000010ff */
[----:B------:R-:W-:Y:S01]  /*8790*/  FFMA R36, R71, R3, R36 ;  /* 0x0000000347247223 */ /* 0x000fe20000000024 */
[----:B------:R-:W-:Y:S01]  /*87a0*/  LOP3.LUT R3, R107, 0xffff0000, RZ, 0xc0, !PT ;  /* 0xffff00006b037812 */ /* 0x000fe200078ec0ff */
[----:B------:R1:W-:Y:S01]  /*87b0*/  STS.128 [R164+UR44+0x400], R92 ;  /* 0x0004005ca4007988 */ /* 0x0003e20008000c2c */
[----:B------:R-:W-:Y:S01]  /*87c0*/  F2FP.BF16.F32.PACK_AB R33, R39, R38 ;  /* 0x000000262721723e */ /* 0x000fe200000010ff */
[----:B------:R-:W-:Y:S01]  /*87d0*/  FFMA R37, R71, R4, R37 ;  /* 0x0000000447257223 */ /* 0x000fe20000000025 */
[----:B------:R-:W-:Y:S01]  /*87e0*/  SHF.L.U32 R4, R113, 0x10, RZ ;  /* 0x0000001071047819 */ /* 0x000fe200000006ff */
[----:B------:R-:W-:Y:S01]  /*87f0*/  FFMA R42, R71, R0, R42 ;  /* 0x00000000472a7223 */ /* 0x000fe2000000002a */
[----:B------:R-:W-:Y:S01]  /*8800*/  SHF.L.U32 R0, R112, 0x10, RZ ;  /* 0x0000001070007819 */ /* 0x000fe200000006ff */
[----:B------:R-:W-:Y:S01]  /*8810*/  FMUL R43, R68, R43 ;  /* 0x0000002b442b7220 */ /* 0x000fe20000400000 */
[----:B------:R-:W-:Y:S01]  /*8820*/  F2FP.BF16.F32.PACK_AB R34, R37, R36 ;  /* 0x000000242522723e */ /* 0x000fe200000010ff */
[----:B------:R1:W-:Y:S01]  /*8830*/  STS.128 [R163+0x400], R8 ;  /* 0x00040008a3007388 */ /* 0x0003e20000000c00 */
[----:B------:R-:W-:Y:S01]  /*8840*/  LOP3.LUT R6, R131, 0xffff0000, RZ, 0xc0, !PT ;  /* 0xffff000083067812 */ /* 0x000fe200078ec0ff */
[C---:B------:R-:W-:Y:S01]  /*8850*/  FFMA R43, R71.reuse, R3, R43 ;  /* 0x00000003472b7223 */ /* 0x040fe2000000002b */
[----:B------:R-:W-:Y:S01]  /*8860*/  LOP3.LUT R3, R112, 0xffff0000, RZ, 0xc0, !PT ;  /* 0xffff000070037812 */ /* 0x000fe200078ec0ff */
[----:B------:R-:W-:Y:S01]  /*8870*/  FFMA R40, R71, R0, R40 ;  /* 0x0000000047287223 */ /* 0x000fe20000000028 */
[----:B------:R-:W-:Y:S01]  /*8880*/  LOP3.LUT R0, R113, 0xffff0000, RZ, 0xc0, !PT ;  /* 0xffff000071007812 */ /* 0x000fe200078ec0ff */
[C---:B------:R-:W-:Y:S01]  /*8890*/  FMUL R46, R68.reuse, R46 ;  /* 0x0000002e442e7220 */ /* 0x040fe20000400000 */
[----:B------:R-:W-:Y:S01]  /*88a0*/  F2FP.BF16.F32.PACK_AB R35, R43, R42 ;  /* 0x0000002a2b23723e */ /* 0x000fe200000010ff */
[----:B------:R1:W-:Y:S01]  /*88b0*/  STS.128 [R162+0x400], R16 ;  /* 0x00040010a2007388 */ /* 0x0003e20000000c00 */
[----:B------:R-:W-:Y:S01]  /*88c0*/  FMUL R47, R68, R47 ;  /* 0x0000002f442f7220 */ /* 0x000fe20000400000 */
[C---:B------:R-:W-:Y:S01]  /*88d0*/  FFMA R41, R71.reuse, R3, R41 ;  /* 0x0000000347297223 */ /* 0x040fe20000000029 */
[C---:B------:R-:W-:Y:S01]  /*88e0*/  SHF.L.U32 R3, R114.reuse, 0x10, RZ ;  /* 0x0000001072037819 */ /* 0x040fe200000006ff */
[----:B------:R-:W-:Y:S01]  /*88f0*/  FFMA R46, R71, R4, R46 ;  /* 0x00000004472e7223 */ /* 0x000fe2000000002e */
[----:B------:R-:W-:Y:S01]  /*8900*/  SHF.L.U32 R4, R115, 0x10, RZ ;  /* 0x0000001073047819 */ /* 0x000fe200000006ff */
[C---:B------:R-:W-:Y:S01]  /*8910*/  FFMA R47, R71.reuse, R0, R47 ;  /* 0x00000000472f7223 */ /* 0x040fe2000000002f */
[----:B------:R-:W-:Y:S01]  /*8920*/  LOP3.LUT R0, R114, 0xffff0000, RZ, 0xc0, !PT ;  /* 0xffff000072007812 */ /* 0x000fe200078ec0ff */
[----:B------:R-:W-:Y:S01]  /*8930*/  FFMA R44, R71, R3, R44 ;  /* 0x00000003472c7223 */ /* 0x000fe2000000002c */
[----:B------:R-:W-:Y:S01]  /*8940*/  SHF.L.U32 R3, R120, 0x10, RZ ;  /* 0x0000001078037819 */ /* 0x000fe200000006ff */
[----:B------:R1:W-:Y:S01]  /*8950*/  STS.128 [R161+0x400], R24 ;  /* 0x00040018a1007388 */ /* 0x0003e20000000c00 */
[----:B------:R-:W-:Y:S01]  /*8960*/  F2FP.BF16.F32.PACK_AB R40, R41, R40 ;  /* 0x000000282928723e */ /* 0x000fe200000010ff */
[----:B------:R-:W-:Y:S01]  /*8970*/  FFMA R45, R71, R0, R45 ;  /* 0x00000000472d7223 */ /* 0x000fe2000000002d */
[----:B------:R-:W-:Y:S01]  /*8980*/  LOP3.LUT R0, R115, 0xffff0000, RZ, 0xc0, !PT ;  /* 0xffff000073007812 */ /* 0x000fe200078ec0ff */
[C---:B------:R-:W-:Y:S01]  /*8990*/  FMUL R50, R68.reuse, R50 ;  /* 0x0000003244327220 */ /* 0x040fe20000400000 */
[----:B------:R-:W-:Y:S01]  /*89a0*/  F2FP.BF16.F32.PACK_AB R41, R47, R46 ;  /* 0x0000002e2f29723e */ /* 0x000fe200000010ff */
[----:B------:R-:W-:Y:S01]  /*89b0*/  FMUL R51, R68, R51 ;  /* 0x0000003344337220 */ /* 0x000fe20000400000 */
[----:B------:R-:W-:Y:S01]  /*89c0*/  F2FP.BF16.F32.PACK_AB R42, R45, R44 ;  /* 0x0000002c2d2a723e */ /* 0x000fe200000010ff */
[----:B------:R1:W-:Y:S01]  /*89d0*/  STS.128 [R149+0x400], R32 ;  /* 0x0004002095007388 */ /* 0x0003e20000000c00 */
[C---:B------:R-:W-:Y:S01]  /*89e0*/  FFMA R50, R71.reuse, R4, R50 ;  /* 0x0000000447327223 */ /* 0x040fe20000000032 */
[----:B------:R-:W-:Y:S01]  /*89f0*/  LOP3.LUT R4, R120, 0xffff0000, RZ, 0xc0, !PT ;  /* 0xffff000078047812 */ /* 0x000fe200078ec0ff */
[----:B------:R-:W-:Y:S01]  /*8a00*/  FFMA R51, R71, R0, R51 ;  /* 0x0000000047337223 */ /* 0x000fe20000000033 */
[----:B------:R-:W-:Y:S01]  /*8a10*/  SHF.L.U32 R0, R121, 0x10, RZ ;  /* 0x0000001079007819 */ /* 0x000fe200000006ff */
[C---:B------:R-:W-:Y:S01]  /*8a20*/  FMUL R54, R68.reuse, R54 ;  /* 0x0000003644367220 */ /* 0x040fe20000400000 */
[----:B------:R-:W-:Y:S01]  /*8a30*/  FFMA R48, R71, R3, R48 ;  /* 0x0000000347307223 */ /* 0x000fe20000000030 */
[----:B------:R-:W-:Y:S01]  /*8a40*/  LOP3.LUT R3, R121, 0xffff0000, RZ, 0xc0, !PT ;  /* 0xffff000079037812 */ /* 0x000fe200078ec0ff */
[----:B------:R-:W-:Y:S01]  /*8a50*/  FFMA R49, R71, R4, R49 ;  /* 0x0000000447317223 */ /* 0x000fe20000000031 */
[----:B------:R-:W-:Y:S01]  /*8a60*/  SHF.L.U32 R4, R123, 0x10, RZ ;  /* 0x000000107b047819 */ /* 0x000fe200000006ff */
[C---:B------:R-:W-:Y:S01]  /*8a70*/  FFMA R54, R71.reuse, R0, R54 ;  /* 0x0000000047367223 */ /* 0x040fe20000000036 */
[----:B------:R-:W-:Y:S01]  /*8a80*/  FMUL R55, R68, R55 ;  /* 0x0000003744377220 */ /* 0x000fe20000400000 */
[----:B------:R-:W-:Y:S01]  /*8a90*/  SHF.L.U32 R0, R122, 0x10, RZ ;  /* 0x000000107a007819 */ /* 0x000fe200000006ff */
[C---:B------:R-:W-:Y:S01]  /*8aa0*/  FMUL R58, R68.reuse, R58 ;  /* 0x0000003a443a7220 */ /* 0x040fe20000400000 */
[----:B------:R-:W-:Y:S01]  /*8ab0*/  FMUL R59, R68, R59 ;  /* 0x0000003b443b7220 */ /* 0x000fe20000400000 */
[C---:B------:R-:W-:Y:S01]  /*8ac0*/  FFMA R55, R71.reuse, R3, R55 ;  /* 0x0000000347377223 */ /* 0x040fe20000000037 */
[----:B------:R-:W-:Y:S01]  /*8ad0*/  LOP3.LUT R3, R122, 0xffff0000, RZ, 0xc0, !PT ;  /* 0xffff00007a037812 */ /* 0x000fe200078ec0ff */
[----:B------:R-:W-:Y:S01]  /*8ae0*/  FFMA R52, R71, R0, R52 ;  /* 0x0000000047347223 */ /* 0x000fe20000000034 */
[----:B------:R-:W-:Y:S01]  /*8af0*/  LOP3.LUT R0, R123, 0xffff0000, RZ, 0xc0, !PT ;  /* 0xffff00007b007812 */ /* 0x000fe200078ec0ff */
[----:B------:R-:W-:Y:S01]  /*8b00*/  FMUL R62, R68, R62 ;  /* 0x0000003e443e7220 */ /* 0x000fe20000400000 */
[----:B------:R-:W-:Y:S01]  /*8b10*/  F2FP.BF16.F32.PACK_AB R43, R51, R50 ;  /* 0x00000032332b723e */ /* 0x000fe200000010ff */
[C---:B------:R-:W-:Y:S01]  /*8b20*/  FFMA R53, R71.reuse, R3, R53 ;  /* 0x0000000347357223 */ /* 0x040fe20000000035 */
[C---:B------:R-:W-:Y:S01]  /*8b30*/  FFMA R58, R71.reuse, R4, R58 ;  /* 0x00000004473a7223 */ /* 0x040fe2000000003a */
[----:B------:R-:W-:Y:S01]  /*8b40*/  FFMA R59, R71, R0, R59 ;  /* 0x00000000473b7223 */ /* 0x000fe2000000003b */
[C---:B------:R-:W-:Y:S01]  /*8b50*/  SHF.L.U32 R3, R128.reuse, 0x10, RZ ;  /* 0x0000001080037819 */ /* 0x040fe200000006ff */
[----:B------:R1:W-:Y:S01]  /*8b60*/  STS.128 [R160+0x400], R40 ;  /* 0x00040028a0007388 */ /* 0x0003e20000000c00 */
[----:B------:R-:W-:Y:S01]  /*8b70*/  LOP3.LUT R0, R128, 0xffff0000, RZ, 0xc0, !PT ;  /* 0xffff000080007812 */ /* 0x000fe200078ec0ff */
[----:B------:R-:W-:Y:S01]  /*8b80*/  FMUL R63, R68, R63 ;  /* 0x0000003f443f7220 */ /* 0x000fe20000400000 */
[----:B------:R-:W-:Y:S01]  /*8b90*/  SHF.L.U32 R4, R129, 0x10, RZ ;  /* 0x0000001081047819 */ /* 0x000fe200000006ff */
[C---:B------:R-:W-:Y:S01]  /*8ba0*/  FFMA R56, R71.reuse, R3, R56 ;  /* 0x0000000347387223 */ /* 0x040fe20000000038 */
[C---:B------:R-:W-:Y:S01]  /*8bb0*/  SHF.L.U32 R3, R130.reuse, 0x10, RZ ;  /* 0x0000001082037819 */ /* 0x040fe200000006ff */
[----:B------:R-:W-:Y:S01]  /*8bc0*/  FFMA R57, R71, R0, R57 ;  /* 0x0000000047397223 */ /* 0x000fe20000000039 */
[----:B------:R-:W-:Y:S01]  /*8bd0*/  LOP3.LUT R0, R129, 0xffff0000, RZ, 0xc0, !PT ;  /* 0xffff000081007812 */ /* 0x000fe200078ec0ff */
[----:B------:R-:W-:Y:S01]  /*8be0*/  FFMA R62, R71, R4, R62 ;  /* 0x00000004473e7223 */ /* 0x000fe2000000003e */
[----:B------:R-:W-:Y:S01]  /*8bf0*/  LOP3.LUT R4, R130, 0xffff0000, RZ, 0xc0, !PT ;  /* 0xffff000082047812 */ /* 0x000fe200078ec0ff */
[C---:B------:R-:W-:Y:S01]  /*8c00*/  FMUL R66, R68.reuse, R66 ;  /* 0x0000004244427220 */ /* 0x040fe20000400000 */
[----:B------:R-:W-:Y:S01]  /*8c10*/  F2FP.BF16.F32.PACK_AB R48, R49, R48 ;  /* 0x000000303130723e */ /* 0x000fe200000010ff */
[----:B------:R-:W-:Y:S01]  /*8c20*/  FFMA R63, R71, R0, R63 ;  /* 0x00000000473f7223 */ /* 0x000fe2000000003f */
[----:B------:R-:W-:Y:S01]  /*8c30*/  FMUL R67, R68, R67 ;  /* 0x0000004344437220 */ /* 0x000fe20000400000 */
[----:B------:R-:W-:Y:S01]  /*8c40*/  F2FP.BF16.F32.PACK_AB R49, R55, R54 ;  /* 0x000000363731723e */ /* 0x000fe200000010ff */
[----:B------:R-:W-:Y:S01]  /*8c50*/  FFMA R60, R71, R3, R60 ;  /* 0x00000003473c7223 */ /* 0x000fe2000000003c */
[----:B------:R-:W-:Y:S01]  /*8c60*/  F2FP.BF16.F32.PACK_AB R50, R53, R52 ;  /* 0x000000343532723e */ /* 0x000fe200000010ff */
[----:B------:R-:W-:Y:S01]  /*8c70*/  FFMA R61, R71, R4, R61 ;  /* 0x00000004473d7223 */ /* 0x000fe2000000003d */
[----:B------:R-:W-:Y:S01]  /*8c80*/  F2FP.BF16.F32.PACK_AB R51, R59, R58 ;  /* 0x0000003a3b33723e */ /* 0x000fe200000010ff */
[C---:B------:R-:W-:Y:S01]  /*8c90*/  FFMA R66, R71.reuse, R5, R66 ;  /* 0x0000000547427223 */ /* 0x040fe20000000042 */
[----:B------:R-:W-:Y:S01]  /*8ca0*/  FFMA R67, R71, R6, R67 ;  /* 0x0000000647437223 */ /* 0x000fe20000000043 */
[----:B------:R-:W-:Y:S02]  /*8cb0*/  F2FP.BF16.F32.PACK_AB R56, R57, R56 ;  /* 0x000000383938723e */ /* 0x000fe400000010ff */
[----:B------:R1:W-:Y:S01]  /*8cc0*/  STS.128 [R159+0x400], R48 ;  /* 0x000400309f007388 */ /* 0x0003e20000000c00 */
[----:B------:R-:W-:Y:S02]  /*8cd0*/  F2FP.BF16.F32.PACK_AB R57, R63, R62 ;  /* 0x0000003e3f39723e */ /* 0x000fe400000010ff */
[----:B------:R-:W-:Y:S02]  /*8ce0*/  F2FP.BF16.F32.PACK_AB R58, R61, R60 ;  /* 0x0000003c3d3a723e */ /* 0x000fe400000010ff */
[----:B------:R-:W-:Y:S05]  /*8cf0*/  F2FP.BF16.F32.PACK_AB R59, R67, R66 ;  /* 0x00000042433b723e */ /* 0x000fea00000010ff */
[----:B------:R1:W-:Y:S01]  /*8d00*/  STS.128 [R158+0x400], R56 ;  /* 0x000400389e007388 */ /* 0x0003e20000000c00 */
[----:B------:R-:W-:Y:S01]  /*8d10*/  @!PT LDS RZ, [RZ] ;  /* 0x00000000fffff984 */ /* 0x000fe20000000800 */
[----:B------:R-:W-:Y:S01]  /*8d20*/  @!PT LDS RZ, [RZ] ;  /* 0x00000000fffff984 */ /* 0x000fe20000000800 */
[----:B------:R-:W-:Y:S01]  /*8d30*/  @!PT LDS RZ, [RZ] ;  /* 0x00000000fffff984 */ /* 0x000fe20000000800 */
[----:B------:R-:W-:Y:S01]  /*8d40*/  @!PT LDS RZ, [RZ] ;  /* 0x00000000fffff984 */ /* 0x000fe20000000800 */
[----:B------:R3:W-:Y:S07]  /*8d50*/  MEMBAR.ALL.CTA ;  /* 0x0000000000007992 */ /* 0x0007ee0000008000 */
[----:B---3--:R-:W3:Y:S02]  /*8d60*/  FENCE.VIEW.ASYNC.S ;  /* 0x00000000000073c6 */ /* 0x008ee40000000000 */
[----:B---3--:R-:W-:Y:S06]  /*8d70*/  BAR.SYNC.DEFER_BLOCKING 0x1, 0x80 ;  /* 0x0042000000007b1d */ /* 0x008fec0000010000 */
[----:B------:R-:W-:Y:S05]  /*8d80*/  @P0 BRA `(.L_x_116) ;  /* 0x0000000000300947 */ /* 0x000fea0003800000 */
[----:B------:R-:W3:Y:S01]  /*8d90*/  LDCU.64 UR6, c[0x0][0x348] ;  /* 0x00006900ff0677ac */ /* 0x000ee20008000a00 */
[----:B------:R-:W-:Y:S01]  /*8da0*/  R2UR UR5, R70 ;  /* 0x00000000460572ca */ /* 0x000fe200000e0000 */
[----:B------:R-:W-:Y:S01]  /*8db0*/  UIADD3 UR4, UPT, UPT, UR44, 0x400, URZ ;  /* 0x000004002c047890 */ /* 0x000fe2000fffe0ff */
[----:B------:R-:W-:Y:S05]  /*8dc0*/  UMOV UR51, UR52 ;  /* 0x0000003400337c82 */ /* 0x000fea0008000000 */
[----:B------:R-:W-:Y:S06]  /*8dd0*/  IMAD.U32 R146, RZ, RZ, UR4 ;  /* 0x00000004ff927e24 */ /* 0x000fec000f8e00ff */
[----:B------:R-:W-:Y:S01]  /*8de0*/  UIADD3 UR49, UPT, UPT, UR53, UR5, URZ ;  /* 0x0000000535317290 */ /* 0x000fe2000fffe0ff */
[----:B------:R-:W-:Y:S01]  /*8df0*/  R2UR UR48, R146 ;  /* 0x00000000923072ca */ /* 0x000fe200000e0000 */
[----:B---3--:R-:W-:Y:S04]  /*8e00*/  UIADD3 UR4, UP0, UPT, UR6, 0xa80, URZ ;  /* 0x00000a8006047890 */ /* 0x008fe8000ff1e0ff */
[----:B------:R-:W-:Y:S09]  /*8e10*/  UIADD3.X UR5, UPT, UPT, URZ, UR7, URZ, UP0, !UPT ;  /* 0x00000007ff057290 */ /* 0x000ff200087fe4ff */
[----:B------:R3:W-:Y:S01]  /*8e20*/  UTMASTG.3D [UR48], [UR4] ;  /* 0x00000030040073b5 */ /* 0x0007e20008010000 */
[----:B------:R0:W-:Y:S01]  /*8e30*/  UTMACMDFLUSH ;  /* 0x00000000000079b7 */ /* 0x0001e20000000000 */
[----:B---3--:R-:W-:Y:S04]  /*8e40*/  DEPBAR.LE SB0, 0x1 ;  /* 0x000080400000791a */ /* 0x008fe80000000000 */
.L_x_116:
[----:B------:R-:W-:Y:S05]  /*8e50*/  BSYNC.RECONVERGENT B0 ;  /* 0x0000000000007941 */ /* 0x000fea0003800200 */
.L_x_115:
[----:B------:R-:W-:Y:S01]  /*8e60*/  BAR.SYNC.DEFER_BLOCKING 0x1, 0x80 ;  /* 0x0042000000007b1d */ /* 0x000fe20000010000 */
[----:B------:R-:W-:Y:S01]  /*8e70*/  ISETP.NE.AND P1, PT, R157, RZ, PT ;  /* 0x000000ff9d00720c */ /* 0x000fe20003f25270 */
[----:B------:R-:W-:Y:S01]  /*8e80*/  UISETP.NE.AND UP0, UPT, UR54, URZ, UPT ;  /* 0x000000ff3600728c */ /* 0x000fe2000bf05270 */
[----:B------:R-:W-:Y:S11]  /*8e90*/  LEA R3, R74, UR44, 0x3 ;  /* 0x0000002c4a037c11 */ /* 0x000ff6000f8e18ff */
[----:B------:R-:W-:Y:S01]  /*8ea0*/  @P1 SHF.L.U32 R5, R151, 0x1f, RZ ;  /* 0x0000001f97051819 */ /* 0x000fe200000006ff */
[----:B------:R-:W-:Y:S06]  /*8eb0*/  BRA.U !UP0, `(.L_x_117) ;  /* 0x0000000108247547 */ /* 0x000fec000b800000 */
[----:B------:R-:W3:Y:S01]  /*8ec0*/  S2R R0, SR_CgaCtaId ;  /* 0x0000000000007919 */ /* 0x000ee20000008800 */
[----:B------:R-:W-:Y:S01]  /*8ed0*/  IMAD.U32 R4, RZ, RZ, UR47 ;  /* 0x0000002fff047e24 */ /* 0x000fe2000f8e00ff */
[----:B------:R-:W-:Y:S04]  /*8ee0*/  UIADD3 UR4, UPT, UPT, UR47, 0x1, URZ ;  /* 0x000000012f047890 */ /* 0x000fe8000fffe0ff */
[----:B------:R-:W-:Y:S01]  /*8ef0*/  @P1 LEA R4, R4, UR44, 0x3 ;  /* 0x0000002c04041c11 */ /* 0x000fe2000f8e18ff */
[----:B------:R-:W-:Y:S04]  /*8f00*/  UISETP.NE.AND UP0, UPT, UR4, 0x4, UPT ;  /* 0x000000040400788c */ /* 0x000fe8000bf05270 */
[----:B------:R-:W-:Y:S01]  /*8f10*/  @P1 VIADD R4, R4, 0x40 ;  /* 0x0000004004041836 */ /* 0x000fe20000000000 */
[----:B------:R-:W-:Y:S04]  /*8f20*/  USEL UR47, UR4, URZ, UP0 ;  /* 0x000000ff042f7287 */ /* 0x000fe80008000000 */
[----:B---3--:R-:W-:Y:S04]  /*8f30*/  @P1 PRMT R0, R0, 0x654, R4 ;  /* 0x0000065400001816 */ /* 0x008fe80000000004 */
[----:B------:R3:W-:Y:S04]  /*8f40*/  @P1 SYNCS.ARRIVE.TRANS64.RED.A1T0 RZ, [R0+URZ], RZ ;  /* 0x000000ff00ff19a7 */ /* 0x0007e800081004ff */
.L_x_117:
[----:B------:R-:W4:Y:S01]  /*8f50*/  @P1 SYNCS.PHASECHK.TRANS64.TRYWAIT P0, [R3+URZ+0x20], R5 ;  /* 0x00002005030015a7 */ /* 0x000f2200080011ff */
[----:B------:R-:W-:Y:S01]  /*8f60*/  UISETP.NE.AND UP0, UPT, UR38, URZ, UPT ;  /* 0x000000ff2600728c */ /* 0x000fe2000bf05270 */
[----:B------:R-:W-:Y:S01]  /*8f70*/  BSSY B1, `(.L_x_118) ;  /* 0x0000021000017945 */ /* 0x000fe20003800000 */
[----:B------:R-:W-:Y:S02]  /*8f80*/  UMOV UR4, 0x80 ;  /* 0x0000008000047882 */ /* 0x000fe40000000000 */
[----:B------:R-:W-:Y:S01]  /*8f90*/  USEL UR39, UR4, 0x40, !UP0 ;  /* 0x0000004004277887 */ /* 0x000fe2000c000000 */
[----:B----4-:R-:W-:Y:S01]  /*8fa0*/  @P1 SEL R86, RZ, 0x1, !P0 ;  /* 0x00000001ff561807 */ /* 0x010fe20004000000 */
[----:B------:R-:W-:Y:S10]  /*8fb0*/  @!P1 BRA `(.L_x_119) ;  /* 0x0000000000709947 */ /* 0x000ff40003800000 */
[----:B------:R-:W-:Y:S01]  /*8fc0*/  ISETP.NE.AND P1, PT, R87, RZ, PT ;  /* 0x000000ff5700720c */ /* 0x000fe20003f25270 */
[----:B------:R-:W-:Y:S01]  /*8fd0*/  BSSY B0, `(.L_x_120) ;  /* 0x000000b000007945 */ /* 0x000fe20003800000 */
[----:B------:R-:W-:Y:S11]  /*8fe0*/  ISETP.NE.AND P0, PT, R86, RZ, PT ;  /* 0x000000ff5600720c */ /* 0x000ff60003f05270 */
[----:B------:R-:W-:Y:S05]  /*8ff0*/  @P1 IMAD R7, R74, 0x4000, R164 ;  /* 0x000040004a071824 */ /* 0x000fea00078e02a4 */
[----:B------:R-:W-:Y:S04]  /*9000*/  @P1 IADD3 R6, PT, PT, R7, UR44, RZ ;  /* 0x0000002c07061c10 */ /* 0x000fe8000fffe0ff */
[----:B------:R-:W-:Y:S01]  /*9010*/  @P1 IADD3 R5, PT, PT, R84, R6, RZ ;  /* 0x0000000654051210 */ /* 0x000fe20007ffe0ff */
[--C-:B------:R-:W-:Y:S02]  /*9020*/  @P1 IMAD.IADD R4, R75, 0x1, R6.reuse ;  /* 0x000000014b041824 */ /* 0x100fe400078e0206 */
[----:B------:R-:W-:Y:S01]  /*9030*/  @P1 IMAD.IADD R6, R85, 0x1, R6 ;  /* 0x0000000155061824 */ /* 0x000fe200078e0206 */
[----:B------:R-:W-:Y:S06]  /*9040*/  @P0 BRA `(.L_x_121) ;  /* 0x00000000000c0947 */ /* 0x000fec0003800000 */
[----:B---3--:R-:W-:Y:S04]  /*9050*/  SHF.L.U32 R0, R151, 0x1f, RZ ;  /* 0x0000001f97007819 */ /* 0x008fe800000006ff */
[----:B------:R-:W3:Y:S02]  /*9060*/  SYNCS.PHASECHK.TRANS64.TRYWAIT P0, [R3+URZ+0x20], R0 ;  /* 0x00002000030075a7 */ /* 0x000ee400080011ff */
[----:B---3--:R-:W-:Y:S05]  /*9070*/  @!P0 BRA `(.L_x_122) ;  /* 0x00000048005c8947 */ /* 0x008fea0003800000 */
.L_x_121:
[----:B------:R-:W-:Y:S05]  /*9080*/  BSYNC B0 ;  /* 0x0000000000007941 */ /* 0x000fea0003800000 */
.L_x_120:
[----:B------:R-:W-:Y:S01]  /*9090*/  ISETP.NE.AND P0, PT, R87, RZ, PT ;  /* 0x000000ff5700720c */ /* 0x000fe20003f05270 */
[----:B------:R-:W-:Y:S11]  /*90a0*/  VIADD R74, R74, 0x1 ;  /* 0x000000014a4a7836 */ /* 0x000ff60000000000 */
[----:B------:R-:W-:Y:S01]  /*90b0*/  @!UPT UIADD3 URZ, UPT, UPT, URZ, URZ, URZ ;  /* 0x000000fffffff290 */ /* 0x000fe2000fffe0ff */
[----:B------:R4:W1:Y:S01]  /*90c0*/  @P0 LDS.128 R80, [R6+0x400] ;  /* 0x0004000006500984 */ /* 0x0008620000000c00 */
[--C-:B---3--:R-:W-:Y:S01]  /*90d0*/  @P0 IMAD.IADD R0, R84, 0x1, R4.reuse ;  /* 0x0000000154000824 */ /* 0x108fe200078e0204 */
[C---:B------:R-:W-:Y:S02]  /*90e0*/  @P0 IADD3 R3, PT, PT, R85.reuse, R5, RZ ;  /* 0x0000000555030210 */ /* 0x040fe40007ffe0ff */
[----:B------:R3:W1:Y:S04]  /*90f0*/  @P0 LDS.128 R88, [R5+0x400] ;  /* 0x0004000005580984 */ /* 0x0006680000000c00 */
[----:B------:R1:W1:Y:S04]  /*9100*/  @P0 LDS.128 R76, [R7+UR44+0x400] ;  /* 0x0004002c074c0984 */ /* 0x0002680008000c00 */
[----:B------:R1:W1:Y:S04]  /*9110*/  @P0 LDS.128 R96, [R3+0x400] ;  /* 0x0004000003600984 */ /* 0x0002680000000c00 */
[----:B------:R1:W1:Y:S04]  /*9120*/  @P0 LDS.128 R104, [R4+0x400] ;  /* 0x0004000004680984 */ /* 0x0002680000000c00 */
[----:B------:R1:W1:Y:S01]  /*9130*/  @P0 LDS.128 R120, [R0+0x400] ;  /* 0x0004000000780984 */ /* 0x0002620000000c00 */
[C---:B----4-:R-:W-:Y:S01]  /*9140*/  @P0 IMAD.IADD R6, R85.reuse, 0x1, R4 ;  /* 0x0000000155060824 */ /* 0x050fe200078e0204 */
[----:B---3--:R-:W-:Y:S04]  /*9150*/  @P0 IADD3 R5, PT, PT, R85, R0, RZ ;  /* 0x0000000055050210 */ /* 0x008fe80007ffe0ff */
[----:B------:R4:W3:Y:S04]  /*9160*/  @P0 LDS.128 R112, [R6+0x400] ;  /* 0x0004000006700984 */ /* 0x0008e80000000c00 */
[----:B------:R4:W1:Y:S02]  /*9170*/  @P0 LDS.128 R128, [R5+0x400] ;  /* 0x0004000005800984 */ /* 0x0008640000000c00 */
.L_x_119:
[----:B------:R-:W-:Y:S05]  /*9180*/  BSYNC B1 ;  /* 0x0000000000017941 */ /* 0x000fea0003800000 */
.L_x_118:
[----:B-1----:R-:W-:Y:S05]  /*9190*/  VIADD R16, R69, UR39 ;  /* 0x0000002745107c36 */ /* 0x002fea0008000000 */
[----:B---3--:R-:W-:Y:S04]  /*91a0*/  SHF.R.U32.HI R0, RZ, 0x15, R16 ;  /* 0x00000015ff007819 */ /* 0x008fe80000011610 */
[----:B------:R-:W-:Y:S11]  /*91b0*/  LOP3.LUT P0, RZ, R0, 0x3, R143, 0x48, !PT ;  /* 0x0000000300ff7812 */ /* 0x000ff6000780488f */
[----:B------:R-:W-:Y:S02]  /*91c0*/  @!UPT UIADD3 URZ, UPT, UPT, URZ, URZ, URZ ;  /* 0x000000fffffff290 */ /* 0x000fe4000fffe0ff */
[----:B------:R-:W-:Y:S05]  /*91d0*/  @!P0 BRA `(.L_x_123) ;  /* 0x0000000000408947 */ /* 0x000fea0003800000 */
[----:B------:R-:W4:Y:S01]  /*91e0*/  LDCU.64 UR8, c[0x4][0x70] ;  /* 0x01000e00ff0877ac */ /* 0x000f220008000a00 */
[----:B------:R-:W-:Y:S01]  /*91f0*/  MOV R15, 0x0 ;  /* 0x00000000000f7802 */ /* 0x000fe20000000f00 */
[----:B------:R-:W-:Y:S02]  /*9200*/  HFMA2 R12, -RZ, RZ, 0, 5.9604644775390625e-08 ;  /* 0x00000001ff0c7431 */ /* 0x000fe400000001ff */
[----:B------:R-:W-:Y:S02]  /*9210*/  IMAD.MOV.U32 R8, RZ, RZ, 0x192 ;  /* 0x00000192ff087424 */ /* 0x000fe400078e00ff */
[----:B------:R-:W-:Y:S01]  /*9220*/  IMAD.MOV.U32 R13, RZ, RZ, RZ ;  /* 0x000000ffff0d7224 */ /* 0x000fe200078e00ff */
[----:B------:R-:W1:Y:S01]  /*9230*/  LDCU.64 UR6, c[0x4][0x78] ;  /* 0x01000f00ff0677ac */ /* 0x000e620008000a00 */
[----:B------:R-:W3:Y:S01]  /*9240*/  LDC.64 R14, c[0x4][R15] ;  /* 0x010000000f0e7b82 */ /* 0x000ee20000000a00 */
[----:B------:R-:W5:Y:S01]  /*9250*/  LDCU.64 UR4, c[0x4][0x10] ;  /* 0x01000200ff0477ac */ /* 0x000f620008000a00 */
[----:B----4-:R-:W-:Y:S01]  /*9260*/  MOV R5, UR9 ;  /* 0x0000000900057c02 */ /* 0x010fe20008000f00 */
[----:B------:R-:W-:Y:S01]  /*9270*/  IMAD.U32 R4, RZ, RZ, UR8 ;  /* 0x00000008ff047e24 */ /* 0x000fe2000f8e00ff */
[----:B-1----:R-:W-:Y:S01]  /*9280*/  MOV R7, UR7 ;  /* 0x0000000700077c02 */ /* 0x002fe20008000f00 */
[----:B------:R-:W-:Y:S01]  /*9290*/  IMAD.U32 R6, RZ, RZ, UR6 ;  /* 0x00000006ff067e24 */ /* 0x000fe2000f8e00ff */
[----:B-----5:R-:W-:Y:S01]  /*92a0*/  MOV R11, UR5 ;  /* 0x00000005000b7c02 */ /* 0x020fe20008000f00 */
[----:B------:R-:W-:Y:S02]  /*92b0*/  IMAD.U32 R10, RZ, RZ, UR4 ;  /* 0x00000004ff0a7e24 */ /* 0x000fe4000f8e00ff */
[----:B------:R-:W-:Y:S07]  /*92c0*/  LEPC R20, `(.L_x_123) ;  /* 0x000000001014794e */ /* 0x000fee0000000000 */
[----:B--23--:R-:W-:Y:S05]  /*92d0*/  CALL.ABS.NOINC R14 ;  /* 0x000000000e007343 */ /* 0x00cfea0003c00000 */
.L_x_123:
[----:B------:R-:W-:Y:S01]  /*92e0*/  SHF.L.U32 R70, R76, 0x10, RZ ;  /* 0x000000104c467819 */ /* 0x000fe200000006ff */
[----:B------:R-:W-:Y:S05]  /*92f0*/  WARPSYNC.ALL ;  /* 0x0000000000007948 */ /* 0x000fea0003800000 */
[----:B------:R-:W-:Y:S01]  /*9300*/  R2UR UR4, R16 ;  /* 0x00000000100472ca */ /* 0x000fe200000e0000 */
[----:B------:R-:W1:Y:S01]  /*9310*/  S2R R165, SR_CgaCtaId ;  /* 0x0000000000a57919 */ /* 0x000e620000008800 */
[----:B------:R-:W-:Y:S01]  /*9320*/  LOP3.LUT R72, R79, 0xffff0000, RZ, 0xc0, !PT ;  /* 0xffff00004f487812 */ /* 0x000fe200078ec0ff */
[----:B------:R-:W-:Y:S01]  /*9330*/  BSSY.RECONVERGENT B0, `(.L_x_124) ;  /* 0x0000102000007945 */ /* 0x000fe20003800200 */
[----:B------:R-:W-:Y:S02]  /*9340*/  ISETP.NE.AND P6, PT, R157, RZ, PT ;  /* 0x000000ff9d00720c */ /* 0x000fe40003fc5270 */
[----:B------:R-:W-:Y:S07]  /*9350*/  ISETP.NE.AND P0, PT, R154, RZ, PT ;  /* 0x000000ff9a00720c */ /* 0x000fee0003f05270 */
[----:B----4-:R-:W3:Y:S02]  /*9360*/  LDTM.x64 R4, tmem[UR4] ;  /* 0x00000004000479ee */ /* 0x010ee40008340000 */
[----:B---3--:R-:W-:Y:S01]  /*9370*/  FMUL R0, R68, R4 ;  /* 0x0000000444007220 */ /* 0x008fe20000400000 */
[----:B------:R-:W-:Y:S01]  /*9380*/  LOP3.LUT R4, R76, 0xffff0000, RZ, 0xc0, !PT ;  /* 0xffff00004c047812 */ /* 0x000fe200078ec0ff */
[C---:B------:R-:W-:Y:S01]  /*9390*/  FMUL R3, R68.reuse, R5 ;  /* 0x0000000544037220 */ /* 0x040fe20000400000 */
[----:B------:R-:W-:Y:S01]  /*93a0*/  SHF.L.U32 R5, R77, 0x10, RZ ;  /* 0x000000104d057819 */ /* 0x000fe200000006ff */
[----:B------:R-:W-:Y:S01]  /*93b0*/  FMUL R6, R68, R6 ;  /* 0x0000000644067220 */ /* 0x000fe20000400000 */
[----:B------:R-:W-:Y:S01]  /*93c0*/  FFMA R0, R71, R70, R0 ;  /* 0x0000004647007223 */ /* 0x000fe20000000000 */
[----:B------:R-:W-:Y:S01]  /*93d0*/  LOP3.LUT R70, R77, 0xffff0000, RZ, 0xc0, !PT ;  /* 0xffff00004d467812 */ /* 0x000fe200078ec0ff */
[C---:B------:R-:W-:Y:S01]  /*93e0*/  FFMA R3, R71.reuse, R4, R3 ;  /* 0x0000000447037223 */ /* 0x040fe20000000003 */
[----:B------:R-:W-:Y:S01]  /*93f0*/  FFMA R6, R71, R5, R6 ;  /* 0x0000000547067223 */ /* 0x000fe20000000006 */
[----:B------:R-:W-:Y:S01]  /*9400*/  SHF.L.U32 R5, R78, 0x10, RZ ;  /* 0x000000104e057819 */ /* 0x000fe200000006ff */
[C---:B------:R-:W-:Y:S01]  /*9410*/  FMUL R7, R68.reuse, R7 ;  /* 0x0000000744077220 */ /* 0x040fe20000400000 */
[C---:B------:R-:W-:Y:S01]  /*9420*/  FMUL R4, R68.reuse, R8 ;  /* 0x0000000844047220 */ /* 0x040fe20000400000 */
[----:B------:R-:W-:Y:S01]  /*9430*/  F2FP.BF16.F32.PACK_AB R92, R3, R0 ;  /* 0x00000000035c723e */ /* 0x000fe200000010ff */
[----:B------:R-:W-:Y:S01]  /*9440*/  FMUL R0, R68, R9 ;  /* 0x0000000944007220 */ /* 0x000fe20000400000 */
[----:B------:R-:W-:Y:S01]  /*9450*/  LOP3.LUT R8, R78, 0xffff0000, RZ, 0xc0, !PT ;  /* 0xffff00004e087812 */ /* 0x000fe200078ec0ff */
[----:B------:R-:W-:Y:S01]  /*9460*/  FFMA R7, R71, R70, R7 ;  /* 0x0000004647077223 */ /* 0x000fe20000000007 */
[----:B------:R-:W-:Y:S01]  /*9470*/  SHF.L.U32 R70, R79, 0x10, RZ ;  /* 0x000000104f467819 */ /* 0x000fe200000006ff */
[----:B------:R-:W-:Y:S01]  /*9480*/  FFMA R4, R71, R5, R4 ;  /* 0x0000000547047223 */ /* 0x000fe20000000004 */
[----:B------:R-:W-:Y:S01]  /*9490*/  LOP3.LUT R9, R80, 0xffff0000, RZ, 0xc0, !PT ;  /* 0xffff000050097812 */ /* 0x000fe200078ec0ff */
[C---:B------:R-:W-:Y:S01]  /*94a0*/  FMUL R3, R68.reuse, R10 ;  /* 0x0000000a44037220 */ /* 0x040fe20000400000 */
[----:B------:R-:W-:Y:S01]  /*94b0*/  F2FP.BF16.F32.PACK_AB R93, R7, R6 ;  /* 0x00000006075d723e */ /* 0x000fe200000010ff */
[----:B------:R-:W-:Y:S01]  /*94c0*/  FMUL R5, R68, R11 ;  /* 0x0000000b44057220 */ /* 0x000fe20000400000 */
[----:B------:R-:W-:Y:S01]  /*94d0*/  LOP3.LUT R10, R83, 0xffff0000, RZ, 0xc0, !PT ;  /* 0xffff0000530a7812 */ /* 0x000fe200078ec0ff */
[C---:B------:R-:W-:Y:S01]  /*94e0*/  FFMA R0, R71.reuse, R8, R0 ;  /* 0x0000000847007223 */ /* 0x040fe20000000000 */
[----:B------:R-:W-:Y:S01]  /*94f0*/  SHF.L.U32 R8, R80, 0x10, RZ ;  /* 0x0000001050087819 */ /* 0x000fe200000006ff */
[----:B------:R-:W-:Y:S01]  /*9500*/  FFMA R3, R71, R70, R3 ;  /* 0x0000004647037223 */ /* 0x000fe20000000003 */
[----:B------:R-:W-:Y:S01]  /*9510*/  SHF.L.U32 R70, R89, 0x10, RZ ;  /* 0x0000001059467819 */ /* 0x000fe200000006ff */
[----:B------:R-:W-:Y:S01]  /*9520*/  FFMA R5, R71, R72, R5 ;  /* 0x0000004847057223 */ /* 0x000fe20000000005 */
[----:B------:R-:W-:Y:S01]  /*9530*/  F2FP.BF16.F32.PACK_AB R94, R0, R4 ;  /* 0x00000004005e723e */ /* 0x000fe200000010ff */
[C---:B------:R-:W-:Y:S01]  /*9540*/  FMUL R6, R68.reuse, R12 ;  /* 0x0000000c44067220 */ /* 0x040fe20000400000 */
[C---:B------:R-:W-:Y:S01]  /*9550*/  FMUL R7, R68.reuse, R13 ;  /* 0x0000000d44077220 */ /* 0x040fe20000400000 */
[----:B------:R-:W-:Y:S01]  /*9560*/  FMUL R0, R68, R14 ;  /* 0x0000000e44007220 */ /* 0x000fe20000400000 */
[----:B------:R-:W-:Y:S01]  /*9570*/  F2FP.BF16.F32.PACK_AB R95, R5, R3 ;  /* 0x00000003055f723e */ /* 0x000fe200000010ff */
[----:B------:R-:W-:Y:S01]  /*9580*/  FFMA R6, R71, R8, R6 ;  /* 0x0000000847067223 */ /* 0x000fe20000000006 */
[----:B------:R-:W-:Y:S01]  /*9590*/  SHF.L.U32 R5, R81, 0x10, RZ ;  /* 0x0000001051057819 */ /* 0x000fe200000006ff */
[----:B------:R-:W-:Y:S01]  /*95a0*/  FFMA R7, R71, R9, R7 ;  /* 0x0000000947077223 */ /* 0x000fe20000000007 */
[----:B------:R-:W-:Y:S01]  /*95b0*/  LOP3.LUT R8, R81, 0xffff0000, RZ, 0xc0, !PT ;  /* 0xffff000051087812 */ /* 0x000fe200078ec0ff */
[----:B------:R-:W-:Y:S01]  /*95c0*/  STS.128 [R164+UR44+0x4400], R92 ;  /* 0x0044005ca4007988 */ /* 0x000fe20008000c2c */
[----:B------:R-:W-:Y:S01]  /*95d0*/  SHF.L.U32 R9, R82, 0x10, RZ ;  /* 0x0000001052097819 */ /* 0x000fe200000006ff */
[C---:B------:R-:W-:Y:S01]  /*95e0*/  FMUL R3, R68.reuse, R15 ;  /* 0x0000000f44037220 */ /* 0x040fe20000400000 */
[----:B------:R-:W-:Y:S01]  /*95f0*/  F2FP.BF16.F32.PACK_AB R100, R7, R6 ;  /* 0x000000060764723e */ /* 0x000fe200000010ff */
[----:B------:R-:W-:Y:S01]  /*9600*/  FMUL R4, R68, R16 ;  /* 0x0000001044047220 */ /* 0x000fe20000400000 */
[C---:B------:R-:W-:Y:S01]  /*9610*/  FFMA R0, R71.reuse, R5, R0 ;  /* 0x0000000547007223 */ /* 0x040fe20000000000 */
[C---:B------:R-:W-:Y:S01]  /*9620*/  FFMA R3, R71.reuse, R8, R3 ;  /* 0x0000000847037223 */ /* 0x040fe20000000003 */
[----:B------:R-:W-:Y:S01]  /*9630*/  LOP3.LUT R8, R82, 0xffff0000, RZ, 0xc0, !PT ;  /* 0xffff000052087812 */ /* 0x000fe200078ec0ff */
[----:B------:R-:W-:Y:S01]  /*9640*/  FFMA R4, R71, R9, R4 ;  /* 0x0000000947047223 */ /* 0x000fe20000000004 */
[----:B------:R-:W-:Y:S01]  /*9650*/  SHF.L.U32 R9, R83, 0x10, RZ ;  /* 0x0000001053097819 */ /* 0x000fe200000006ff */
[C---:B------:R-:W-:Y:S01]  /*9660*/  FMUL R5, R68.reuse, R17 ;  /* 0x0000001144057220 */ /* 0x040fe20000400000 */
[----:B------:R-:W-:Y:S01]  /*9670*/  F2FP.BF16.F32.PACK_AB R101, R3, R0 ;  /* 0x000000000365723e */ /* 0x000fe200000010ff */
[C---:B------:R-:W-:Y:S01]  /*9680*/  FMUL R6, R68.reuse, R18 ;  /* 0x0000001244067220 */ /* 0x040fe20000400000 */
[----:B------:R-:W-:Y:S01]  /*9690*/  FMUL R7, R68, R19 ;  /* 0x0000001344077220 */ /* 0x000fe20000400000 */
[C---:B------:R-:W-:Y:S01]  /*96a0*/  FFMA R5, R71.reuse, R8, R5 ;  /* 0x0000000847057223 */ /* 0x040fe20000000005 */
[C---:B------:R-:W-:Y:S01]  /*96b0*/  SHF.L.U32 R8, R88.reuse, 0x10, RZ ;  /* 0x0000001058087819 */ /* 0x040fe200000006ff */
[----:B------:R-:W-:Y:S01]  /*96c0*/  FFMA R6, R71, R9, R6 ;  /* 0x0000000947067223 */ /* 0x000fe20000000006 */
[----:B------:R-:W-:Y:S01]  /*96d0*/  LOP3.LUT R9, R88, 0xffff0000, RZ, 0xc0, !PT ;  /* 0xffff000058097812 */ /* 0x000fe200078ec0ff */
[C---:B------:R-:W-:Y:S01]  /*96e0*/  FMUL R0, R68.reuse, R20 ;  /* 0x0000001444007220 */ /* 0x040fe20000400000 */
[----:B------:R-:W-:Y:S01]  /*96f0*/  F2FP.BF16.F32.PACK_AB R102, R5, R4 ;  /* 0x000000040566723e */ /* 0x000fe200000010ff */
[C---:B------:R-:W-:Y:S01]  /*9700*/  FMUL R3, R68.reuse, R21 ;  /* 0x0000001544037220 */ /* 0x040fe20000400000 */
[C---:B------:R-:W-:Y:S01]  /*9710*/  FFMA R7, R71.reuse, R10, R7 ;  /* 0x0000000a47077223 */ /* 0x040fe20000000007 */
[C---:B------:R-:W-:Y:S01]  /*9720*/  FFMA R0, R71.reuse, R8, R0 ;  /* 0x0000000847007223 */ /* 0x040fe20000000000 */
[C---:B------:R-:W-:Y:S01]  /*9730*/  FMUL R20, R68.reuse, R38 ;  /* 0x0000002644147220 */ /* 0x040fe20000400000 */
[----:B------:R-:W-:Y:S01]  /*9740*/  FFMA R3, R71, R9, R3 ;  /* 0x0000000947037223 */ /* 0x000fe20000000003 */
[C---:B------:R-:W-:Y:S01]  /*9750*/  FMUL R38, R68.reuse, R56 ;  /* 0x0000003844267220 */ /* 0x040fe20000400000 */
[----:B------:R-:W-:Y:S01]  /*9760*/  F2FP.BF16.F32.PACK_AB R103, R7, R6 ;  /* 0x000000060767723e */ /* 0x000fe200000010ff */
[C---:B------:R-:W-:Y:S01]  /*9770*/  FMUL R4, R68.reuse, R22 ;  /* 0x0000001644047220 */ /* 0x040fe20000400000 */
[C---:B------:R-:W-:Y:S01]  /*9780*/  FMUL R5, R68.reuse, R23 ;  /* 0x0000001744057220 */ /* 0x040fe20000400000 */
[----:B------:R-:W-:Y:S01]  /*9790*/  F2FP.BF16.F32.PACK_AB R56, R3, R0 ;  /* 0x000000000338723e */ /* 0x000fe200000010ff */
[----:B------:R-:W-:Y:S01]  /*97a0*/  FMUL R14, R68, R32 ;  /* 0x00000020440e7220 */ /* 0x000fe20000400000 */
[----:B------:R-:W-:Y:S01]  /*97b0*/  LOP3.LUT R0, R89, 0xffff0000, RZ, 0xc0, !PT ;  /* 0xffff000059007812 */ /* 0x000fe200078ec0ff */
[----:B------:R-:W-:Y:S01]  /*97c0*/  STS.128 [R163+0x4400], R100 ;  /* 0x00440064a3007388 */ /* 0x000fe20000000c00 */
[----:B------:R-:W-:Y:S01]  /*97d0*/  SHF.L.U32 R3, R90, 0x10, RZ ;  /* 0x000000105a037819 */ /* 0x000fe200000006ff */
[C---:B------:R-:W-:Y:S01]  /*97e0*/  FMUL R15, R68.reuse, R33 ;  /* 0x00000021440f7220 */ /* 0x040fe20000400000 */
[----:B------:R-:W-:Y:S01]  /*97f0*/  FMUL R32, R68, R50 ;  /* 0x0000003244207220 */ /* 0x000fe20000400000 */
[----:B------:R-:W-:Y:S01]  /*9800*/  LOP3.LUT R50, R90, 0xffff0000, RZ, 0xc0, !PT ;  /* 0xffff00005a327812 */ /* 0x000fe200078ec0ff */
[C---:B------:R-:W-:Y:S01]  /*9810*/  FMUL R6, R68.reuse, R24 ;  /* 0x0000001844067220 */ /* 0x040fe20000400000 */
[C---:B------:R-:W-:Y:S01]  /*9820*/  FMUL R16, R68.reuse, R34 ;  /* 0x0000002244107220 */ /* 0x040fe20000400000 */
[C---:B------:R-:W-:Y:S01]  /*9830*/  FMUL R33, R68.reuse, R51 ;  /* 0x0000003344217220 */ /* 0x040fe20000400000 */
[----:B------:R-:W-:Y:S01]  /*9840*/  SHF.L.U32 R51, R91, 0x10, RZ ;  /* 0x000000105b337819 */ /* 0x000fe200000006ff */
[----:B------:R-:W-:Y:S01]  /*9850*/  FFMA R4, R71, R70, R4 ;  /* 0x0000004647047223 */ /* 0x000fe20000000004 */
[C---:B------:R-:W-:Y:S01]  /*9860*/  FMUL R7, R68.reuse, R25 ;  /* 0x0000001944077220 */ /* 0x040fe20000400000 */
[----:B------:R-:W-:Y:S01]  /*9870*/  FMUL R34, R68, R52 ;  /* 0x0000003444227220 */ /* 0x000fe20000400000 */
[----:B------:R-:W-:Y:S01]  /*9880*/  LOP3.LUT R52, R91, 0xffff0000, RZ, 0xc0, !PT ;  /* 0xffff00005b347812 */ /* 0x000fe200078ec0ff */
[C---:B------:R-:W-:Y:S01]  /*9890*/  FFMA R5, R71.reuse, R0, R5 ;  /* 0x0000000047057223 */ /* 0x040fe20000000005 */
[----:B------:R-:W-:Y:S01]  /*98a0*/  SHF.L.U32 R0, R96, 0x10, RZ ;  /* 0x0000001060007819 */ /* 0x000fe200000006ff */
[C---:B------:R-:W-:Y:S01]  /*98b0*/  FMUL R8, R68.reuse, R26 ;  /* 0x0000001a44087220 */ /* 0x040fe20000400000 */
[----:B------:R-:W-:Y:S01]  /*98c0*/  FMUL R9, R68, R27 ;  /* 0x0000001b44097220 */ /* 0x000fe20000400000 */
[C---:B------:R-:W-:Y:S01]  /*98d0*/  FFMA R6, R71.reuse, R3, R6 ;  /* 0x0000000347067223 */ /* 0x040fe20000000006 */
[----:B------:R-:W-:Y:S01]  /*98e0*/  LOP3.LUT R3, R96, 0xffff0000, RZ, 0xc0, !PT ;  /* 0xffff000060037812 */ /* 0x000fe200078ec0ff */
[C---:B------:R-:W-:Y:S01]  /*98f0*/  FMUL R10, R68.reuse, R28 ;  /* 0x0000001c440a7220 */ /* 0x040fe20000400000 */
[----:B------:R-:W-:Y:S01]  /*9900*/  FFMA R7, R71, R50, R7 ;  /* 0x0000003247077223 */ /* 0x000fe20000000007 */
[C---:B------:R-:W-:Y:S01]  /*9910*/  FMUL R21, R68.reuse, R39 ;  /* 0x0000002744157220 */ /* 0x040fe20000400000 */
[C---:B------:R-:W-:Y:S01]  /*9920*/  FMUL R39, R68.reuse, R57 ;  /* 0x0000003944277220 */ /* 0x040fe20000400000 */
[----:B------:R-:W-:Y:S01]  /*9930*/  F2FP.BF16.F32.PACK_AB R57, R5, R4 ;  /* 0x000000040539723e */ /* 0x000fe200000010ff */
[----:B------:R-:W-:Y:S01]  /*9940*/  FFMA R8, R71, R51, R8 ;  /* 0x0000003347087223 */ /* 0x000fe20000000008 */
[----:B------:R-:W-:Y:S01]  /*9950*/  SHF.L.U32 R4, R97, 0x10, RZ ;  /* 0x0000001061047819 */ /* 0x000fe200000006ff */
[C---:B------:R-:W-:Y:S01]  /*9960*/  FMUL R11, R68.reuse, R29 ;  /* 0x0000001d440b7220 */ /* 0x040fe20000400000 */
[----:B------:R-:W-:Y:S01]  /*9970*/  SHF.L.U32 R5, R107, 0x10, RZ ;  /* 0x000000106b057819 */ /* 0x000fe200000006ff */
[C---:B------:R-:W-:Y:S01]  /*9980*/  FFMA R9, R71.reuse, R52, R9 ;  /* 0x0000003447097223 */ /* 0x040fe20000000009 */
[----:B------:R-:W-:Y:S01]  /*9990*/  FFMA R10, R71, R0, R10 ;  /* 0x00000000470a7223 */ /* 0x000fe2000000000a */
[----:B------:R-:W-:Y:S01]  /*99a0*/  LOP3.LUT R0, R97, 0xffff0000, RZ, 0xc0, !PT ;  /* 0xffff000061007812 */ /* 0x000fe200078ec0ff */
[----:B------:R-:W-:Y:S01]  /*99b0*/  FMUL R12, R68, R30 ;  /* 0x0000001e440c7220 */ /* 0x000fe20000400000 */
[C---:B------:R-:W-:Y:S01]  /*99c0*/  FFMA R11, R71.reuse, R3, R11 ;  /* 0x00000003470b7223 */ /* 0x040fe2000000000b */
[----:B------:R-:W-:Y:S01]  /*99d0*/  SHF.L.U32 R3, R98, 0x10, RZ ;  /* 0x0000001062037819 */ /* 0x000fe200000006ff */
[C---:B------:R-:W-:Y:S01]  /*99e0*/  FMUL R13, R68.reuse, R31 ;  /* 0x0000001f440d7220 */ /* 0x040fe20000400000 */
[----:B------:R-:W-:Y:S01]  /*99f0*/  FFMA R12, R71, R4, R12 ;  /* 0x00000004470c7223 */ /* 0x000fe2000000000c */
[----:B------:R-:W-:Y:S01]  /*9a00*/  SHF.L.U32 R4, R99, 0x10, RZ ;  /* 0x0000001063047819 */ /* 0x000fe200000006ff */
[----:B------:R-:W-:Y:S01]  /*9a10*/  FMUL R17, R68, R35 ;  /* 0x0000002344117220 */ /* 0x000fe20000400000 */
[C---:B------:R-:W-:Y:S01]  /*9a20*/  FFMA R13, R71.reuse, R0, R13 ;  /* 0x00000000470d7223 */ /* 0x040fe2000000000d */
[----:B------:R-:W-:Y:S01]  /*9a30*/  LOP3.LUT R0, R98, 0xffff0000, RZ, 0xc0, !PT ;  /* 0xffff000062007812 */ /* 0x000fe200078ec0ff */
[----:B------:R-:W-:Y:S01]  /*9a40*/  FFMA R14, R71, R3, R14 ;  /* 0x00000003470e7223 */ /* 0x000fe2000000000e */
[----:B------:R-:W-:Y:S01]  /*9a50*/  LOP3.LUT R3, R99, 0xffff0000, RZ, 0xc0, !PT ;  /* 0xffff000063037812 */ /* 0x000fe200078ec0ff */
[C---:B------:R-:W-:Y:S01]  /*9a60*/  FMUL R18, R68.reuse, R36 ;  /* 0x0000002444127220 */ /* 0x040fe20000400000 */
        /* <DEDUP_REMOVED lines=9> */
[C---:B------:R-:W-:Y:S01]  /*9b00*/  FMUL R22, R68.reuse, R40 ;  /* 0x0000002844167220 */ /* 0x040fe20000400000 */
[----:B------:R-:W-:Y:S01]  /*9b10*/  FMUL R23, R68, R41 ;  /* 0x0000002944177220 */ /* 0x000fe20000400000 */
[----:B------:R-:W-:Y:S01]  /*9b20*/  FFMA R19, R71, R3, R19 ;  /* 0x0000000347137223 */ /* 0x000fe20000000013 */
[----:B------:R-:W-:Y:S01]  /*9b30*/  SHF.L.U32 R3, R106, 0x10, RZ ;  /* 0x000000106a037819 */ /* 0x000fe200000006ff */
[C---:B------:R-:W-:Y:S01]  /*9b40*/  FMUL R40, R68.reuse, R58 ;  /* 0x0000003a44287220 */ /* 0x040fe20000400000 */
[----:B------:R-:W-:Y:S01]  /*9b50*/  F2FP.BF16.F32.PACK_AB R58, R7, R6 ;  /* 0x00000006073a723e */ /* 0x000fe200000010ff */
[----:B------:R-:W-:Y:S01]  /*9b60*/  FMUL R41, R68, R59 ;  /* 0x0000003b44297220 */ /* 0x000fe20000400000 */
[----:B------:R-:W-:Y:S01]  /*9b70*/  F2FP.BF16.F32.PACK_AB R59, R9, R8 ;  /* 0x00000008093b723e */ /* 0x000fe200000010ff */
[C---:B------:R-:W-:Y:S01]  /*9b80*/  FFMA R20, R71.reuse, R4, R20 ;  /* 0x0000000447147223 */ /* 0x040fe20000000014 */
[----:B------:R-:W-:Y:S01]  /*9b90*/  LOP3.LUT R4, R106, 0xffff0000, RZ, 0xc0, !PT ;  /* 0xffff00006a047812 */ /* 0x000fe200078ec0ff */
[----:B------:R-:W-:Y:S01]  /*9ba0*/  FFMA R21, R71, R0, R21 ;  /* 0x0000000047157223 */ /* 0x000fe20000000015 */
[----:B------:R-:W-:Y:S01]  /*9bb0*/  LOP3.LUT R6, R107, 0xffff0000, RZ, 0xc0, !PT ;  /* 0xffff00006b067812 */ /* 0x000fe200078ec0ff */
[----:B------:R-:W-:Y:S01]  /*9bc0*/  FMUL R24, R68, R42 ;  /* 0x0000002a44187220 */ /* 0x000fe20000400000 */
[----:B------:R-:W-:Y:S01]  /*9bd0*/  SHF.L.U32 R0, R112, 0x10, RZ ;  /* 0x0000001070007819 */ /* 0x000fe200000006ff */
[----:B------:R-:W-:Y:S01]  /*9be0*/  FMUL R25, R68, R43 ;  /* 0x0000002b44197220 */ /* 0x000fe20000400000 */
[----:B------:R-:W-:Y:S01]  /*9bf0*/  F2FP.BF16.F32.PACK_AB R8, R11, R10 ;  /* 0x0000000a0b08723e */ /* 0x000fe200000010ff */
[----:B------:R-:W-:Y:S01]  /*9c00*/  FFMA R22, R71, R3, R22 ;  /* 0x0000000347167223 */ /* 0x000fe20000000016 */
[----:B------:R-:W-:Y:S01]  /*9c10*/  LOP3.LUT R3, R112, 0xffff0000, RZ, 0xc0, !PT ;  /* 0xffff000070037812 */ /* 0x000fe200078ec0ff */
[C---:B------:R-:W-:Y:S01]  /*9c20*/  FMUL R26, R68.reuse, R44 ;  /* 0x0000002c441a7220 */ /* 0x040fe20000400000 */
[----:B------:R-:W-:Y:S01]  /*9c30*/  F2FP.BF16.F32.PACK_AB R9, R13, R12 ;  /* 0x0000000c0d09723e */ /* 0x000fe200000010ff */
[----:B------:R-:W-:Y:S01]  /*9c40*/  STS.128 [R162+0x4400], R56 ;  /* 0x00440038a2007388 */ /* 0x000fe20000000c00 */
[----:B------:R-:W-:Y:S01]  /*9c50*/  F2FP.BF16.F32.PACK_AB R10, R15, R14 ;  /* 0x0000000e0f0a723e */ /* 0x000fe200000010ff */
[----:B------:R-:W-:Y:S01]  /*9c60*/  FFMA R23, R71, R4, R23 ;  /* 0x0000000447177223 */ /* 0x000fe20000000017 */
[----:B------:R-:W-:Y:S01]  /*9c70*/  F2FP.BF16.F32.PACK_AB R11, R17, R16 ;  /* 0x00000010110b723e */ /* 0x000fe200000010ff */
[----:B------:R-:W-:Y:S01]  /*9c80*/  FFMA R24, R71, R5, R24 ;  /* 0x0000000547187223 */ /* 0x000fe20000000018 */
[----:B------:R-:W-:Y:S01]  /*9c90*/  SHF.L.U32 R4, R113, 0x10, RZ ;  /* 0x0000001071047819 */ /* 0x000fe200000006ff */
[C---:B------:R-:W-:Y:S01]  /*9ca0*/  FMUL R27, R68.reuse, R45 ;  /* 0x0000002d441b7220 */ /* 0x040fe20000400000 */
[----:B------:R-:W-:Y:S01]  /*9cb0*/  F2FP.BF16.F32.PACK_AB R12, R19, R18 ;  /* 0x00000012130c723e */ /* 0x000fe200000010ff */
[----:B------:R-:W-:Y:S01]  /*9cc0*/  FFMA R25, R71, R6, R25 ;  /* 0x0000000647197223 */ /* 0x000fe20000000019 */
[----:B------:R-:W-:Y:S01]  /*9cd0*/  F2FP.BF16.F32.PACK_AB R13, R21, R20 ;  /* 0x00000014150d723e */ /* 0x000fe200000010ff */
[----:B------:R-:W-:Y:S01]  /*9ce0*/  FFMA R26, R71, R0, R26 ;  /* 0x00000000471a7223 */ /* 0x000fe2000000001a */
[----:B------:R-:W-:Y:S01]  /*9cf0*/  LOP3.LUT R0, R113, 0xffff0000, RZ, 0xc0, !PT ;  /* 0xffff000071007812 */ /* 0x000fe200078ec0ff */
[----:B------:R-:W-:Y:S01]  /*9d00*/  FMUL R28, R68, R46 ;  /* 0x0000002e441c7220 */ /* 0x000fe20000400000 */
[----:B------:R-:W-:Y:S01]  /*9d10*/  F2FP.BF16.F32.PACK_AB R14, R23, R22 ;  /* 0x00000016170e723e */ /* 0x000fe200000010ff */
[----:B------:R-:W-:Y:S01]  /*9d20*/  FFMA R27, R71, R3, R27 ;  /* 0x00000003471b7223 */ /* 0x000fe2000000001b */
[----:B------:R-:W-:Y:S01]  /*9d30*/  SHF.L.U32 R3, R114, 0x10, RZ ;  /* 0x0000001072037819 */ /* 0x000fe200000006ff */
[C---:B------:R-:W-:Y:S01]  /*9d40*/  FMUL R29, R68.reuse, R47 ;  /* 0x0000002f441d7220 */ /* 0x040fe20000400000 */
[----:B------:R-:W-:Y:S01]  /*9d50*/  F2FP.BF16.F32.PACK_AB R15, R25, R24 ;  /* 0x00000018190f723e */ /* 0x000fe200000010ff */
[----:B------:R-:W-:Y:S01]  /*9d60*/  FMUL R30, R68, R48 ;  /* 0x00000030441e7220 */ /* 0x000fe20000400000 */
[C---:B------:R-:W-:Y:S01]  /*9d70*/  SHF.L.U32 R5, R131.reuse, 0x10, RZ ;  /* 0x0000001083057819 */ /* 0x040fe200000006ff */
[----:B------:R3:W-:Y:S01]  /*9d80*/  STS.128 [R161+0x4400], R8 ;  /* 0x00440008a1007388 */ /* 0x0007e20000000c00 */
[----:B------:R-:W-:Y:S01]  /*9d90*/  LOP3.LUT R6, R131, 0xffff0000, RZ, 0xc0, !PT ;  /* 0xffff000083067812 */ /* 0x000fe200078ec0ff */
[C---:B------:R-:W-:Y:S01]  /*9da0*/  FFMA R28, R71.reuse, R4, R28 ;  /* 0x00000004471c7223 */ /* 0x040fe2000000001c */
[----:B------:R-:W-:Y:S01]  /*9db0*/  LOP3.LUT R4, R114, 0xffff0000, RZ, 0xc0, !PT ;  /* 0xffff000072047812 */ /* 0x000fe200078ec0ff */
[----:B------:R-:W-:Y:S01]  /*9dc0*/  FFMA R29, R71, R0, R29 ;  /* 0x00000000471d7223 */ /* 0x000fe2000000001d */
[----:B------:R-:W-:Y:S01]  /*9dd0*/  SHF.L.U32 R0, R115, 0x10, RZ ;  /* 0x0000001073007819 */ /* 0x000fe200000006ff */
[----:B------:R-:W-:Y:S01]  /*9de0*/  FMUL R31, R68, R49 ;  /* 0x00000031441f7220 */ /* 0x000fe20000400000 */
[----:B------:R-:W-:Y:S01]  /*9df0*/  FFMA R30, R71, R3, R30 ;  /* 0x00000003471e7223 */ /* 0x000fe2000000001e */
[----:B------:R-:W-:Y:S01]  /*9e00*/  LOP3.LUT R3, R115, 0xffff0000, RZ, 0xc0, !PT ;  /* 0xffff000073037812 */ /* 0x000fe200078ec0ff */
[----:B------:R4:W-:Y:S01]  /*9e10*/  STS.128 [R149+0x4400], R12 ;  /* 0x0044000c95007388 */ /* 0x0009e20000000c00 */
[C---:B------:R-:W-:Y:S01]  /*9e20*/  FFMA R31, R71.reuse, R4, R31 ;  /* 0x00000004471f7223 */ /* 0x040fe2000000001f */
[C---:B------:R-:W-:Y:S01]  /*9e30*/  LOP3.LUT R4, R120.reuse, 0xffff0000, RZ, 0xc0, !PT ;  /* 0xffff000078047812 */ /* 0x040fe200078ec0ff */
[C---:B------:R-:W-:Y:S01]  /*9e40*/  FFMA R32, R71.reuse, R0, R32 ;  /* 0x0000000047207223 */ /* 0x040fe20000000020 */
[----:B------:R-:W-:Y:S01]  /*9e50*/  SHF.L.U32 R0, R120, 0x10, RZ ;  /* 0x0000001078007819 */ /* 0x000fe200000006ff */
[----:B------:R-:W-:Y:S01]  /*9e60*/  FFMA R33, R71, R3, R33 ;  /* 0x0000000347217223 */ /* 0x000fe20000000021 */
[----:B------:R-:W-:Y:S01]  /*9e70*/  SHF.L.U32 R3, R121, 0x10, RZ ;  /* 0x0000001079037819 */ /* 0x000fe200000006ff */
[C---:B------:R-:W-:Y:S01]  /*9e80*/  FMUL R35, R68.reuse, R53 ;  /* 0x0000003544237220 */ /* 0x040fe20000400000 */
[----:B------:R-:W-:Y:S01]  /*9e90*/  FMUL R36, R68, R54 ;  /* 0x0000003644247220 */ /* 0x000fe20000400000 */
[----:B------:R-:W-:Y:S01]  /*9ea0*/  FFMA R34, R71, R0, R34 ;  /* 0x0000000047227223 */ /* 0x000fe20000000022 */
[----:B------:R-:W-:Y:S01]  /*9eb0*/  LOP3.LUT R0, R121, 0xffff0000, RZ, 0xc0, !PT ;  /* 0xffff000079007812 */ /* 0x000fe200078ec0ff */
[----:B------:R-:W-:Y:S01]  /*9ec0*/  FFMA R35, R71, R4, R35 ;  /* 0x0000000447237223 */ /* 0x000fe20000000023 */
[----:B------:R-:W-:Y:S01]  /*9ed0*/  SHF.L.U32 R4, R123, 0x10, RZ ;  /* 0x000000107b047819 */ /* 0x000fe200000006ff */
[C---:B------:R-:W-:Y:S01]  /*9ee0*/  FFMA R36, R71.reuse, R3, R36 ;  /* 0x0000000347247223 */ /* 0x040fe20000000024 */
[----:B------:R-:W-:Y:S01]  /*9ef0*/  SHF.L.U32 R3, R122, 0x10, RZ ;  /* 0x000000107a037819 */ /* 0x000fe200000006ff */
[C---:B------:R-:W-:Y:S01]  /*9f00*/  FMUL R37, R68.reuse, R55 ;  /* 0x0000003744257220 */ /* 0x040fe20000400000 */
[C---:B------:R-:W-:Y:S01]  /*9f10*/  FMUL R42, R68.reuse, R60 ;  /* 0x0000003c442a7220 */ /* 0x040fe20000400000 */
[C---:B------:R-:W-:Y:S01]  /*9f20*/  FMUL R43, R68.reuse, R61 ;  /* 0x0000003d442b7220 */ /* 0x040fe20000400000 */
[----:B------:R-:W-:Y:S01]  /*9f30*/  FMUL R44, R68, R62 ;  /* 0x0000003e442c7220 */ /* 0x000fe20000400000 */
[C---:B------:R-:W-:Y:S01]  /*9f40*/  FFMA R37, R71.reuse, R0, R37 ;  /* 0x0000000047257223 */ /* 0x040fe20000000025 */
[----:B------:R-:W-:Y:S01]  /*9f50*/  LOP3.LUT R0, R122, 0xffff0000, RZ, 0xc0, !PT ;  /* 0xffff00007a007812 */ /* 0x000fe200078ec0ff */
[----:B------:R-:W-:Y:S01]  /*9f60*/  FFMA R38, R71, R3, R38 ;  /* 0x0000000347267223 */ /* 0x000fe20000000026 */
[----:B------:R-:W-:Y:S01]  /*9f70*/  LOP3.LUT R3, R123, 0xffff0000, RZ, 0xc0, !PT ;  /* 0xffff00007b037812 */ /* 0x000fe200078ec0ff */
[----:B------:R-:W-:Y:S01]  /*9f80*/  FMUL R45, R68, R63 ;  /* 0x0000003f442d7220 */ /* 0x000fe20000400000 */
[----:B---3--:R-:W-:Y:S01]  /*9f90*/  F2FP.BF16.F32.PACK_AB R8, R27, R26 ;  /* 0x0000001a1b08723e */ /* 0x008fe200000010ff */
[C---:B------:R-:W-:Y:S01]  /*9fa0*/  FFMA R39, R71.reuse, R0, R39 ;  /* 0x0000000047277223 */ /* 0x040fe20000000027 */
[C---:B------:R-:W-:Y:S01]  /*9fb0*/  SHF.L.U32 R0, R128.reuse, 0x10, RZ ;  /* 0x0000001080007819 */ /* 0x040fe200000006ff */
[----:B------:R-:W-:Y:S01]  /*9fc0*/  FFMA R40, R71, R4, R40 ;  /* 0x0000000447287223 */ /* 0x000fe20000000028 */
[----:B------:R-:W-:Y:S01]  /*9fd0*/  SHF.L.U32 R4, R129, 0x10, RZ ;  /* 0x0000001081047819 */ /* 0x000fe200000006ff */
[C---:B------:R-:W-:Y:S01]  /*9fe0*/  FFMA R41, R71.reuse, R3, R41 ;  /* 0x0000000347297223 */ /* 0x040fe20000000029 */
[----:B------:R-:W-:Y:S01]  /*9ff0*/  LOP3.LUT R3, R128, 0xffff0000, RZ, 0xc0, !PT ;  /* 0xffff000080037812 */ /* 0x000fe200078ec0ff */
[----:B------:R-:W-:Y:S01]  /*a000*/  FFMA R42, R71, R0, R42 ;  /* 0x00000000472a7223 */ /* 0x000fe2000000002a */
[----:B------:R-:W-:Y:S01]  /*a010*/  F2FP.BF16.F32.PACK_AB R9, R29, R28 ;  /* 0x0000001c1d09723e */ /* 0x000fe200000010ff */
[C---:B------:R-:W-:Y:S01]  /*a020*/  FMUL R46, R68.reuse, R64 ;  /* 0x00000040442e7220 */ /* 0x040fe20000400000 */
[----:B------:R-:W-:Y:S01]  /*a030*/  F2FP.BF16.F32.PACK_AB R10, R31, R30 ;  /* 0x0000001e1f0a723e */ /* 0x000fe200000010ff */
[----:B------:R-:W-:Y:S01]  /*a040*/  FFMA R43, R71, R3, R43 ;  /* 0x00000003472b7223 */ /* 0x000fe2000000002b */
[----:B------:R-:W-:Y:S01]  /*a050*/  F2FP.BF16.F32.PACK_AB R11, R33, R32 ;  /* 0x00000020210b723e */ /* 0x000fe200000010ff */
[----:B------:R-:W-:Y:S01]  /*a060*/  FFMA R44, R71, R4, R44 ;  /* 0x00000004472c7223 */ /* 0x000fe2000000002c */
[----:B------:R-:W-:Y:S01]  /*a070*/  LOP3.LUT R0, R129, 0xffff0000, RZ, 0xc0, !PT ;  /* 0xffff000081007812 */ /* 0x000fe200078ec0ff */
[----:B------:R-:W-:Y:S01]  /*a080*/  FMUL R47, R68, R65 ;  /* 0x00000041442f7220 */ /* 0x000fe20000400000 */
[C---:B------:R-:W-:Y:S01]  /*a090*/  SHF.L.U32 R3, R130.reuse, 0x10, RZ ;  /* 0x0000001082037819 */ /* 0x040fe200000006ff */
[----:B------:R-:W-:Y:S01]  /*a0a0*/  STS.128 [R160+0x4400], R8 ;  /* 0x00440008a0007388 */ /* 0x000fe20000000c00 */
[----:B------:R-:W-:Y:S01]  /*a0b0*/  LOP3.LUT R4, R130, 0xffff0000, RZ, 0xc0, !PT ;  /* 0xffff000082047812 */ /* 0x000fe200078ec0ff */
[C---:B------:R-:W-:Y:S01]  /*a0c0*/  FMUL R48, R68.reuse, R66 ;  /* 0x0000004244307220 */ /* 0x040fe20000400000 */
[----:B------:R-:W-:Y:S01]  /*a0d0*/  FFMA R45, R71, R0, R45 ;  /* 0x00000000472d7223 */ /* 0x000fe2000000002d */
[----:B------:R-:W-:Y:S01]  /*a0e0*/  FMUL R49, R68, R67 ;  /* 0x0000004344317220 */ /* 0x000fe20000400000 */
[----:B----4-:R-:W-:Y:S01]  /*a0f0*/  F2FP.BF16.F32.PACK_AB R12, R35, R34 ;  /* 0x00000022230c723e */ /* 0x010fe200000010ff */
[----:B------:R-:W-:Y:S01]  /*a100*/  FFMA R46, R71, R3, R46 ;  /* 0x00000003472e7223 */ /* 0x000fe2000000002e */
[----:B------:R-:W-:Y:S01]  /*a110*/  F2FP.BF16.F32.PACK_AB R13, R37, R36 ;  /* 0x00000024250d723e */ /* 0x000fe200000010ff */
[----:B------:R-:W-:Y:S01]  /*a120*/  FFMA R47, R71, R4, R47 ;  /* 0x00000004472f7223 */ /* 0x000fe2000000002f */
[----:B------:R-:W-:Y:S01]  /*a130*/  F2FP.BF16.F32.PACK_AB R14, R39, R38 ;  /* 0x00000026270e723e */ /* 0x000fe200000010ff */
[----:B------:R-:W-:Y:S01]  /*a140*/  FFMA R48, R71, R5, R48 ;  /* 0x0000000547307223 */ /* 0x000fe20000000030 */
[----:B------:R-:W-:Y:S01]  /*a150*/  F2FP.BF16.F32.PACK_AB R15, R41, R40 ;  /* 0x00000028290f723e */ /* 0x000fe200000010ff */
[----:B------:R-:W-:Y:S01]  /*a160*/  FFMA R49, R71, R6, R49 ;  /* 0x0000000647317223 */ /* 0x000fe20000000031 */
[----:B------:R-:W-:Y:S02]  /*a170*/  F2FP.BF16.F32.PACK_AB R4, R43, R42 ;  /* 0x0000002a2b04723e */ /* 0x000fe400000010ff */
[----:B------:R-:W-:Y:S01]  /*a180*/  F2FP.BF16.F32.PACK_AB R5, R45, R44 ;  /* 0x0000002c2d05723e */ /* 0x000fe200000010ff */
[----:B------:R-:W-:Y:S01]  /*a190*/  STS.128 [R159+0x4400], R12 ;  /* 0x0044000c9f007388 */ /* 0x000fe20000000c00 */
[----:B------:R-:W-:Y:S02]  /*a1a0*/  F2FP.BF16.F32.PACK_AB R6, R47, R46 ;  /* 0x0000002e2f06723e */ /* 0x000fe400000010ff */
[----:B------:R-:W-:Y:S02]  /*a1b0*/  F2FP.BF16.F32.PACK_AB R7, R49, R48 ;  /* 0x000000303107723e */ /* 0x000fe400000010ff */
[----:B------:R-:W-:Y:S02]  /*a1c0*/  MOV R0, UR47 ;  /* 0x0000002f00007c02 */ /* 0x000fe40008000f00 */
[----:B------:R-:W-:Y:S01]  /*a1d0*/  @P6 SHF.L.U32 R3, R151, 0x1f, RZ ;  /* 0x0000001f97036819 */ /* 0x000fe200000006ff */
[----:B------:R3:W-:Y:S01]  /*a1e0*/  STS.128 [R158+0x4400], R4 ;  /* 0x004400049e007388 */ /* 0x0007e20000000c00 */
[----:B------:R-:W-:Y:S04]  /*a1f0*/  @P6 LEA R0, R0, UR44, 0x3 ;  /* 0x0000002c00006c11 */ /* 0x000fe8000f8e18ff */
[----:B------:R-:W-:Y:S01]  /*a200*/  @P6 IADD3 R0, PT, PT, R0, 0x40, RZ ;  /* 0x0000004000006810 */ /* 0x000fe20007ffe0ff */
[----:B------:R-:W-:Y:S01]  /*a210*/  @!PT LDS RZ, [RZ] ;  /* 0x00000000fffff984 */ /* 0x000fe20000000800 */
[----:B------:R-:W-:Y:S01]  /*a220*/  @!PT LDS RZ, [RZ] ;  /* 0x00000000fffff984 */ /* 0x000fe20000000800 */
[----:B------:R-:W-:Y:S01]  /*a230*/  @!PT LDS RZ, [RZ] ;  /* 0x00000000fffff984 */ /* 0x000fe20000000800 */
[----:B------:R-:W-:Y:S01]  /*a240*/  @!PT LDS RZ, [RZ] ;  /* 0x00000000fffff984 */ /* 0x000fe20000000800 */
[----:B------:R4:W-:Y:S06]  /*a250*/  MEMBAR.ALL.CTA ;  /* 0x0000000000007992 */ /* 0x0009ec0000008000 */
[----:B----4-:R-:W4:Y:S01]  /*a260*/  FENCE.VIEW.ASYNC.S ;  /* 0x00000000000073c6 */ /* 0x010f220000000000 */
[----:B-1----:R-:W-:Y:S02]  /*a270*/  @P6 PRMT R0, R165, 0x654, R0 ;  /* 0x00000654a5006816 */ /* 0x002fe40000000000 */
[----:B---3--:R-:W-:Y:S01]  /*a280*/  LEA R7, R74, UR44, 0x3 ;  /* 0x0000002c4a077c11 */ /* 0x008fe2000f8e18ff */
[----:B----4-:R-:W-:Y:S06]  /*a290*/  BAR.SYNC.DEFER_BLOCKING 0x1, 0x80 ;  /* 0x0042000000007b1d */ /* 0x010fec0000010000 */
[----:B------:R-:W-:Y:S05]  /*a2a0*/  @P0 BRA `(.L_x_125) ;  /* 0x0000000000280947 */ /* 0x000fea0003800000 */
[----:B------:R-:W1:Y:S01]  /*a2b0*/  LDCU.64 UR6, c[0x0][0x348] ;  /* 0x00006900ff0677ac */ /* 0x000e620008000a00 */
[----:B------:R-:W-:Y:S02]  /*a2c0*/  UIADD3 UR9, UPT, UPT, UR53, UR39, URZ ;  /* 0x0000002735097290 */ /* 0x000fe4000fffe0ff */
[----:B------:R-:W-:Y:S01]  /*a2d0*/  UIADD3 UR8, UPT, UPT, UR44, 0x4400, URZ ;  /* 0x000044002c087890 */ /* 0x000fe2000fffe0ff */
[----:B------:R-:W-:Y:S01]  /*a2e0*/  UMOV UR10, UR50 ;  /* 0x00000032000a7c82 */ /* 0x000fe20008000000 */
[----:B------:R-:W-:Y:S01]  /*a2f0*/  UMOV UR11, UR52 ;  /* 0x00000034000b7c82 */ /* 0x000fe20008000000 */
[----:B-1----:R-:W-:Y:S04]  /*a300*/  UIADD3 UR4, UP0, UPT, UR6, 0xa80, URZ ;  /* 0x00000a8006047890 */ /* 0x002fe8000ff1e0ff */
[----:B------:R-:W-:Y:S09]  /*a310*/  UIADD3.X UR5, UPT, UPT, URZ, UR7, URZ, UP0, !UPT ;  /* 0x00000007ff057290 */ /* 0x000ff200087fe4ff */
[----:B------:R1:W-:Y:S01]  /*a320*/  UTMASTG.3D [UR8], [UR4] ;  /* 0x00000008040073b5 */ /* 0x0003e20008010000 */
[----:B------:R0:W-:Y:S01]  /*a330*/  UTMACMDFLUSH ;  /* 0x00000000000079b7 */ /* 0x0001e20000000000 */
[----:B-1----:R-:W-:Y:S04]  /*a340*/  DEPBAR.LE SB0, 0x1 ;  /* 0x000080400000791a */ /* 0x002fe80000000000 */
.L_x_125:
[----:B------:R-:W-:Y:S05]  /*a350*/  BSYNC.RECONVERGENT B0 ;  /* 0x0000000000007941 */ /* 0x000fea0003800200 */
.L_x_124:
[----:B------:R-:W-:Y:S01]  /*a360*/  BAR.SYNC.DEFER_BLOCKING 0x1, 0x80 ;  /* 0x0042000000007b1d */ /* 0x000fe20000010000 */
[----:B------:R-:W-:Y:S02]  /*a370*/  UIADD3 UR5, UPT, UPT, UR47, 0x1, URZ ;  /* 0x000000012f057890 */ /* 0x000fe4000fffe0ff */
[----:B------:R-:W-:Y:S02]  /*a380*/  UISETP.NE.AND UP0, UPT, UR38, URZ, UPT ;  /* 0x000000ff2600728c */ /* 0x000fe4000bf05270 */
[----:B------:R-:W-:Y:S04]  /*a390*/  UISETP.NE.AND UP1, UPT, UR5, 0x4, UPT ;  /* 0x000000040500788c */ /* 0x000fe8000bf25270 */
[----:B------:R-:W-:Y:S01]  /*a3a0*/  USEL UR46, UR5, URZ, UP1 ;  /* 0x000000ff052e7287 */ /* 0x000fe20008800000 */
[----:B------:R1:W-:Y:S01]  /*a3b0*/  @P6 SYNCS.ARRIVE.TRANS64.RED.A1T0 RZ, [R0+URZ], RZ ;  /* 0x000000ff00ff69a7 */ /* 0x0003e200081004ff */
[----:B------:R-:W-:Y:S01]  /*a3c0*/  UMOV UR4, 0x40 ;  /* 0x0000004000047882 */ /* 0x000fe20000000000 */
[----:B------:R-:W-:Y:S01]  /*a3d0*/  BSSY B1, `(.L_x_126) ;  /* 0x0000021000017945 */ /* 0x000fe20003800000 */
[----:B------:R-:W-:Y:S01]  /*a3e0*/  USEL UR39, UR4, 0x80, !UP0 ;  /* 0x0000008004277887 */ /* 0x000fe2000c000000 */
[----:B------:R-:W3:Y:S02]  /*a3f0*/  @P6 SYNCS.PHASECHK.TRANS64.TRYWAIT P0, [R7+URZ+0x20], R3 ;  /* 0x00002003070065a7 */ /* 0x000ee400080011ff */
[----:B---3--:R-:W-:Y:S01]  /*a400*/  @P6 SEL R86, RZ, 0x1, !P0 ;  /* 0x00000001ff566807 */ /* 0x008fe20004000000 */
[----:B-1----:R-:W-:Y:S08]  /*a410*/  @!P6 BRA `(.L_x_127) ;  /* 0x000000000070e947 */ /* 0x002ff00003800000 */
        /* <DEDUP_REMOVED lines=9> */
[----:B------:R-:W-:Y:S04]  /*a4b0*/  SHF.L.U32 R6, R151, 0x1f, RZ ;  /* 0x0000001f97067819 */ /* 0x000fe800000006ff */
[----:B------:R-:W1:Y:S02]  /*a4c0*/  SYNCS.PHASECHK.TRANS64.TRYWAIT P0, [R7+URZ+0x20], R6 ;  /* 0x00002006070075a7 */ /* 0x000e6400080011ff */
[----:B-1----:R-:W-:Y:S05]  /*a4d0*/  @!P0 BRA `(.L_x_130) ;  /* 0x0000003400588947 */ /* 0x002fea0003800000 */
.L_x_129:
[----:B------:R-:W-:Y:S05]  /*a4e0*/  BSYNC B0 ;  /* 0x0000000000007941 */ /* 0x000fea0003800000 */
.L_x_128:
[----:B------:R-:W-:Y:S01]  /*a4f0*/  ISETP.NE.AND P0, PT, R87, RZ, PT ;  /* 0x000000ff5700720c */ /* 0x000fe20003f05270 */
[----:B------:R-:W-:Y:S11]  /*a500*/  VIADD R74, R74, 0x1 ;  /* 0x000000014a4a7836 */ /* 0x000ff60000000000 */
[----:B------:R-:W-:Y:S01]  /*a510*/  @!UPT UIADD3 URZ, UPT, UPT, URZ, URZ, URZ ;  /* 0x000000fffffff290 */ /* 0x000fe2000fffe0ff */
[----:B------:R3:W4:Y:S01]  /*a520*/  @P0 LDS.128 R76, [R5+UR44+0x400] ;  /* 0x0004002c054c0984 */ /* 0x0007220008000c00 */
[C---:B-1----:R-:W-:Y:S03]  /*a530*/  @P0 IADD3 R6, PT, PT, R85.reuse, R3, RZ ;  /* 0x0000000355060210 */ /* 0x042fe60007ffe0ff */
[----:B------:R1:W2:Y:S04]  /*a540*/  @P0 LDS.128 R80, [R4+0x400] ;  /* 0x0004000004500984 */ /* 0x0002a80000000c00 */
[----:B------:R5:W2:Y:S04]  /*a550*/  @P0 LDS.128 R88, [R3+0x400] ;  /* 0x0004000003580984 */ /* 0x000aa80000000c00 */
[----:B------:R2:W2:Y:S04]  /*a560*/  @P0 LDS.128 R96, [R6+0x400] ;  /* 0x0004000006600984 */ /* 0x0004a80000000c00 */
[----:B------:R2:W2:Y:S01]  /*a570*/  @P0 LDS.128 R104, [R0+0x400] ;  /* 0x0004000000680984 */ /* 0x0004a20000000c00 */
[--C-:B---3--:R-:W-:Y:S02]  /*a580*/  @P0 IMAD.IADD R5, R84, 0x1, R0.reuse ;  /* 0x0000000154050824 */ /* 0x108fe400078e0200 */
[C---:B-1----:R-:W-:Y:S03]  /*a590*/  @P0 IMAD.IADD R4, R85.reuse, 0x1, R0 ;  /* 0x0000000155040824 */ /* 0x042fe600078e0200 */
[----:B------:R1:W3:Y:S01]  /*a5a0*/  @P0 LDS.128 R120, [R5+0x400] ;  /* 0x0004000005780984 */ /* 0x0002e20000000c00 */
[----:B-----5:R-:W-:Y:S03]  /*a5b0*/  @P0 IADD3 R3, PT, PT, R85, R5, RZ ;  /* 0x0000000555030210 */ /* 0x020fe60007ffe0ff */
[----:B------:R1:W1:Y:S04]  /*a5c0*/  @P0 LDS.128 R112, [R4+0x400] ;  /* 0x0004000004700984 */ /* 0x0002680000000c00 */
[----:B------:R1:W1:Y:S02]  /*a5d0*/  @P0 LDS.128 R128, [R3+0x400] ;  /* 0x0004000003800984 */ /* 0x0002640000000c00 */
.L_x_127:
[----:B------:R-:W-:Y:S05]  /*a5e0*/  BSYNC B1 ;  /* 0x0000000000017941 */ /* 0x000fea0003800000 */
.L_x_126:
[----:B------:R-:W-:Y:S05]  /*a5f0*/  VIADD R16, R69, UR39 ;  /* 0x0000002745107c36 */ /* 0x000fea0008000000 */
[----:B--2---:R-:W-:Y:S04]  /*a600*/  SHF.R.U32.HI R0, RZ, 0x15, R16 ;  /* 0x00000015ff007819 */ /* 0x004fe80000011610 */
[----:B------:R-:W-:Y:S11]  /*a610*/  LOP3.LUT P0, RZ, R0, 0x3, R143, 0x48, !PT ;  /* 0x0000000300ff7812 */ /* 0x000ff6000780488f */
[----:B------:R-:W-:Y:S02]  /*a620*/  @!UPT UIADD3 URZ, UPT, UPT, URZ, URZ, URZ ;  /* 0x000000fffffff290 */ /* 0x000fe4000fffe0ff */
[----:B------:R-:W-:Y:S05]  /*a630*/  @!P0 BRA `(.L_x_131) ;  /* 0x0000000000408947 */ /* 0x000fea0003800000 */
[----:B------:R-:W1:Y:S01]  /*a640*/  LDCU.64 UR8, c[0x4][0x70] ;  /* 0x01000e00ff0877ac */ /* 0x000e620008000a00 */
[----:B------:R-:W-:Y:S01]  /*a650*/  MOV R15, 0x0 ;  /* 0x00000000000f7802 */ /* 0x000fe20000000f00 */
[----:B------:R-:W-:Y:S02]  /*a660*/  HFMA2 R12, -RZ, RZ, 0, 5.9604644775390625e-08 ;  /* 0x00000001ff0c7431 */ /* 0x000fe400000001ff */
[----:B------:R-:W-:Y:S02]  /*a670*/  IMAD.MOV.U32 R8, RZ, RZ, 0x192 ;  /* 0x00000192ff087424 */ /* 0x000fe400078e00ff */
[----:B------:R-:W-:Y:S01]  /*a680*/  IMAD.MOV.U32 R13, RZ, RZ, RZ ;  /* 0x000000ffff0d7224 */ /* 0x000fe200078e00ff */
[----:B------:R-:W2:Y:S01]  /*a690*/  LDCU.64 UR6, c[0x4][0x78] ;  /* 0x01000f00ff0677ac */ /* 0x000ea20008000a00 */
[----:B------:R-:W3:Y:S01]  /*a6a0*/  LDC.64 R14, c[0x4][R15] ;  /* 0x010000000f0e7b82 */ /* 0x000ee20000000a00 */
[----:B------:R-:W5:Y:S01]  /*a6b0*/  LDCU.64 UR4, c[0x4][0x10] ;  /* 0x01000200ff0477ac */ /* 0x000f620008000a00 */
[----:B-1----:R-:W-:Y:S01]  /*a6c0*/  MOV R5, UR9 ;  /* 0x0000000900057c02 */ /* 0x002fe20008000f00 */
[----:B------:R-:W-:Y:S01]  /*a6d0*/  IMAD.U32 R4, RZ, RZ, UR8 ;  /* 0x00000008ff047e24 */ /* 0x000fe2000f8e00ff */
[----:B--2---:R-:W-:Y:S01]  /*a6e0*/  MOV R7, UR7 ;  /* 0x0000000700077c02 */ /* 0x004fe20008000f00 */
[----:B------:R-:W-:Y:S01]  /*a6f0*/  IMAD.U32 R6, RZ, RZ, UR6 ;  /* 0x00000006ff067e24 */ /* 0x000fe2000f8e00ff */
[----:B-----5:R-:W-:Y:S01]  /*a700*/  MOV R11, UR5 ;  /* 0x00000005000b7c02 */ /* 0x020fe20008000f00 */
[----:B------:R-:W-:Y:S02]  /*a710*/  IMAD.U32 R10, RZ, RZ, UR4 ;  /* 0x00000004ff0a7e24 */ /* 0x000fe4000f8e00ff */
[----:B------:R-:W-:Y:S07]  /*a720*/  LEPC R20, `(.L_x_131) ;  /* 0x000000001014794e */ /* 0x000fee0000000000 */
[----:B---34-:R-:W-:Y:S05]  /*a730*/  CALL.ABS.NOINC R14 ;  /* 0x000000000e007343 */ /* 0x018fea0003c00000 */
.L_x_131:
[----:B----4-:R-:W-:Y:S01]  /*a740*/  SHF.L.U32 R70, R76, 0x10, RZ ;  /* 0x000000104c467819 */ /* 0x010fe200000006ff */
[----:B------:R-:W-:Y:S05]  /*a750*/  WARPSYNC.ALL ;  /* 0x0000000000007948 */ /* 0x000fea0003800000 */
[----:B------:R-:W-:Y:S01]  /*a760*/  R2UR UR4, R16 ;  /* 0x00000000100472ca */ /* 0x000fe200000e0000 */
[----:B------:R-:W-:Y:S01]  /*a770*/  BSSY.RECONVERGENT B0, `(.L_x_132) ;  /* 0x0000103000007945 */ /* 0x000fe20003800200 */
[----:B------:R-:W-:Y:S02]  /*a780*/  LOP3.LUT R72, R79, 0xffff0000, RZ, 0xc0, !PT ;  /* 0xffff00004f487812 */ /* 0x000fe400078ec0ff */
[----:B------:R-:W-:Y:S02]  /*a790*/  ISETP.NE.AND P6, PT, R157, RZ, PT ;  /* 0x000000ff9d00720c */ /* 0x000fe40003fc5270 */
[----:B------:R-:W-:Y:S07]  /*a7a0*/  ISETP.NE.AND P0, PT, R154, RZ, PT ;  /* 0x000000ff9a00720c */ /* 0x000fee0003f05270 */
[----:B-1----:R-:W1:Y:S02]  /*a7b0*/  LDTM.x64 R4, tmem[UR4] ;  /* 0x00000004000479ee */ /* 0x002e640008340000 */
[----:B-1----:R-:W-:Y:S01]  /*a7c0*/  FMUL R0, R68, R4 ;  /* 0x0000000444007220 */ /* 0x002fe20000400000 */
[----:B------:R-:W-:Y:S01]  /*a7d0*/  LOP3.LUT R4, R76, 0xffff0000, RZ, 0xc0, !PT ;  /* 0xffff00004c047812 */ /* 0x000fe200078ec0ff */
[C---:B------:R-:W-:Y:S01]  /*a7e0*/  FMUL R3, R68.reuse, R5 ;  /* 0x0000000544037220 */ /* 0x040fe20000400000 */
[----:B------:R-:W-:Y:S01]  /*a7f0*/  SHF.L.U32 R5, R77, 0x10, RZ ;  /* 0x000000104d057819 */ /* 0x000fe200000006ff */
[----:B------:R-:W-:Y:S01]  /*a800*/  FFMA R0, R71, R70, R0 ;  /* 0x0000004647007223 */ /* 0x000fe20000000000 */
[----:B------:R-:W-:Y:S01]  /*a810*/  LOP3.LUT R70, R77, 0xffff0000, RZ, 0xc0, !PT ;  /* 0xffff00004d467812 */ /* 0x000fe200078ec0ff */
[C---:B------:R-:W-:Y:S01]  /*a820*/  FMUL R6, R68.reuse, R6 ;  /* 0x0000000644067220 */ /* 0x040fe20000400000 */
[C---:B------:R-:W-:Y:S01]  /*a830*/  FFMA R3, R71.reuse, R4, R3 ;  /* 0x0000000447037223 */ /* 0x040fe20000000003 */
[C---:B------:R-:W-:Y:S01]  /*a840*/  FMUL R7, R68.reuse, R7 ;  /* 0x0000000744077220 */ /* 0x040fe20000400000 */
[----:B------:R-:W-:Y:S01]  /*a850*/  FMUL R4, R68, R8 ;  /* 0x0000000844047220 */ /* 0x000fe20000400000 */
[C---:B------:R-:W-:Y:S01]  /*a860*/  LOP3.LUT R8, R78.reuse, 0xffff0000, RZ, 0xc0, !PT ;  /* 0xffff00004e087812 */ /* 0x040fe200078ec0ff */
[C---:B------:R-:W-:Y:S01]  /*a870*/  FFMA R6, R71.reuse, R5, R6 ;  /* 0x0000000547067223 */ /* 0x040fe20000000006 */
[----:B------:R-:W-:Y:S01]  /*a880*/  SHF.L.U32 R5, R78, 0x10, RZ ;  /* 0x000000104e057819 */ /* 0x000fe200000006ff */
[----:B------:R-:W-:Y:S01]  /*a890*/  FFMA R7, R71, R70, R7 ;  /* 0x0000004647077223 */ /* 0x000fe20000000007 */
[----:B------:R-:W-:Y:S01]  /*a8a0*/  F2FP.BF16.F32.PACK_AB R92, R3, R0 ;  /* 0x00000000035c723e */ /* 0x000fe200000010ff */
[----:B------:R-:W-:Y:S01]  /*a8b0*/  FMUL R0, R68, R9 ;  /* 0x0000000944007220 */ /* 0x000fe20000400000 */
[----:B------:R-:W-:Y:S01]  /*a8c0*/  SHF.L.U32 R70, R79, 0x10, RZ ;  /* 0x000000104f467819 */ /* 0x000fe200000006ff */
[----:B------:R-:W-:Y:S01]  /*a8d0*/  FFMA R4, R71, R5, R4 ;  /* 0x0000000547047223 */ /* 0x000fe20000000004 */
[----:B------:R-:W-:Y:S01]  /*a8e0*/  F2FP.BF16.F32.PACK_AB R93, R7, R6 ;  /* 0x00000006075d723e */ /* 0x000fe200000010ff */
[C---:B------:R-:W-:Y:S01]  /*a8f0*/  FFMA R0, R71.reuse, R8, R0 ;  /* 0x0000000847007223 */ /* 0x040fe20000000000 */
[----:B------:R-:W-:Y:S01]  /*a900*/  SHF.L.U32 R8, R80, 0x10, RZ ;  /* 0x0000001050087819 */ /* 0x000fe200000006ff */
[----:B------:R-:W-:Y:S01]  /*a910*/  FMUL R3, R68, R10 ;  /* 0x0000000a44037220 */ /* 0x000fe20000400000 */
[----:B------:R-:W-:Y:S01]  /*a920*/  LOP3.LUT R9, R80, 0xffff0000, RZ, 0xc0, !PT ;  /* 0xffff000050097812 */ /* 0x000fe200078ec0ff */
[----:B------:R-:W-:Y:S01]  /*a930*/  FMUL R5, R68, R11 ;  /* 0x0000000b44057220 */ /* 0x000fe20000400000 */
[----:B------:R-:W-:Y:S01]  /*a940*/  F2FP.BF16.F32.PACK_AB R94, R0, R4 ;  /* 0x00000004005e723e */ /* 0x000fe200000010ff */
[C---:B------:R-:W-:Y:S01]  /*a950*/  FMUL R6, R68.reuse, R12 ;  /* 0x0000000c44067220 */ /* 0x040fe20000400000 */
[C---:B------:R-:W-:Y:S01]  /*a960*/  FMUL R7, R68.reuse, R13 ;  /* 0x0000000d44077220 */ /* 0x040fe20000400000 */
[----:B------:R-:W-:Y:S01]  /*a970*/  FFMA R3, R71, R70, R3 ;  /* 0x0000004647037223 */ /* 0x000fe20000000003 */
[----:B------:R-:W-:Y:S01]  /*a980*/  SHF.L.U32 R70, R81, 0x10, RZ ;  /* 0x0000001051467819 */ /* 0x000fe200000006ff */
        /* <DEDUP_REMOVED lines=8> */
[C---:B------:R-:W-:Y:S01]  /*aa10*/  FMUL R44, R68.reuse, R54 ;  /* 0x00000036442c7220 */ /* 0x040fe20000400000 */
[C---:B------:R-:W-:Y:S01]  /*aa20*/  FMUL R54, R68.reuse, R64 ;  /* 0x0000004044367220 */ /* 0x040fe20000400000 */
[----:B------:R-:W-:Y:S01]  /*aa30*/  F2FP.BF16.F32.PACK_AB R64, R7, R6 ;  /* 0x000000060740723e */ /* 0x000fe200000010ff */
[----:B------:R-:W-:Y:S01]  /*aa40*/  STS.128 [R164+UR44+0x8400], R92 ;  /* 0x0084005ca4007988 */ /* 0x000fe20008000c2c */
[----:B------:R-:W-:Y:S01]  /*aa50*/  LOP3.LUT R6, R81, 0xffff0000, RZ, 0xc0, !PT ;  /* 0xffff000051067812 */ /* 0x000fe200078ec0ff */
        /* <DEDUP_REMOVED lines=8> */
[----:B------:R-:W-:Y:S01]  /*aae0*/  FMUL R48, R68, R58 ;  /* 0x0000003a44307220 */ /* 0x000fe20000400000 */
[----:B------:R-:W-:Y:S01]  /*aaf0*/  LOP3.LUT R58, R82, 0xffff0000, RZ, 0xc0, !PT ;  /* 0xffff0000523a7812 */ /* 0x000fe200078ec0ff */
[----:B------:R-:W-:Y:S01]  /*ab00*/  FFMA R3, R71, R6, R3 ;  /* 0x0000000647037223 */ /* 0x000fe20000000003 */
[----:B------:R-:W-:Y:S01]  /*ab10*/  LOP3.LUT R6, R99, 0xffff0000, RZ, 0xc0, !PT ;  /* 0xffff000063067812 */ /* 0x000fe200078ec0ff */
        /* <DEDUP_REMOVED lines=14> */
[----:B------:R-:W-:Y:S01]  /*ac00*/  SHF.L.U32 R59, R83, 0x10, RZ ;  /* 0x00000010533b7819 */ /* 0x000fe200000006ff */
[----:B------:R-:W-:Y:S01]  /*ac10*/  FMUL R55, R68, R65 ;  /* 0x0000004144377220 */ /* 0x000fe20000400000 */
[----:B------:R-:W-:Y:S01]  /*ac20*/  F2FP.BF16.F32.PACK_AB R65, R3, R0 ;  /* 0x000000000341723e */ /* 0x000fe200000010ff */
[----:B------:R-:W-:Y:S01]  /*ac30*/  FFMA R4, R71, R7, R4 ;  /* 0x0000000747047223 */ /* 0x000fe20000000004 */
[----:B------:R-:W-:Y:S01]  /*ac40*/  SHF.L.U32 R0, R88, 0x10, RZ ;  /* 0x0000001058007819 */ /* 0x000fe200000006ff */
        /* <DEDUP_REMOVED lines=26> */
[C---:B------:R-:W-:Y:S01]  /*adf0*/  FMUL R27, R68.reuse, R37 ;  /* 0x00000025441b7220 */ /* 0x040fe20000400000 */
[----:B------:R-:W-:Y:S01]  /*ae00*/  FFMA R14, R71, R3, R14 ;  /* 0x00000003470e7223 */ /* 0x000fe2000000000e */
[----:B------:R-:W-:Y:S01]  /*ae10*/  LOP3.LUT R3, R91, 0xffff0000, RZ, 0xc0, !PT ;  /* 0xffff00005b037812 */ /* 0x000fe200078ec0ff */
[C---:B------:R-:W-:Y:S01]  /*ae20*/  FMUL R37, R68.reuse, R47 ;  /* 0x0000002f44257220 */ /* 0x040fe20000400000 */
[C---:B------:R-:W-:Y:S01]  /*ae30*/  FMUL R47, R68.reuse, R57 ;  /* 0x00000039442f7220 */ /* 0x040fe20000400000 */
[----:B------:R-:W-:Y:S01]  /*ae40*/  FMUL R57, R68, R67 ;  /* 0x0000004344397220 */ /* 0x000fe20000400000 */
[----:B------:R-:W-:Y:S01]  /*ae50*/  F2FP.BF16.F32.PACK_AB R67, R9, R8 ;  /* 0x000000080943723e */ /* 0x000fe200000010ff */
[----:B------:R-:W-:Y:S01]  /*ae60*/  FFMA R15, R71, R0, R15 ;  /* 0x00000000470f7223 */ /* 0x000fe2000000000f */
[----:B------:R-:W-:Y:S01]  /*ae70*/  F2FP.BF16.F32.PACK_AB R8, R11, R10 ;  /* 0x0000000a0b08723e */ /* 0x000fe200000010ff */
[----:B------:R-:W-:Y:S01]  /*ae80*/  FFMA R16, R71, R4, R16 ;  /* 0x0000000447107223 */ /* 0x000fe20000000010 */
[----:B------:R-:W-:Y:S01]  /*ae90*/  F2FP.BF16.F32.PACK_AB R9, R13, R12 ;  /* 0x0000000c0d09723e */ /* 0x000fe200000010ff */
[----:B------:R-:W-:Y:S01]  /*aea0*/  FFMA R17, R71, R3, R17 ;  /* 0x0000000347117223 */ /* 0x000fe20000000011 */
[----:B------:R-:W-:Y:S01]  /*aeb0*/  F2FP.BF16.F32.PACK_AB R10, R15, R14 ;  /* 0x0000000e0f0a723e */ /* 0x000fe200000010ff */
[----:B------:R-:W-:Y:S01]  /*aec0*/  STS.128 [R163+0x8400], R64 ;  /* 0x00840040a3007388 */ /* 0x000fe20000000c00 */
[----:B------:R-:W-:Y:S01]  /*aed0*/  SHF.L.U32 R0, R96, 0x10, RZ ;  /* 0x0000001060007819 */ /* 0x000fe200000006ff */
[C---:B------:R-:W-:Y:S01]  /*aee0*/  FMUL R21, R68.reuse, R31 ;  /* 0x0000001f44157220 */ /* 0x040fe20000400000 */
[----:B------:R-:W-:Y:S01]  /*aef0*/  F2FP.BF16.F32.PACK_AB R11, R17, R16 ;  /* 0x00000010110b723e */ /* 0x000fe200000010ff */
[----:B------:R-:W-:Y:S01]  /*af00*/  FMUL R22, R68, R32 ;  /* 0x0000002044167220 */ /* 0x000fe20000400000 */
[----:B------:R-:W-:Y:S01]  /*af10*/  LOP3.LUT R3, R96, 0xffff0000, RZ, 0xc0, !PT ;  /* 0xffff000060037812 */ /* 0x000fe200078ec0ff */
[----:B------:R-:W-:Y:S01]  /*af20*/  FFMA R18, R71, R0, R18 ;  /* 0x0000000047127223 */ /* 0x000fe20000000012 */
[C---:B------:R-:W-:Y:S01]  /*af30*/  SHF.L.U32 R4, R97.reuse, 0x10, RZ ;  /* 0x0000001061047819 */ /* 0x040fe200000006ff */
[----:B------:R1:W-:Y:S01]  /*af40*/  STS.128 [R162+0x8400], R8 ;  /* 0x00840008a2007388 */ /* 0x0003e20000000c00 */
[----:B------:R-:W-:Y:S01]  /*af50*/  LOP3.LUT R0, R97, 0xffff0000, RZ, 0xc0, !PT ;  /* 0xffff000061007812 */ /* 0x000fe200078ec0ff */
[C---:B------:R-:W-:Y:S01]  /*af60*/  FFMA R19, R71.reuse, R3, R19 ;  /* 0x0000000347137223 */ /* 0x040fe20000000013 */
[C---:B------:R-:W-:Y:S01]  /*af70*/  SHF.L.U32 R3, R98.reuse, 0x10, RZ ;  /* 0x0000001062037819 */ /* 0x040fe200000006ff */
[----:B------:R-:W-:Y:S01]  /*af80*/  FFMA R20, R71, R4, R20 ;  /* 0x0000000447147223 */ /* 0x000fe20000000014 */
[----:B------:R-:W-:Y:S01]  /*af90*/  LOP3.LUT R4, R98, 0xffff0000, RZ, 0xc0, !PT ;  /* 0xffff000062047812 */ /* 0x000fe200078ec0ff */
        /* <DEDUP_REMOVED lines=8> */
[----:B------:R-:W-:Y:S01]  /*b020*/  FFMA R24, R71, R5, R24 ;  /* 0x0000000547187223 */ /* 0x000fe20000000018 */
[----:B------:R-:W-:Y:S01]  /*b030*/  SHF.L.U32 R5, R107, 0x10, RZ ;  /* 0x000000106b057819 */ /* 0x000fe200000006ff */
[----:B------:R-:W-:Y:S01]  /*b040*/  FFMA R25, R71, R6, R25 ;  /* 0x0000000647197223 */ /* 0x000fe20000000019 */
[----:B------:R-:W-:Y:S01]  /*b050*/  LOP3.LUT R6, R107, 0xffff0000, RZ, 0xc0, !PT ;  /* 0xffff00006b067812 */ /* 0x000fe200078ec0ff */
[----:B------:R-:W-:Y:S01]  /*b060*/  FFMA R26, R71, R0, R26 ;  /* 0x00000000471a7223 */ /* 0x000fe2000000001a */
[----:B------:R-:W-:Y:S01]  /*b070*/  LOP3.LUT R0, R105, 0xffff0000, RZ, 0xc0, !PT ;  /* 0xffff000069007812 */ /* 0x000fe200078ec0ff */
[C---:B------:R-:W-:Y:S01]  /*b080*/  FFMA R27, R71.reuse, R3, R27 ;  /* 0x00000003471b7223 */ /* 0x040fe2000000001b */
[C---:B------:R-:W-:Y:S01]  /*b090*/  SHF.L.U32 R3, R106.reuse, 0x10, RZ ;  /* 0x000000106a037819 */ /* 0x040fe200000006ff */
        /* <DEDUP_REMOVED lines=13> */
[----:B------:R-:W-:Y:S01]  /*b170*/  SHF.L.U32 R4, R113, 0x10, RZ ;  /* 0x0000001071047819 */ /* 0x000fe200000006ff */
[----:B------:R-:W-:Y:S01]  /*b180*/  FFMA R32, R71, R5, R32 ;  /* 0x0000000547207223 */ /* 0x000fe20000000020 */
[----:B-1----:R-:W-:Y:S01]  /*b190*/  F2FP.BF16.F32.PACK_AB R8, R27, R26 ;  /* 0x0000001a1b08723e */ /* 0x002fe200000010ff */
[----:B------:R-:W-:Y:S01]  /*b1a0*/  FFMA R33, R71, R6, R33 ;  /* 0x0000000647217223 */ /* 0x000fe20000000021 */
[----:B------:R-:W-:Y:S01]  /*b1b0*/  F2FP.BF16.F32.PACK_AB R9, R29, R28 ;  /* 0x0000001c1d09723e */ /* 0x000fe200000010ff */
[----:B------:R-:W-:Y:S01]  /*b1c0*/  FFMA R34, R71, R0, R34 ;  /* 0x0000000047227223 */ /* 0x000fe20000000022 */
[----:B------:R-:W-:Y:S01]  /*b1d0*/  LOP3.LUT R0, R113, 0xffff0000, RZ, 0xc0, !PT ;  /* 0xffff000071007812 */ /* 0x000fe200078ec0ff */
[----:B------:R1:W-:Y:S01]  /*b1e0*/  STS.128 [R161+0x8400], R12 ;  /* 0x0084000ca1007388 */ /* 0x0003e20000000c00 */
[----:B------:R-:W-:Y:S01]  /*b1f0*/  F2FP.BF16.F32.PACK_AB R10, R31, R30 ;  /* 0x0000001e1f0a723e */ /* 0x000fe200000010ff */
[----:B------:R-:W-:Y:S01]  /*b200*/  FFMA R35, R71, R3, R35 ;  /* 0x0000000347237223 */ /* 0x000fe20000000023 */
[----:B------:R-:W-:Y:S01]  /*b210*/  F2FP.BF16.F32.PACK_AB R11, R33, R32 ;  /* 0x00000020210b723e */ /* 0x000fe200000010ff */
[C---:B------:R-:W-:Y:S01]  /*b220*/  FFMA R36, R71.reuse, R4, R36 ;  /* 0x0000000447247223 */ /* 0x040fe20000000024 */
[C---:B------:R-:W-:Y:S01]  /*b230*/  SHF.L.U32 R3, R114.reuse, 0x10, RZ ;  /* 0x0000001072037819 */ /* 0x040fe200000006ff */
[----:B------:R-:W-:Y:S01]  /*b240*/  FFMA R37, R71, R0, R37 ;  /* 0x0000000047257223 */ /* 0x000fe20000000025 */
[----:B------:R-:W-:Y:S01]  /*b250*/  LOP3.LUT R0, R114, 0xffff0000, RZ, 0xc0, !PT ;  /* 0xffff000072007812 */ /* 0x000fe200078ec0ff */
[----:B------:R2:W-:Y:S01]  /*b260*/  STS.128 [R149+0x8400], R8 ;  /* 0x0084000895007388 */ /* 0x0005e20000000c00 */
[----:B------:R-:W-:Y:S01]  /*b270*/  SHF.L.U32 R4, R115, 0x10, RZ ;  /* 0x0000001073047819 */ /* 0x000fe200000006ff */
[C---:B------:R-:W-:Y:S01]  /*b280*/  FFMA R38, R71.reuse, R3, R38 ;  /* 0x0000000347267223 */ /* 0x040fe20000000026 */
[----:B---3--:R-:W-:Y:S01]  /*b290*/  SHF.L.U32 R3, R120, 0x10, RZ ;  /* 0x0000001078037819 */ /* 0x008fe200000006ff */
[----:B------:R-:W-:Y:S01]  /*b2a0*/  FFMA R39, R71, R0, R39 ;  /* 0x0000000047277223 */ /* 0x000fe20000000027 */
[----:B------:R-:W-:Y:S01]  /*b2b0*/  LOP3.LUT R0, R115, 0xffff0000, RZ, 0xc0, !PT ;  /* 0xffff000073007812 */ /* 0x000fe200078ec0ff */
[----:B------:R-:W-:Y:S01]  /*b2c0*/  FMUL R41, R68, R51 ;  /* 0x0000003344297220 */ /* 0x000fe20000400000 */
[----:B------:R-:W-:Y:S01]  /*b2d0*/  SHF.L.U32 R5, R131, 0x10, RZ ;  /* 0x0000001083057819 */ /* 0x000fe200000006ff */
[C---:B------:R-:W-:Y:S01]  /*b2e0*/  FFMA R40, R71.reuse, R4, R40 ;  /* 0x0000000447287223 */ /* 0x040fe20000000028 */
[----:B------:R-:W-:Y:S01]  /*b2f0*/  LOP3.LUT R4, R120, 0xffff0000, RZ, 0xc0, !PT ;  /* 0xffff000078047812 */ /* 0x000fe200078ec0ff */
[----:B------:R-:W-:Y:S01]  /*b300*/  FFMA R41, R71, R0, R41 ;  /* 0x0000000047297223 */ /* 0x000fe20000000029 */
[----:B------:R-:W-:Y:S01]  /*b310*/  SHF.L.U32 R0, R121, 0x10, RZ ;  /* 0x0000001079007819 */ /* 0x000fe200000006ff */
[C---:B------:R-:W-:Y:S01]  /*b320*/  FMUL R42, R68.reuse, R52 ;  /* 0x00000034442a7220 */ /* 0x040fe20000400000 */
[----:B------:R-:W-:Y:S01]  /*b330*/  LOP3.LUT R6, R131, 0xffff0000, RZ, 0xc0, !PT ;  /* 0xffff000083067812 */ /* 0x000fe200078ec0ff */
[C---:B------:R-:W-:Y:S01]  /*b340*/  FMUL R43, R68.reuse, R53 ;  /* 0x00000035442b7220 */ /* 0x040fe20000400000 */
[----:B------:R-:W-:Y:S01]  /*b350*/  FMUL R51, R68, R61 ;  /* 0x0000003d44337220 */ /* 0x000fe20000400000 */
[----:B------:R-:W-:Y:S01]  /*b360*/  FFMA R42, R71, R3, R42 ;  /* 0x00000003472a7223 */ /* 0x000fe2000000002a */
[----:B------:R-:W-:Y:S01]  /*b370*/  LOP3.LUT R3, R121, 0xffff0000, RZ, 0xc0, !PT ;  /* 0xffff000079037812 */ /* 0x000fe200078ec0ff */
[----:B------:R-:W-:Y:S01]  /*b380*/  FFMA R43, R71, R4, R43 ;  /* 0x00000004472b7223 */ /* 0x000fe2000000002b */
[----:B------:R-:W-:Y:S01]  /*b390*/  SHF.L.U32 R4, R123, 0x10, RZ ;  /* 0x000000107b047819 */ /* 0x000fe200000006ff */
[C---:B------:R-:W-:Y:S01]  /*b3a0*/  FFMA R44, R71.reuse, R0, R44 ;  /* 0x00000000472c7223 */ /* 0x040fe2000000002c */
[C---:B------:R-:W-:Y:S01]  /*b3b0*/  SHF.L.U32 R0, R122.reuse, 0x10, RZ ;  /* 0x000000107a007819 */ /* 0x040fe200000006ff */
[----:B------:R-:W-:Y:S01]  /*b3c0*/  FFMA R45, R71, R3, R45 ;  /* 0x00000003472d7223 */ /* 0x000fe2000000002d */
[----:B------:R-:W-:Y:S01]  /*b3d0*/  LOP3.LUT R3, R122, 0xffff0000, RZ, 0xc0, !PT ;  /* 0xffff00007a037812 */ /* 0x000fe200078ec0ff */
[----:B------:R-:W-:Y:S01]  /*b3e0*/  FMUL R52, R68, R62 ;  /* 0x0000003e44347220 */ /* 0x000fe20000400000 */
[----:B-1----:R-:W-:Y:S01]  /*b3f0*/  F2FP.BF16.F32.PACK_AB R12, R43, R42 ;  /* 0x0000002a2b0c723e */ /* 0x002fe200000010ff */
[----:B------:R-:W-:Y:S01]  /*b400*/  FFMA R46, R71, R0, R46 ;  /* 0x00000000472e7223 */ /* 0x000fe2000000002e */
[----:B------:R-:W-:Y:S01]  /*b410*/  LOP3.LUT R0, R123, 0xffff0000, RZ, 0xc0, !PT ;  /* 0xffff00007b007812 */ /* 0x000fe200078ec0ff */
[C---:B------:R-:W-:Y:S01]  /*b420*/  FFMA R47, R71.reuse, R3, R47 ;  /* 0x00000003472f7223 */ /* 0x040fe2000000002f */
[C---:B------:R-:W-:Y:S01]  /*b430*/  SHF.L.U32 R3, R128.reuse, 0x10, RZ ;  /* 0x0000001080037819 */ /* 0x040fe200000006ff */
[----:B------:R-:W-:Y:S01]  /*b440*/  FFMA R48, R71, R4, R48 ;  /* 0x0000000447307223 */ /* 0x000fe20000000030 */
[----:B------:R-:W-:Y:S01]  /*b450*/  SHF.L.U32 R4, R129, 0x10, RZ ;  /* 0x0000001081047819 */ /* 0x000fe200000006ff */
[C---:B------:R-:W-:Y:S01]  /*b460*/  FFMA R49, R71.reuse, R0, R49 ;  /* 0x0000000047317223 */ /* 0x040fe20000000031 */
[----:B------:R-:W-:Y:S01]  /*b470*/  LOP3.LUT R0, R128, 0xffff0000, RZ, 0xc0, !PT ;  /* 0xffff000080007812 */ /* 0x000fe200078ec0ff */
[----:B------:R-:W-:Y:S01]  /*b480*/  FFMA R50, R71, R3, R50 ;  /* 0x0000000347327223 */ /* 0x000fe20000000032 */
[----:B--2---:R-:W-:Y:S01]  /*b490*/  F2FP.BF16.F32.PACK_AB R8, R35, R34 ;  /* 0x000000222308723e */ /* 0x004fe200000010ff */
[----:B------:R-:W-:Y:S01]  /*b4a0*/  FMUL R53, R68, R63 ;  /* 0x0000003f44357220 */ /* 0x000fe20000400000 */
[----:B------:R-:W-:Y:S01]  /*b4b0*/  F2FP.BF16.F32.PACK_AB R9, R37, R36 ;  /* 0x000000242509723e */ /* 0x000fe200000010ff */
[----:B------:R-:W-:Y:S01]  /*b4c0*/  FFMA R51, R71, R0, R51 ;  /* 0x0000000047337223 */ /* 0x000fe20000000033 */
[----:B------:R-:W-:Y:S01]  /*b4d0*/  F2FP.BF16.F32.PACK_AB R10, R39, R38 ;  /* 0x00000026270a723e */ /* 0x000fe200000010ff */
[----:B------:R-:W-:Y:S01]  /*b4e0*/  FFMA R52, R71, R4, R52 ;  /* 0x0000000447347223 */ /* 0x000fe20000000034 */
[----:B------:R-:W-:Y:S02]  /*b4f0*/  F2FP.BF16.F32.PACK_AB R11, R41, R40 ;  /* 0x00000028290b723e */ /* 0x000fe400000010ff */
[----:B------:R-:W-:Y:S02]  /*b500*/  LOP3.LUT R0, R129, 0xffff0000, RZ, 0xc0, !PT ;  /* 0xffff000081007812 */ /* 0x000fe400078ec0ff */
[C---:B------:R-:W-:Y:S01]  /*b510*/  SHF.L.U32 R3, R130.reuse, 0x10, RZ ;  /* 0x0000001082037819 */ /* 0x040fe200000006ff */
[----:B------:R-:W-:Y:S01]  /*b520*/  STS.128 [R160+0x8400], R8 ;  /* 0x00840008a0007388 */ /* 0x000fe20000000c00 */
[----:B------:R-:W-:Y:S01]  /*b530*/  LOP3.LUT R4, R130, 0xffff0000, RZ, 0xc0, !PT ;  /* 0xffff000082047812 */ /* 0x000fe200078ec0ff */
[----:B------:R-:W-:Y:S01]  /*b540*/  FFMA R53, R71, R0, R53 ;  /* 0x0000000047357223 */ /* 0x000fe20000000035 */
        /* <DEDUP_REMOVED lines=8> */
[----:B------:R-:W-:Y:S01]  /*b5d0*/  STS.128 [R159+0x8400], R12 ;  /* 0x0084000c9f007388 */ /* 0x000fe20000000c00 */
[----:B------:R-:W-:Y:S02]  /*b5e0*/  F2FP.BF16.F32.PACK_AB R5, R53, R52 ;  /* 0x000000343505723e */ /* 0x000fe400000010ff */
        /* <DEDUP_REMOVED lines=12> */
[----:B--2---:R-:W2:Y:S01]  /*b6b0*/  FENCE.VIEW.ASYNC.S ;  /* 0x00000000000073c6 */ /* 0x004ea20000000000 */
[----:B------:R-:W-:Y:S02]  /*b6c0*/  @P6 PRMT R0, R165, 0x654, R0 ;  /* 0x00000654a5006816 */ /* 0x000fe40000000000 */
[----:B-1----:R-:W-:Y:S01]  /*b6d0*/  LEA R4, R74, UR44, 0x3 ;  /* 0x0000002c4a047c11 */ /* 0x002fe2000f8e18ff */
[----:B--2---:R-:W-:Y:S06]  /*b6e0*/  BAR.SYNC.DEFER_BLOCKING 0x1, 0x80 ;  /* 0x0042000000007b1d */ /* 0x004fec0000010000 */
        /* <DEDUP_REMOVED lines=11> */
.L_x_133:
[----:B------:R-:W-:Y:S05]  /*b7a0*/  BSYNC.RECONVERGENT B0 ;  /* 0x0000000000007941 */ /* 0x000fea0003800200 */
.L_x_132:
[----:B------:R-:W-:Y:S01]  /*b7b0*/  BAR.SYNC.DEFER_BLOCKING 0x1, 0x80 ;  /* 0x0042000000007b1d */ /* 0x000fe20000010000 */
[----:B------:R-:W-:Y:S02]  /*b7c0*/  UIADD3 UR4, UPT, UPT, UR46, 0x1, URZ ;  /* 0x000000012e047890 */ /* 0x000fe4000fffe0ff */
[----:B------:R-:W-:Y:S02]  /*b7d0*/  UISETP.NE.AND UP0, UPT, UR38, URZ, UPT ;  /* 0x000000ff2600728c */ /* 0x000fe4000bf05270 */
[----:B------:R-:W-:Y:S02]  /*b7e0*/  UISETP.NE.AND UP1, UPT, UR4, 0x4, UPT ;  /* 0x000000040400788c */ /* 0x000fe4000bf25270 */
[----:B------:R-:W-:Y:S02]  /*b7f0*/  USEL UR39, URZ, 0xc0, !UP0 ;  /* 0x000000c0ff277887 */ /* 0x000fe4000c000000 */
[----:B------:R-:W-:Y:S01]  /*b800*/  USEL UR47, UR4, URZ, UP1 ;  /* 0x000000ff042f7287 */ /* 0x000fe20008800000 */
[----:B------:R1:W-:Y:S01]  /*b810*/  @P6 SYNCS.ARRIVE.TRANS64.RED.A1T0 RZ, [R0+URZ], RZ ;  /* 0x000000ff00ff69a7 */ /* 0x0003e200081004ff */
[----:B------:R-:W-:Y:S01]  /*b820*/  BSSY B1, `(.L_x_134) ;  /* 0x000001f000017945 */ /* 0x000fe20003800000 */
[----:B------:R-:W2:Y:S02]  /*b830*/  @P6 SYNCS.PHASECHK.TRANS64.TRYWAIT P0, [R4+URZ+0x20], R3 ;  /* 0x00002003040065a7 */ /* 0x000ea400080011ff */
[----:B--2---:R-:W-:Y:S01]  /*b840*/  @P6 SEL R86, RZ, 0x1, !P0 ;  /* 0x00000001ff566807 */ /* 0x004fe20004000000 */
[----:B-1----:R-:W-:Y:S06]  /*b850*/  @!P6 BRA `(.L_x_135) ;  /* 0x00000000006ce947 */ /* 0x002fec0003800000 */
        /* <DEDUP_REMOVED lines=12> */
.L_x_137:
[----:B------:R-:W-:Y:S05]  /*b920*/  BSYNC B0 ;  /* 0x0000000000007941 */ /* 0x000fea0003800000 */
.L_x_136:
[----:B------:R-:W-:Y:S11]  /*b930*/  ISETP.NE.AND P0, PT, R87, RZ, PT ;  /* 0x000000ff5700720c */ /* 0x000ff60003f05270 */
[----:B------:R-:W-:Y:S02]  /*b940*/  @!UPT UIADD3 URZ, UPT, UPT, URZ, URZ, URZ ;  /* 0x000000fffffff290 */ /* 0x000fe4000fffe0ff */
[----:B------:R2:W3:Y:S01]  /*b950*/  @P0 LDS.128 R76, [R74+UR44+0x400] ;  /* 0x0004002c4a4c0984 */ /* 0x0004e20008000c00 */
[----:B------:R-:W-:Y:S01]  /*b960*/  @P0 IMAD.IADD R84, R84, 0x1, R75 ;  /* 0x0000000154540824 */ /* 0x000fe200078e024b */
[C---:B-1----:R-:W-:Y:S01]  /*b970*/  @P0 IADD3 R4, PT, PT, R85.reuse, R75, RZ ;  /* 0x0000004b55040210 */ /* 0x042fe20007ffe0ff */
[C---:B------:R-:W-:Y:S01]  /*b980*/  @P0 IMAD.IADD R0, R85.reuse, 0x1, R3 ;  /* 0x0000000155000824 */ /* 0x040fe200078e0203 */
[----:B------:R2:W1:Y:S02]  /*b990*/  @P0 LDS.128 R80, [R5+0x400] ;  /* 0x0004000005500984 */ /* 0x0004640000000c00 */
[----:B------:R-:W-:Y:S02]  /*b9a0*/  @P0 IADD3 R85, PT, PT, R85, R84, RZ ;  /* 0x0000005455550210 */ /* 0x000fe40007ffe0ff */
[----:B------:R2:W4:Y:S04]  /*b9b0*/  @P0 LDS.128 R88, [R3+0x400] ;  /* 0x0004000003580984 */ /* 0x0005280000000c00 */
[----:B------:R2:W1:Y:S04]  /*b9c0*/  @P0 LDS.128 R96, [R0+0x400] ;  /* 0x0004000000600984 */ /* 0x0004680000000c00 */
[----:B------:R2:W1:Y:S04]  /*b9d0*/  @P0 LDS.128 R104, [R75+0x400] ;  /* 0x000400004b680984 */ /* 0x0004680000000c00 */
[----:B------:R2:W1:Y:S04]  /*b9e0*/  @P0 LDS.128 R112, [R4+0x400] ;  /* 0x0004000004700984 */ /* 0x0004680000000c00 */
[----:B------:R2:W1:Y:S04]  /*b9f0*/  @P0 LDS.128 R120, [R84+0x400] ;  /* 0x0004000054780984 */ /* 0x0004680000000c00 */
[----:B------:R2:W1:Y:S02]  /*ba00*/  @P0 LDS.128 R128, [R85+0x400] ;  /* 0x0004000055800984 */ /* 0x0004640000000c00 */
.L_x_135:
[----:B------:R-:W-:Y:S05]  /*ba10*/  BSYNC B1 ;  /* 0x0000000000017941 */ /* 0x000fea0003800000 */
.L_x_134:
[----:B------:R-:W-:Y:S01]  /*ba20*/  VIADD R16, R69, UR39 ;  /* 0x0000002745107c36 */ /* 0x000fe20008000000 */
[----:B------:R-:W-:Y:S04]  /*ba30*/  BSSY.RECONVERGENT B6, `(.L_x_139) ;  /* 0x0000015000067945 */ /* 0x000fe80003800200 */
[----:B--2---:R-:W-:Y:S04]  /*ba40*/  SHF.R.U32.HI R0, RZ, 0x15, R16 ;  /* 0x00000015ff007819 */ /* 0x004fe80000011610 */
[----:B------:R-:W-:Y:S11]  /*ba50*/  LOP3.LUT P0, RZ, R0, 0x3, R143, 0x48, !PT ;  /* 0x0000000300ff7812 */ /* 0x000ff6000780488f */
[----:B------:R-:W-:Y:S02]  /*ba60*/  @!UPT UIADD3 URZ, UPT, UPT, URZ, URZ, URZ ;  /* 0x000000fffffff290 */ /* 0x000fe4000fffe0ff */
[----:B------:R-:W-:Y:S05]  /*ba70*/  @!P0 BRA `(.L_x_140) ;  /* 0x0000000000408947 */ /* 0x000fea0003800000 */
[----:B------:R-:W2:Y:S01]  /*ba80*/  LDCU.64 UR8, c[0x4][0x70] ;  /* 0x01000e00ff0877ac */ /* 0x000ea20008000a00 */
[----:B------:R-:W-:Y:S01]  /*ba90*/  MOV R15, 0x0 ;  /* 0x00000000000f7802 */ /* 0x000fe20000000f00 */
[----:B------:R-:W-:Y:S02]  /*baa0*/  HFMA2 R12, -RZ, RZ, 0, 5.9604644775390625e-08 ;  /* 0x00000001ff0c7431 */ /* 0x000fe400000001ff */
[----:B------:R-:W-:Y:S02]  /*bab0*/  IMAD.MOV.U32 R8, RZ, RZ, 0x192 ;  /* 0x00000192ff087424 */ /* 0x000fe400078e00ff */
[----:B------:R-:W-:Y:S01]  /*bac0*/  IMAD.MOV.U32 R13, RZ, RZ, RZ ;  /* 0x000000ffff0d7224 */ /* 0x000fe200078e00ff */
[----:B------:R-:W5:Y:S01]  /*bad0*/  LDCU.64 UR6, c[0x4][0x78] ;  /* 0x01000f00ff0677ac */ /* 0x000f620008000a00 */
[----:B------:R-:W1:Y:S01]  /*bae0*/  LDC.64 R14, c[0x4][R15] ;  /* 0x010000000f0e7b82 */ /* 0x000e620000000a00 */
[----:B------:R-:W3:Y:S01]  /*baf0*/  LDCU.64 UR4, c[0x4][0x10] ;  /* 0x01000200ff0477ac */ /* 0x000ee20008000a00 */
[----:B--2---:R-:W-:Y:S01]  /*bb00*/  MOV R5, UR9 ;  /* 0x0000000900057c02 */ /* 0x004fe20008000f00 */
[----:B------:R-:W-:Y:S01]  /*bb10*/  IMAD.U32 R4, RZ, RZ, UR8 ;  /* 0x00000008ff047e24 */ /* 0x000fe2000f8e00ff */
[----:B-----5:R-:W-:Y:S01]  /*bb20*/  MOV R7, UR7 ;  /* 0x0000000700077c02 */ /* 0x020fe20008000f00 */
[----:B------:R-:W-:Y:S01]  /*bb30*/  IMAD.U32 R6, RZ, RZ, UR6 ;  /* 0x00000006ff067e24 */ /* 0x000fe2000f8e00ff */
[----:B---3--:R-:W-:Y:S01]  /*bb40*/  MOV R11, UR5 ;  /* 0x00000005000b7c02 */ /* 0x008fe20008000f00 */
[----:B------:R-:W-:Y:S02]  /*bb50*/  IMAD.U32 R10, RZ, RZ, UR4 ;  /* 0x00000004ff0a7e24 */ /* 0x000fe4000f8e00ff */
[----:B------:R-:W-:Y:S07]  /*bb60*/  LEPC R20, `(.L_x_140) ;  /* 0x000000001014794e */ /* 0x000fee0000000000 */
[----:B-1--4-:R-:W-:Y:S05]  /*bb70*/  CALL.ABS.NOINC R14 ;  /* 0x000000000e007343 */ /* 0x012fea0003c00000 */
.L_x_140:
[----:B------:R-:W-:Y:S05]  /*bb80*/  BSYNC.RECONVERGENT B6 ;  /* 0x0000000000067941 */ /* 0x000fea0003800200 */
.L_x_139:
[----:B---3--:R-:W-:Y:S01]  /*bb90*/  SHF.L.U32 R0, R76, 0x10, RZ ;  /* 0x000000104c007819 */ /* 0x008fe200000006ff */
[----:B------:R-:W-:Y:S05]  /*bba0*/  WARPSYNC.ALL ;  /* 0x0000000000007948 */ /* 0x000fea0003800000 */
[----:B------:R-:W-:Y:S01]  /*bbb0*/  R2UR UR4, R16 ;  /* 0x00000000100472ca */ /* 0x000fe200000e0000 */
[----:B------:R-:W-:Y:S01]  /*bbc0*/  BSSY.RECONVERGENT B0, `(.L_x_141) ;  /* 0x00000fc000007945 */ /* 0x000fe20003800200 */
[----:B------:R-:W-:Y:S02]  /*bbd0*/  LOP3.LUT R3, R76, 0xffff0000, RZ, 0xc0, !PT ;  /* 0xffff00004c037812 */ /* 0x000fe400078ec0ff */
[C---:B------:R-:W-:Y:S02]  /*bbe0*/  SHF.L.U32 R69, R77.reuse, 0x10, RZ ;  /* 0x000000104d457819 */ /* 0x040fe400000006ff */
[----:B------:R-:W-:Y:S02]  /*bbf0*/  LOP3.LUT R70, R77, 0xffff0000, RZ, 0xc0, !PT ;  /* 0xffff00004d467812 */ /* 0x000fe400078ec0ff */
[C---:B------:R-:W-:Y:S02]  /*bc00*/  SHF.L.U32 R72, R78.reuse, 0x10, RZ ;  /* 0x000000104e487819 */ /* 0x040fe400000006ff */
[----:B------:R-:W-:Y:S02]  /*bc10*/  LOP3.LUT R73, R78, 0xffff0000, RZ, 0xc0, !PT ;  /* 0xffff00004e497812 */ /* 0x000fe400078ec0ff */
[C---:B------:R-:W-:Y:S01]  /*bc20*/  SHF.L.U32 R74, R79.reuse, 0x10, RZ ;  /* 0x000000104f4a7819 */ /* 0x040fe200000006ff */
[----:B------:R-:W2:Y:S01]  /*bc30*/  LDTM.x64 R4, tmem[UR4] ;  /* 0x00000004000479ee */ /* 0x000ea20008340000 */
[----:B------:R-:W-:Y:S02]  /*bc40*/  LOP3.LUT R75, R79, 0xffff0000, RZ, 0xc0, !PT ;  /* 0xffff00004f4b7812 */ /* 0x000fe400078ec0ff */
[C---:B-1----:R-:W-:Y:S02]  /*bc50*/  SHF.L.U32 R76, R80.reuse, 0x10, RZ ;  /* 0x00000010504c7819 */ /* 0x042fe400000006ff */
[----:B------:R-:W-:Y:S02]  /*bc60*/  LOP3.LUT R77, R80, 0xffff0000, RZ, 0xc0, !PT ;  /* 0xffff0000504d7812 */ /* 0x000fe400078ec0ff */
[C---:B------:R-:W-:Y:S02]  /*bc70*/  SHF.L.U32 R78, R81.reuse, 0x10, RZ ;  /* 0x00000010514e7819 */ /* 0x040fe400000006ff */
[----:B------:R-:W-:Y:S02]  /*bc80*/  LOP3.LUT R79, R81, 0xffff0000, RZ, 0xc0, !PT ;  /* 0xffff0000514f7812 */ /* 0x000fe400078ec0ff */
[C---:B------:R-:W-:Y:S02]  /*bc90*/  SHF.L.U32 R80, R82.reuse, 0x10, RZ ;  /* 0x0000001052507819 */ /* 0x040fe400000006ff */
[----:B------:R-:W-:Y:S02]  /*bca0*/  LOP3.LUT R81, R82, 0xffff0000, RZ, 0xc0, !PT ;  /* 0xffff000052517812 */ /* 0x000fe400078ec0ff */
[C---:B------:R-:W-:Y:S02]  /*bcb0*/  SHF.L.U32 R82, R83.reuse, 0x10, RZ ;  /* 0x0000001053527819 */ /* 0x040fe400000006ff */
[----:B------:R-:W-:Y:S02]  /*bcc0*/  LOP3.LUT R83, R83, 0xffff0000, RZ, 0xc0, !PT ;  /* 0xffff000053537812 */ /* 0x000fe400078ec0ff */
[C---:B----4-:R-:W-:Y:S02]  /*bcd0*/  SHF.L.U32 R84, R88.reuse, 0x10, RZ ;  /* 0x0000001058547819 */ /* 0x050fe400000006ff */
[----:B------:R-:W-:Y:S02]  /*bce0*/  LOP3.LUT R85, R88, 0xffff0000, RZ, 0xc0, !PT ;  /* 0xffff000058557812 */ /* 0x000fe400078ec0ff */
[C---:B------:R-:W-:Y:S01]  /*bcf0*/  SHF.L.U32 R86, R89.reuse, 0x10, RZ ;  /* 0x0000001059567819 */ /* 0x040fe200000006ff */
[C---:B--2---:R-:W-:Y:S01]  /*bd00*/  FMUL R4, R68.reuse, R4 ;  /* 0x0000000444047220 */ /* 0x044fe20000400000 */
[----:B------:R-:W-:Y:S01]  /*bd10*/  LOP3.LUT R87, R89, 0xffff0000, RZ, 0xc0, !PT ;  /* 0xffff000059577812 */ /* 0x000fe200078ec0ff */
[----:B------:R-:W-:Y:S01]  /*bd20*/  FMUL R5, R68, R5 ;  /* 0x0000000544057220 */ /* 0x000fe20000400000 */
[C---:B------:R-:W-:Y:S01]  /*bd30*/  SHF.L.U32 R88, R90.reuse, 0x10, RZ ;  /* 0x000000105a587819 */ /* 0x040fe200000006ff */
[C---:B------:R-:W-:Y:S01]  /*bd40*/  FFMA R4, R71.reuse, R0, R4 ;  /* 0x0000000047047223 */ /* 0x040fe20000000004 */
[----:B------:R-:W-:Y:S01]  /*bd50*/  LOP3.LUT R89, R90, 0xffff0000, RZ, 0xc0, !PT ;  /* 0xffff00005a597812 */ /* 0x000fe200078ec0ff */
[----:B------:R-:W-:Y:S01]  /*bd60*/  FFMA R5, R71, R3, R5 ;  /* 0x0000000347057223 */ /* 0x000fe20000000005 */
[C---:B------:R-:W-:Y:S01]  /*bd70*/  SHF.L.U32 R90, R91.reuse, 0x10, RZ ;  /* 0x000000105b5a7819 */ /* 0x040fe200000006ff */
[C---:B------:R-:W-:Y:S01]  /*bd80*/  FMUL R6, R68.reuse, R6 ;  /* 0x0000000644067220 */ /* 0x040fe20000400000 */
[----:B------:R-:W-:Y:S01]  /*bd90*/  LOP3.LUT R91, R91, 0xffff0000, RZ, 0xc0, !PT ;  /* 0xffff00005b5b7812 */ /* 0x000fe200078ec0ff */
[----:B------:R-:W-:Y:S01]  /*bda0*/  FMUL R7, R68, R7 ;  /* 0x0000000744077220 */ /* 0x000fe20000400000 */
[----:B------:R-:W-:Y:S01]  /*bdb0*/  F2FP.BF16.F32.PACK_AB R4, R5, R4 ;  /* 0x000000040504723e */ /* 0x000fe200000010ff */
[C---:B------:R-:W-:Y:S01]  /*bdc0*/  FFMA R6, R71.reuse, R69, R6 ;  /* 0x0000004547067223 */ /* 0x040fe20000000006 */
[C---:B------:R-:W-:Y:S01]  /*bdd0*/  SHF.L.U32 R92, R96.reuse, 0x10, RZ ;  /* 0x00000010605c7819 */ /* 0x040fe200000006ff */
[----:B------:R-:W-:Y:S01]  /*bde0*/  FFMA R7, R71, R70, R7 ;  /* 0x0000004647077223 */ /* 0x000fe20000000007 */
[----:B------:R-:W-:Y:S01]  /*bdf0*/  LOP3.LUT R93, R96, 0xffff0000, RZ, 0xc0, !PT ;  /* 0xffff0000605d7812 */ /* 0x000fe200078ec0ff */
[C---:B------:R-:W-:Y:S01]  /*be00*/  FMUL R8, R68.reuse, R8 ;  /* 0x0000000844087220 */ /* 0x040fe20000400000 */
[----:B------:R-:W-:Y:S01]  /*be10*/  SHF.L.U32 R94, R97, 0x10, RZ ;  /* 0x00000010615e7819 */ /* 0x000fe200000006ff */
[----:B------:R-:W-:Y:S01]  /*be20*/  FMUL R9, R68, R9 ;  /* 0x0000000944097220 */ /* 0x000fe20000400000 */
[----:B------:R-:W-:Y:S01]  /*be30*/  F2FP.BF16.F32.PACK_AB R5, R7, R6 ;  /* 0x000000060705723e */ /* 0x000fe200000010ff */
[----:B------:R-:W-:Y:S01]  /*be40*/  FFMA R8, R71, R72, R8 ;  /* 0x0000004847087223 */ /* 0x000fe20000000008 */
[----:B------:R-:W-:Y:S01]  /*be50*/  LOP3.LUT R95, R97, 0xffff0000, RZ, 0xc0, !PT ;  /* 0xffff0000615f7812 */ /* 0x000fe200078ec0ff */
[----:B------:R-:W-:Y:S01]  /*be60*/  FFMA R9, R71, R73, R9 ;  /* 0x0000004947097223 */ /* 0x000fe20000000009 */
[----:B------:R-:W-:Y:S01]  /*be70*/  SHF.L.U32 R96, R98, 0x10, RZ ;  /* 0x0000001062607819 */ /* 0x000fe200000006ff */
[----:B------:R-:W-:Y:S01]  /*be80*/  FMUL R10, R68, R10 ;  /* 0x0000000a440a7220 */ /* 0x000fe20000400000 */
[----:B------:R-:W-:Y:S01]  /*be90*/  LOP3.LUT R97, R98, 0xffff0000, RZ, 0xc0, !PT ;  /* 0xffff000062617812 */ /* 0x000fe200078ec0ff */
[C---:B------:R-:W-:Y:S01]  /*bea0*/  FMUL R11, R68.reuse, R11 ;  /* 0x0000000b440b7220 */ /* 0x040fe20000400000 */
[----:B------:R-:W-:Y:S01]  /*beb0*/  F2FP.BF16.F32.PACK_AB R6, R9, R8 ;  /* 0x000000080906723e */ /* 0x000fe200000010ff */
[----:B------:R-:W-:Y:S01]  /*bec0*/  FFMA R10, R71, R74, R10 ;  /* 0x0000004a470a7223 */ /* 0x000fe2000000000a */
[----:B------:R-:W-:Y:S01]  /*bed0*/  SHF.L.U32 R98, R99, 0x10, RZ ;  /* 0x0000001063627819 */ /* 0x000fe200000006ff */
[----:B------:R-:W-:Y:S01]  /*bee0*/  FFMA R11, R71, R75, R11 ;  /* 0x0000004b470b7223 */ /* 0x000fe2000000000b */
[----:B------:R-:W-:Y:S01]  /*bef0*/  LOP3.LUT R99, R99, 0xffff0000, RZ, 0xc0, !PT ;  /* 0xffff000063637812 */ /* 0x000fe200078ec0ff */
[----:B------:R-:W-:Y:S01]  /*bf00*/  FMUL R0, R68, R12 ;  /* 0x0000000c44007220 */ /* 0x000fe20000400000 */
[----:B------:R-:W-:Y:S01]  /*bf10*/  SHF.L.U32 R100, R104, 0x10, RZ ;  /* 0x0000001068647819 */ /* 0x000fe200000006ff */
[C---:B------:R-:W-:Y:S01]  /*bf20*/  FMUL R3, R68.reuse, R13 ;  /* 0x0000000d44037220 */ /* 0x040fe20000400000 */
[----:B------:R-:W-:Y:S01]  /*bf30*/  F2FP.BF16.F32.PACK_AB R7, R11, R10 ;  /* 0x0000000a0b07723e */ /* 0x000fe200000010ff */
[----:B------:R-:W-:Y:S01]  /*bf40*/  FMUL R14, R68, R14 ;  /* 0x0000000e440e7220 */ /* 0x000fe20000400000 */
[----:B------:R-:W-:Y:S01]  /*bf50*/  LOP3.LUT R101, R104, 0xffff0000, RZ, 0xc0, !PT ;  /* 0xffff000068657812 */ /* 0x000fe200078ec0ff */
[C---:B------:R-:W-:Y:S01]  /*bf60*/  FMUL R15, R68.reuse, R15 ;  /* 0x0000000f440f7220 */ /* 0x040fe20000400000 */
[----:B------:R-:W-:Y:S01]  /*bf70*/  SHF.L.U32 R102, R105, 0x10, RZ ;  /* 0x0000001069667819 */ /* 0x000fe200000006ff */
[----:B------:R-:W-:Y:S01]  /*bf80*/  FFMA R0, R71, R76, R0 ;  /* 0x0000004c47007223 */ /* 0x000fe20000000000 */
[----:B------:R-:W-:Y:S01]  /*bf90*/  LOP3.LUT R103, R105, 0xffff0000, RZ, 0xc0, !PT ;  /* 0xffff000069677812 */ /* 0x000fe200078ec0ff */
[----:B------:R-:W-:Y:S01]  /*bfa0*/  FMUL R12, R68, R16 ;  /* 0x00000010440c7220 */ /* 0x000fe20000400000 */
[C---:B------:R-:W-:Y:S01]  /*bfb0*/  SHF.L.U32 R104, R106.reuse, 0x10, RZ ;  /* 0x000000106a687819 */ /* 0x040fe200000006ff */
[----:B------:R-:W-:Y:S01]  /*bfc0*/  FFMA R3, R71, R77, R3 ;  /* 0x0000004d47037223 */ /* 0x000fe20000000003 */
[----:B------:R-:W-:Y:S01]  /*bfd0*/  LOP3.LUT R105, R106, 0xffff0000, RZ, 0xc0, !PT ;  /* 0xffff00006a697812 */ /* 0x000fe200078ec0ff */
[C---:B------:R-:W-:Y:S01]  /*bfe0*/  FMUL R13, R68.reuse, R17 ;  /* 0x00000011440d7220 */ /* 0x040fe20000400000 */
[----:B------:R-:W-:Y:S01]  /*bff0*/  SHF.L.U32 R106, R107, 0x10, RZ ;  /* 0x000000106b6a7819 */ /* 0x000fe200000006ff */
[----:B------:R-:W-:Y:S01]  /*c000*/  FFMA R14, R71, R78, R14 ;  /* 0x0000004e470e7223 */ /* 0x000fe2000000000e */
[----:B------:R-:W-:Y:S01]  /*c010*/  F2FP.BF16.F32.PACK_AB R8, R3, R0 ;  /* 0x000000000308723e */ /* 0x000fe200000010ff */
[----:B------:R-:W-:Y:S01]  /*c020*/  FMUL R18, R68, R18 ;  /* 0x0000001244127220 */ /* 0x000fe20000400000 */
[----:B------:R-:W-:Y:S01]  /*c030*/  LOP3.LUT R107, R107, 0xffff0000, RZ, 0xc0, !PT ;  /* 0xffff00006b6b7812 */ /* 0x000fe200078ec0ff */
[----:B------:R-:W-:Y:S01]  /*c040*/  FFMA R15, R71, R79, R15 ;  /* 0x0000004f470f7223 */ /* 0x000fe2000000000f */
[----:B------:R-:W-:Y:S01]  /*c050*/  SHF.L.U32 R108, R112, 0x10, RZ ;  /* 0x00000010706c7819 */ /* 0x000fe200000006ff */
[----:B------:R-:W-:Y:S01]  /*c060*/  FMUL R19, R68, R19 ;  /* 0x0000001344137220 */ /* 0x000fe20000400000 */
[----:B------:R-:W-:Y:S01]  /*c070*/  LOP3.LUT R109, R112, 0xffff0000, RZ, 0xc0, !PT ;  /* 0xffff0000706d7812 */ /* 0x000fe200078ec0ff */
[----:B------:R1:W-:Y:S01]  /*c080*/  STS.128 [R164+UR44+0xc400], R4 ;  /* 0x00c40004a4007988 */ /* 0x0003e20008000c2c */
[----:B------:R-:W-:Y:S01]  /*c090*/  F2FP.BF16.F32.PACK_AB R9, R15, R14 ;  /* 0x0000000e0f09723e */ /* 0x000fe200000010ff */
[C---:B------:R-:W-:Y:S01]  /*c0a0*/  FFMA R12, R71.reuse, R80, R12 ;  /* 0x00000050470c7223 */ /* 0x040fe2000000000c */
[C---:B------:R-:W-:Y:S01]  /*c0b0*/  FFMA R13, R71.reuse, R81, R13 ;  /* 0x00000051470d7223 */ /* 0x040fe2000000000d */
[----:B------:R-:W-:Y:S01]  /*c0c0*/  FFMA R18, R71, R82, R18 ;  /* 0x0000005247127223 */ /* 0x000fe20000000012 */
[----:B------:R-:W-:Y:S01]  /*c0d0*/  SHF.L.U32 R110, R113, 0x10, RZ ;  /* 0x00000010716e7819 */ /* 0x000fe200000006ff */
[----:B------:R-:W-:Y:S01]  /*c0e0*/  FFMA R19, R71, R83, R19 ;  /* 0x0000005347137223 */ /* 0x000fe20000000013 */
[C---:B------:R-:W-:Y:S01]  /*c0f0*/  FMUL R16, R68.reuse, R20 ;  /* 0x0000001444107220 */ /* 0x040fe20000400000 */
[----:B------:R-:W-:Y:S01]  /*c100*/  F2FP.BF16.F32.PACK_AB R10, R13, R12 ;  /* 0x0000000c0d0a723e */ /* 0x000fe200000010ff */
[C---:B------:R-:W-:Y:S01]  /*c110*/  FMUL R17, R68.reuse, R21 ;  /* 0x0000001544117220 */ /* 0x040fe20000400000 */
[C---:B------:R-:W-:Y:S01]  /*c120*/  FMUL R22, R68.reuse, R22 ;  /* 0x0000001644167220 */ /* 0x040fe20000400000 */
[----:B------:R-:W-:Y:S01]  /*c130*/  F2FP.BF16.F32.PACK_AB R11, R19, R18 ;  /* 0x00000012130b723e */ /* 0x000fe200000010ff */
[C---:B------:R-:W-:Y:S01]  /*c140*/  FFMA R16, R71.reuse, R84, R16 ;  /* 0x0000005447107223 */ /* 0x040fe20000000010 */
[----:B------:R-:W-:Y:S01]  /*c150*/  FFMA R17, R71, R85, R17 ;  /* 0x0000005547117223 */ /* 0x000fe20000000011 */
[----:B------:R-:W-:Y:S01]  /*c160*/  LOP3.LUT R111, R113, 0xffff0000, RZ, 0xc0, !PT ;  /* 0xffff0000716f7812 */ /* 0x000fe200078ec0ff */
[----:B------:R-:W-:Y:S01]  /*c170*/  FFMA R22, R71, R86, R22 ;  /* 0x0000005647167223 */ /* 0x000fe20000000016 */
[----:B------:R1:W-:Y:S01]  /*c180*/  STS.128 [R163+0xc400], R8 ;  /* 0x00c40008a3007388 */ /* 0x0003e20000000c00 */
[C---:B------:R-:W-:Y:S01]  /*c190*/  FMUL R23, R68.reuse, R23 ;  /* 0x0000001744177220 */ /* 0x040fe20000400000 */
[----:B------:R-:W-:Y:S01]  /*c1a0*/  F2FP.BF16.F32.PACK_AB R16, R17, R16 ;  /* 0x000000101110723e */ /* 0x000fe200000010ff */
[C---:B------:R-:W-:Y:S01]  /*c1b0*/  FMUL R20, R68.reuse, R24 ;  /* 0x0000001844147220 */ /* 0x040fe20000400000 */
[----:B------:R-:W-:Y:S01]  /*c1c0*/  FMUL R21, R68, R25 ;  /* 0x0000001944157220 */ /* 0x000fe20000400000 */
[C---:B------:R-:W-:Y:S01]  /*c1d0*/  SHF.L.U32 R112, R114.reuse, 0x10, RZ ;  /* 0x0000001072707819 */ /* 0x040fe200000006ff */
[C---:B------:R-:W-:Y:S01]  /*c1e0*/  FFMA R23, R71.reuse, R87, R23 ;  /* 0x0000005747177223 */ /* 0x040fe20000000017 */
[C---:B------:R-:W-:Y:S01]  /*c1f0*/  FFMA R20, R71.reuse, R88, R20 ;  /* 0x0000005847147223 */ /* 0x040fe20000000014 */
[----:B------:R-:W-:Y:S01]  /*c200*/  LOP3.LUT R113, R114, 0xffff0000, RZ, 0xc0, !PT ;  /* 0xffff000072717812 */ /* 0x000fe200078ec0ff */
        /* <DEDUP_REMOVED lines=8> */
[----:B------:R-:W-:Y:S01]  /*c290*/  SHF.L.U32 R114, R115, 0x10, RZ ;  /* 0x0000001073727819 */ /* 0x000fe200000006ff */
[----:B------:R-:W-:Y:S01]  /*c2a0*/  FFMA R24, R71, R92, R24 ;  /* 0x0000005c47187223 */ /* 0x000fe20000000018 */
[C---:B------:R-:W-:Y:S01]  /*c2b0*/  FMUL R25, R68.reuse, R29 ;  /* 0x0000001d44197220 */ /* 0x040fe20000400000 */
[----:B------:R-:W-:Y:S01]  /*c2c0*/  LOP3.LUT R115, R115, 0xffff0000, RZ, 0xc0, !PT ;  /* 0xffff000073737812 */ /* 0x000fe200078ec0ff */
[C---:B------:R-:W-:Y:S01]  /*c2d0*/  FMUL R30, R68.reuse, R30 ;  /* 0x0000001e441e7220 */ /* 0x040fe20000400000 */
[----:B------:R-:W-:Y:S01]  /*c2e0*/  F2FP.BF16.F32.PACK_AB R19, R27, R26 ;  /* 0x0000001a1b13723e */ /* 0x000fe200000010ff */
[C---:B------:R-:W-:Y:S01]  /*c2f0*/  FFMA R25, R71.reuse, R93, R25 ;  /* 0x0000005d47197223 */ /* 0x040fe20000000019 */
[----:B------:R-:W-:Y:S01]  /*c300*/  FMUL R31, R68, R31 ;  /* 0x0000001f441f7220 */ /* 0x000fe20000400000 */
[----:B------:R-:W-:Y:S01]  /*c310*/  FFMA R30, R71, R94, R30 ;  /* 0x0000005e471e7223 */ /* 0x000fe2000000001e */
[----:B------:R-:W-:Y:S01]  /*c320*/  SHF.L.U32 R116, R120, 0x10, RZ ;  /* 0x0000001078747819 */ /* 0x000fe200000006ff */
[----:B------:R1:W-:Y:S01]  /*c330*/  STS.128 [R162+0xc400], R16 ;  /* 0x00c40010a2007388 */ /* 0x0003e20000000c00 */
[----:B------:R-:W-:Y:S01]  /*c340*/  F2FP.BF16.F32.PACK_AB R24, R25, R24 ;  /* 0x000000181918723e */ /* 0x000fe200000010ff */
[C---:B------:R-:W-:Y:S01]  /*c350*/  FFMA R31, R71.reuse, R95, R31 ;  /* 0x0000005f471f7223 */ /* 0x040fe2000000001f */
[C---:B------:R-:W-:Y:S01]  /*c360*/  FMUL R28, R68.reuse, R32 ;  /* 0x00000020441c7220 */ /* 0x040fe20000400000 */
[C---:B------:R-:W-:Y:S01]  /*c370*/  FMUL R29, R68.reuse, R33 ;  /* 0x00000021441d7220 */ /* 0x040fe20000400000 */
[----:B------:R-:W-:Y:S01]  /*c380*/  FMUL R34, R68, R34 ;  /* 0x0000002244227220 */ /* 0x000fe20000400000 */
[----:B------:R-:W-:Y:S01]  /*c390*/  LOP3.LUT R117, R120, 0xffff0000, RZ, 0xc0, !PT ;  /* 0xffff000078757812 */ /* 0x000fe200078ec0ff */
[----:B------:R-:W-:Y:S01]  /*c3a0*/  FFMA R28, R71, R96, R28 ;  /* 0x00000060471c7223 */ /* 0x000fe2000000001c */
[----:B------:R-:W-:Y:S01]  /*c3b0*/  F2FP.BF16.F32.PACK_AB R25, R31, R30 ;  /* 0x0000001e1f19723e */ /* 0x000fe200000010ff */
[C---:B------:R-:W-:Y:S01]  /*c3c0*/  FFMA R29, R71.reuse, R97, R29 ;  /* 0x00000061471d7223 */ /* 0x040fe2000000001d */
[----:B------:R-:W-:Y:S01]  /*c3d0*/  FFMA R34, R71, R98, R34 ;  /* 0x0000006247227223 */ /* 0x000fe20000000022 */
[C---:B------:R-:W-:Y:S01]  /*c3e0*/  FMUL R35, R68.reuse, R35 ;  /* 0x0000002344237220 */ /* 0x040fe20000400000 */
[----:B------:R-:W-:Y:S01]  /*c3f0*/  SHF.L.U32 R118, R121, 0x10, RZ ;  /* 0x0000001079767819 */ /* 0x000fe200000006ff */
[C---:B------:R-:W-:Y:S01]  /*c400*/  FMUL R32, R68.reuse, R36 ;  /* 0x0000002444207220 */ /* 0x040fe20000400000 */
[----:B------:R-:W-:Y:S01]  /*c410*/  F2FP.BF16.F32.PACK_AB R26, R29, R28 ;  /* 0x0000001c1d1a723e */ /* 0x000fe200000010ff */
[C---:B------:R-:W-:Y:S01]  /*c420*/  FFMA R35, R71.reuse, R99, R35 ;  /* 0x0000006347237223 */ /* 0x040fe20000000023 */
[C---:B------:R-:W-:Y:S01]  /*c430*/  FMUL R33, R68.reuse, R37 ;  /* 0x0000002544217220 */ /* 0x040fe20000400000 */
[----:B------:R-:W-:Y:S01]  /*c440*/  FFMA R32, R71, R100, R32 ;  /* 0x0000006447207223 */ /* 0x000fe20000000020 */
        /* <DEDUP_REMOVED lines=29> */
[C---:B------:R-:W-:Y:S01]  /*c620*/  FMUL R47, R68.reuse, R47 ;  /* 0x0000002f442f7220 */ /* 0x040fe20000400000 */
[C---:B------:R-:W-:Y:S01]  /*c630*/  FMUL R44, R68.reuse, R48 ;  /* 0x00000030442c7220 */ /* 0x040fe20000400000 */
[----:B------:R-:W-:Y:S01]  /*c640*/  FMUL R45, R68, R49 ;  /* 0x00000031442d7220 */ /* 0x000fe20000400000 */
[----:B------:R1:W-:Y:S01]  /*c650*/  STS.128 [R149+0xc400], R32 ;  /* 0x00c4002095007388 */ /* 0x0003e20000000c00 */
[C---:B------:R-:W-:Y:S01]  /*c660*/  SHF.L.U32 R124, R128.reuse, 0x10, RZ ;  /* 0x00000010807c7819 */ /* 0x040fe200000006ff */
[----:B------:R-:W-:Y:S01]  /*c670*/  FFMA R46, R71, R110, R46 ;  /* 0x0000006e472e7223 */ /* 0x000fe2000000002e */
[----:B------:R-:W-:Y:S01]  /*c680*/  F2FP.BF16.F32.PACK_AB R40, R41, R40 ;  /* 0x000000282928723e */ /* 0x000fe200000010ff */
[C---:B------:R-:W-:Y:S01]  /*c690*/  FFMA R47, R71.reuse, R111, R47 ;  /* 0x0000006f472f7223 */ /* 0x040fe2000000002f */
[C---:B------:R-:W-:Y:S01]  /*c6a0*/  FFMA R44, R71.reuse, R112, R44 ;  /* 0x00000070472c7223 */ /* 0x040fe2000000002c */
[----:B------:R-:W-:Y:S01]  /*c6b0*/  LOP3.LUT R125, R128, 0xffff0000, RZ, 0xc0, !PT ;  /* 0xffff0000807d7812 */ /* 0x000fe200078ec0ff */
[C---:B------:R-:W-:Y:S01]  /*c6c0*/  FFMA R45, R71.reuse, R113, R45 ;  /* 0x00000071472d7223 */ /* 0x040fe2000000002d */
        /* <DEDUP_REMOVED lines=14> */
[----:B------:R-:W-:Y:S01]  /*c7b0*/  FFMA R55, R71, R119, R55 ;  /* 0x0000007747377223 */ /* 0x000fe20000000037 */
[C---:B------:R-:W-:Y:S01]  /*c7c0*/  FMUL R59, R68.reuse, R59 ;  /* 0x0000003b443b7220 */ /* 0x040fe20000400000 */
[----:B------:R-:W-:Y:S01]  /*c7d0*/  F2FP.BF16.F32.PACK_AB R41, R47, R46 ;  /* 0x0000002e2f29723e */ /* 0x000fe200000010ff */
[----:B------:R-:W-:Y:S01]  /*c7e0*/  FFMA R52, R71, R120, R52 ;  /* 0x0000007847347223 */ /* 0x000fe20000000034 */
[----:B------:R-:W-:Y:S01]  /*c7f0*/  F2FP.BF16.F32.PACK_AB R42, R45, R44 ;  /* 0x0000002c2d2a723e */ /* 0x000fe200000010ff */
[C---:B------:R-:W-:Y:S01]  /*c800*/  FMUL R56, R68.reuse, R60 ;  /* 0x0000003c44387220 */ /* 0x040fe20000400000 */
[----:B------:R-:W-:Y:S01]  /*c810*/  F2FP.BF16.F32.PACK_AB R43, R51, R50 ;  /* 0x00000032332b723e */ /* 0x000fe200000010ff */
[----:B------:R-:W-:Y:S01]  /*c820*/  FFMA R53, R71, R121, R53 ;  /* 0x0000007947357223 */ /* 0x000fe20000000035 */
[----:B------:R-:W-:Y:S01]  /*c830*/  SHF.L.U32 R126, R129, 0x10, RZ ;  /* 0x00000010817e7819 */ /* 0x000fe200000006ff */
[C---:B------:R-:W-:Y:S01]  /*c840*/  FMUL R57, R68.reuse, R61 ;  /* 0x0000003d44397220 */ /* 0x040fe20000400000 */
[----:B------:R-:W-:Y:S01]  /*c850*/  FFMA R58, R71, R122, R58 ;  /* 0x0000007a473a7223 */ /* 0x000fe2000000003a */
[----:B------:R1:W-:Y:S01]  /*c860*/  STS.128 [R160+0xc400], R40 ;  /* 0x00c40028a0007388 */ /* 0x0003e20000000c00 */
[----:B------:R-:W-:Y:S01]  /*c870*/  LOP3.LUT R127, R129, 0xffff0000, RZ, 0xc0, !PT ;  /* 0xffff0000817f7812 */ /* 0x000fe200078ec0ff */
[----:B------:R-:W-:Y:S01]  /*c880*/  FMUL R62, R68, R62 ;  /* 0x0000003e443e7220 */ /* 0x000fe20000400000 */
[C---:B------:R-:W-:Y:S01]  /*c890*/  FFMA R59, R71.reuse, R123, R59 ;  /* 0x0000007b473b7223 */ /* 0x040fe2000000003b */
[----:B------:R-:W-:Y:S01]  /*c8a0*/  SHF.L.U32 R128, R130, 0x10, RZ ;  /* 0x0000001082807819 */ /* 0x000fe200000006ff */
[----:B------:R-:W-:Y:S01]  /*c8b0*/  FMUL R63, R68, R63 ;  /* 0x0000003f443f7220 */ /* 0x000fe20000400000 */
[C---:B------:R-:W-:Y:S01]  /*c8c0*/  FFMA R56, R71.reuse, R124, R56 ;  /* 0x0000007c47387223 */ /* 0x040fe20000000038 */
[----:B------:R-:W-:Y:S01]  /*c8d0*/  LOP3.LUT R129, R130, 0xffff0000, RZ, 0xc0, !PT ;  /* 0xffff000082817812 */ /* 0x000fe200078ec0ff */
[C---:B------:R-:W-:Y:S01]  /*c8e0*/  FMUL R60, R68.reuse, R64 ;  /* 0x00000040443c7220 */ /* 0x040fe20000400000 */
[----:B------:R-:W-:Y:S01]  /*c8f0*/  FFMA R57, R71, R125, R57 ;  /* 0x0000007d47397223 */ /* 0x000fe20000000039 */
[----:B------:R-:W-:Y:S01]  /*c900*/  SHF.L.U32 R130, R131, 0x10, RZ ;  /* 0x0000001083827819 */ /* 0x000fe200000006ff */
[C---:B------:R-:W-:Y:S01]  /*c910*/  FMUL R61, R68.reuse, R65 ;  /* 0x00000041443d7220 */ /* 0x040fe20000400000 */
        /* <DEDUP_REMOVED lines=17> */
[----:B------:R-:W-:Y:S02]  /*ca30*/  F2FP.BF16.F32.PACK_AB R59, R67, R66 ;  /* 0x00000042433b723e */ /* 0x000fe400000010ff */
[----:B------:R-:W-:Y:S03]  /*ca40*/  ISETP.NE.AND P0, PT, R154, RZ, PT ;  /* 0x000000ff9a00720c */ /* 0x000fe60003f05270 */
[----:B------:R1:W-:Y:S01]  /*ca50*/  STS.128 [R158+0xc400], R56 ;  /* 0x00c400389e007388 */ /* 0x0003e20000000c00 */
[----:B------:R-:W-:Y:S01]  /*ca60*/  @!PT LDS RZ, [RZ] ;  /* 0x00000000fffff984 */ /* 0x000fe20000000800 */
[----:B------:R-:W-:Y:S01]  /*ca70*/  @!PT LDS RZ, [RZ] ;  /* 0x00000000fffff984 */ /* 0x000fe20000000800 */
[----:B------:R-:W-:Y:S01]  /*ca80*/  @!PT LDS RZ, [RZ] ;  /* 0x00000000fffff984 */ /* 0x000fe20000000800 */
[----:B------:R-:W-:Y:S01]  /*ca90*/  @!PT LDS RZ, [RZ] ;  /* 0x00000000fffff984 */ /* 0x000fe20000000800 */
[----:B------:R2:W-:Y:S07]  /*caa0*/  MEMBAR.ALL.CTA ;  /* 0x0000000000007992 */ /* 0x0005ee0000008000 */
[----:B--2---:R-:W2:Y:S02]  /*cab0*/  FENCE.VIEW.ASYNC.S ;  /* 0x00000000000073c6 */ /* 0x004ea40000000000 */
[----:B--2---:R-:W-:Y:S06]  /*cac0*/  BAR.SYNC.DEFER_BLOCKING 0x1, 0x80 ;  /* 0x0042000000007b1d */ /* 0x004fec0000010000 */
[----:B------:R-:W-:Y:S05]  /*cad0*/  @P0 BRA `(.L_x_142) ;  /* 0x0000000000280947 */ /* 0x000fea0003800000 */
[----:B------:R-:W2:Y:S01]  /*cae0*/  LDCU.64 UR6, c[0x0][0x348] ;  /* 0x00006900ff0677ac */ /* 0x000ea20008000a00 */
[----:B------:R-:W-:Y:S02]  /*caf0*/  UIADD3 UR9, UPT, UPT, UR53, UR39, URZ ;  /* 0x0000002735097290 */ /* 0x000fe4000fffe0ff */
[----:B------:R-:W-:Y:S01]  /*cb00*/  UIADD3 UR8, UPT, UPT, UR44, 0xc400, URZ ;  /* 0x0000c4002c087890 */ /* 0x000fe2000fffe0ff */
[----:B------:R-:W-:Y:S01]  /*cb10*/  UMOV UR10, UR50 ;  /* 0x00000032000a7c82 */ /* 0x000fe20008000000 */
[----:B------:R-:W-:Y:S01]  /*cb20*/  UMOV UR11, UR52 ;  /* 0x00000034000b7c82 */ /* 0x000fe20008000000 */
[----:B--2---:R-:W-:Y:S04]  /*cb30*/  UIADD3 UR4, UP0, UPT, UR6, 0xa80, URZ ;  /* 0x00000a8006047890 */ /* 0x004fe8000ff1e0ff */
[----:B------:R-:W-:Y:S09]  /*cb40*/  UIADD3.X UR5, UPT, UPT, URZ, UR7, URZ, UP0, !UPT ;  /* 0x00000007ff057290 */ /* 0x000ff200087fe4ff */
[----:B------:R2:W-:Y:S01]  /*cb50*/  UTMASTG.3D [UR8], [UR4] ;  /* 0x00000008040073b5 */ /* 0x0005e20008010000 */
[----:B------:R0:W-:Y:S01]  /*cb60*/  UTMACMDFLUSH ;  /* 0x00000000000079b7 */ /* 0x0001e20000000000 */
[----:B--2---:R-:W-:Y:S04]  /*cb70*/  DEPBAR.LE SB0, 0x1 ;  /* 0x000080400000791a */ /* 0x004fe80000000000 */
.L_x_142:
[----:B------:R-:W-:Y:S05]  /*cb80*/  BSYNC.RECONVERGENT B0 ;  /* 0x0000000000007941 */ /* 0x000fea0003800200 */
.L_x_141:
[----:B------:R-:W-:Y:S01]  /*cb90*/  BAR.SYNC.DEFER_BLOCKING 0x1, 0x80 ;  /* 0x0042000000007b1d */ /* 0x000fe20000010000 */
[----:B------:R-:W-:Y:S09]  /*cba0*/  UISETP.NE.AND UP0, UPT, UR54, -0x4, UPT ;  /* 0xfffffffc3600788c */ /* 0x000ff2000bf05270 */
[----:B------:R-:W-:Y:S05]  /*cbb0*/  BRA.U !UP0, `(.L_x_143) ;  /* 0x0000000108247547 */ /* 0x000fea000b800000 */
[----:B------:R-:W-:Y:S01]  /*cbc0*/  ISETP.NE.AND P0, PT, R157, RZ, PT ;  /* 0x000000ff9d00720c */ /* 0x000fe20003f05270 */
[----:B------:R-:W-:Y:S01]  /*cbd0*/  IMAD.U32 R0, RZ, RZ, UR47 ;  /* 0x0000002fff007e24 */ /* 0x000fe2000f8e00ff */
[----:B------:R-:W-:Y:S04]  /*cbe0*/  UIADD3 UR4, UPT, UPT, UR47, 0x1, URZ ;  /* 0x000000012f047890 */ /* 0x000fe8000fffe0ff */
[----:B------:R-:W-:Y:S04]  /*cbf0*/  UISETP.NE.AND UP0, UPT, UR4, 0x4, UPT ;  /* 0x000000040400788c */ /* 0x000fe8000bf05270 */
[----:B------:R-:W-:Y:S03]  /*cc00*/  USEL UR47, UR4, URZ, UP0 ;  /* 0x000000ff042f7287 */ /* 0x000fe60008000000 */
[----:B------:R-:W-:Y:S05]  /*cc10*/  @P0 LEA R0, R0, UR44, 0x3 ;  /* 0x0000002c00000c11 */ /* 0x000fea000f8e18ff */
[----:B------:R-:W-:Y:S05]  /*cc20*/  @P0 VIADD R0, R0, 0x40 ;  /* 0x0000004000000836 */ /* 0x000fea0000000000 */
[----:B------:R-:W-:Y:S04]  /*cc30*/  @P0 PRMT R0, R165, 0x654, R0 ;  /* 0x00000654a5000816 */ /* 0x000fe80000000000 */
[----:B------:R2:W-:Y:S03]  /*cc40*/  @P0 SYNCS.ARRIVE.TRANS64.RED.A1T0 RZ, [R0+URZ], RZ ;  /* 0x000000ff00ff09a7 */ /* 0x0005e600081004ff */
.L_x_143:
[----:B------:R-:W-:Y:S01]  /*cc50*/  R2UR UR6, R156 ;  /* 0x000000009c0672ca */ /* 0x000fe200000e0000 */
[----:B------:R-:W-:Y:S01]  /*cc60*/  UIADD3 UR54, UPT, UPT, UR54, 0x4, URZ ;  /* 0x0000000436367890 */ /* 0x000fe2000fffe0ff */
[----:B------:R-:W-:Y:S01]  /*cc70*/  R2UR UR5, R144 ;  /* 0x00000000900572ca */ /* 0x000fe200000e0000 */
[----:B------:R-:W-:Y:S01]  /*cc80*/  ULOP3.LUT UR38, UR38, 0x1, URZ, 0x3c, !UPT ;  /* 0x0000000126267892 */ /* 0x000fe2000f8e3cff */
[----:B------:R-:W-:Y:S01]  /*cc90*/  R2UR UR4, R145 ;  /* 0x00000000910472ca */ /* 0x000fe200000e0000 */
[----:B------:R-:W-:Y:S01]  /*cca0*/  UMOV UR52, UR63 ;  /* 0x0000003f00347c82 */ /* 0x000fe20008000000 */
[C---:B------:R-:W-:Y:S04]  /*ccb0*/  ISETP.NE.AND P0, PT, R148.reuse, 0x2, PT ;  /* 0x000000029400780c */ /* 0x040fe80003f05270 */
[----:B--2---:R-:W-:Y:S02]  /*ccc0*/  SEL R0, RZ, 0x1, P0 ;  /* 0x00000001ff007807 */ /* 0x004fe40000000000 */
[----:B------:R-:W-:Y:S01]  /*ccd0*/  SEL R148, R148, RZ, P0 ;  /* 0x000000ff94947207 */ /* 0x000fe20000000000 */
[----:B------:R-:W-:Y:S01]  /*cce0*/  UISETP.NE.AND UP0, UPT, UR6, URZ, UPT ;  /* 0x000000ff0600728c */ /* 0x000fe2000bf05270 */
[----:B------:R-:W-:Y:S01]  /*ccf0*/  LOP3.LUT R150, R150, R0, RZ, 0x3c, !PT ;  /* 0x0000000096967212 */ /* 0x000fe200078e3cff */
[----:B------:R-:W-:Y:S02]  /*cd00*/  UIADD3 UR16, UPT, UPT, UR36, UR5, URZ ;  /* 0x0000000524107290 */ /* 0x000fe4000fffe0ff */
[----:B------:R-:W-:Y:S05]  /*cd10*/  UIADD3 UR20, UPT, UPT, UR37, UR4, URZ ;  /* 0x0000000425147290 */ /* 0x000fea000fffe0ff */
[----:B------:R-:W-:Y:S07]  /*cd20*/  BRA.U UP0, `(.L_x_144) ;  /* 0xffffff9d00a47547 */ /* 0x000fee000b83ffff */
[----:B------:R-:W2:Y:S01]  /*cd30*/  S2UR UR4, SR_CgaCtaId ;  /* 0x00000000000479c3 */ /* 0x000ea20000008800 */
[----:B------:R-:W3:Y:S01]  /*cd40*/  LDCU.64 UR6, c[0x0][0xc90] ;  /* 0x00019200ff0677ac */ /* 0x000ee20008000a00 */
[----:B------:R-:W-:Y:S01]  /*cd50*/  UIADD3 UR8, UPT, UPT, UR44, 0xc0, URZ ;  /* 0x000000c02c087890 */ /* 0x000fe2000fffe0ff */
[----:B---3--:R-:W-:-:S04]  /*cd60*/  ISETP.NE.U32.AND P1, PT, RZ, UR6, PT ;  /* 0x00000006ff007c0c */ /* 0x008fc8000bf25070 */
[----:B------:R-:W-:Y:S01]  /*cd70*/  ISETP.NE.AND.EX P0, PT, RZ, UR7, PT, P1 ;  /* 0x00000007ff007c0c */ /* 0x000fe2000bf05310 */
[----:B--2---:R-:W-:Y:S01]  /*cd80*/  ULOP3.LUT UR9, UR4, 0x1, URZ, 0x3c, !UPT ;  /* 0x0000000104097892 */ /* 0x004fe2000f8e3cff */
[----:B------:R-:W2:Y:S03]  /*cd90*/  LDCU.64 UR4, c[0x0][0xc88] ;  /* 0x00019100ff0477ac */ /* 0x000ea60008000a00 */
[----:B------:R-:W-:-:S09]  /*cda0*/  UPRMT UR8, UR9, 0x654, UR8 ;  /* 0x0000065409087896 */ /* 0x000fd20008000008 */
[----:B------:R-:W-:Y:S01]  /*cdb0*/  SYNCS.ARRIVE.TRANS64.RED.A1T0 RZ, [UR8], RZ ;  /* 0x000000ffffff79a7 */ /* 0x000fe20008100408 */
[----:B--2---:R-:W-:Y:S01]  /*cdc0*/  ISETP.NE.U32.AND P2, PT, RZ, UR4, PT ;  /* 0x00000004ff007c0c */ /* 0x004fe2000bf45070 */
[----:B------:R-:W-:Y:S03]  /*cdd0*/  SYNCS.ARRIVE.TRANS64.A1T0 RZ, [UR44+0xc0], RZ ;  /* 0x0000c0ffffff79a7 */ /* 0x000fe6000810002c */
[----:B------:R-:W-:-:S13]  /*cde0*/  ISETP.NE.AND.EX P2, PT, RZ, UR5, PT, P2 ;  /* 0x00000005ff007c0c */ /* 0x000fda000bf45320 */
[----:B------:R-:W-:Y:S05]  /*cdf0*/  @P2 BRA P0, `(.L_x_145) ;  /* 0x00000000003c2947 */ /* 0x000fea0000000000 */
[----:B------:R-:W-:-:S13]  /*ce00*/  ISETP.NE.AND.EX P1, PT, RZ, UR7, PT, P1 ;  /* 0x00000007ff007c0c */ /* 0x000fda000bf25310 */
[----:B------:R-:W-:Y:S05]  /*ce10*/  @P1 BRA `(.L_x_146) ;  /* 0x00000000000c1947 */ /* 0x000fea0003800000 */
[----:B------:R-:W-:-:S13]  /*ce20*/  FSETP.NEU.AND P0, PT, R71, RZ, PT ;  /* 0x000000ff4700720b */ /* 0x000fda0003f0d000 */
[----:B------:R-:W-:Y:S05]  /*ce30*/  @!P0 EXIT ;  /* 0x000000000000894d */ /* 0x000fea0003800000 */
[----:B------:R-:W-:Y:S05]  /*ce40*/  BRA `(.L_x_145) ;  /* 0x0000000000287947 */ /* 0x000fea0003800000 */
.L_x_146:
[----:B------:R-:W-:Y:S01]  /*ce50*/  ISETP.NE.AND P0, PT, R147, RZ, PT ;  /* 0x000000ff9300720c */ /* 0x000fe20003f05270 */
[----:B------:R-:W-:-:S12]  /*ce60*/  BSSY.RECONVERGENT B0, `(.L_x_145) ;  /* 0x0000008000007945 */ /* 0x000fd80003800200 */
[----:B------:R-:W-:Y:S05]  /*ce70*/  @P0 BRA `(.L_x_147) ;  /* 0x0000000000100947 */ /* 0x000fea0003800000 */
[----:B------:R-:W-:-:S04]  /*ce80*/  ISETP.NE.U32.AND P0, PT, RZ, UR4, PT ;  /* 0x00000004ff007c0c */ /* 0x000fc8000bf05070 */
[----:B------:R-:W-:-:S13]  /*ce90*/  ISETP.NE.AND.EX P0, PT, RZ, UR5, PT, P0 ;  /* 0x00000005ff007c0c */ /* 0x000fda000bf05300 */
[----:B------:R-:W-:Y:S05]  /*cea0*/  @!P0 EXIT ;  /* 0x000000000000894d */ /* 0x000fea0003800000 */
[----:B------:R-:W-:Y:S05]  /*ceb0*/  BRA `(.L_x_148) ;  /* 0x0000000000087947 */ /* 0x000fea0003800000 */
.L_x_147:
[----:B------:R-:W-:-:S13]  /*cec0*/  FSETP.NEU.AND P0, PT, R71, RZ, PT ;  /* 0x000000ff4700720b */ /* 0x000fda0003f0d000 */
[----:B------:R-:W-:Y:S05]  /*ced0*/  @!P0 EXIT ;  /* 0x000000000000894d */ /* 0x000fea0003800000 */
.L_x_148:
[----:B------:R-:W-:Y:S05]  /*cee0*/  BSYNC.RECONVERGENT B0 ;  /* 0x0000000000007941 */ /* 0x000fea0003800200 */
.L_x_145:
[----:B------:R-:W2:Y:S01]  /*cef0*/  S2UR UR7, SR_CgaCtaId ;  /* 0x00000000000779c3 */ /* 0x000ea20000008800 */
[----:B------:R-:W-:Y:S01]  /*cf00*/  ULEA UR6, UR47, UR44, 0x3 ;  /* 0x0000002c2f067291 */ /* 0x000fe2000f8e18ff */
[----:B------:R-:W-:-:S04]  /*cf10*/  DEPBAR.LE SB0, 0x0 ;  /* 0x000080000000791a */ /* 0x000fc80000000000 */
[----:B------:R-:W-:-:S04]  /*cf20*/  UIADD3 UR6, UPT, UPT, UR6, 0x40, URZ ;  /* 0x0000004006067890 */ /* 0x000fc8000fffe0ff */
[----:B--2---:R-:W-:-:S09]  /*cf30*/  UPRMT UR6, UR7, 0x654, UR6 ;  /* 0x0000065407067896 */ /* 0x004fd20008000006 */
[----:B------:R-:W-:Y:S01]  /*cf40*/  SYNCS.ARRIVE.TRANS64.RED.A1T0 RZ, [UR6], RZ ;  /* 0x000000ffffff79a7 */ /* 0x000fe20008100406 */
[----:B------:R-:W-:Y:S05]  /*cf50*/  EXIT ;  /* 0x000000000000794d */ /* 0x000fea0003800000 */
.L_x_24:
[----:B-1----:R1:W2:Y:S02]  /*cf60*/  SYNCS.PHASECHK.TRANS64.TRYWAIT P0, [R0+URZ+0xb0], R2 ;  /* 0x0000b002000075a7 */ /* 0x0022a400080011ff */
[----:B--2---:R-:W-:Y:S05]  /*cf70*/  @!P0 NANOSLEEP.SYNCS 0x989680 ;  /* 0x009896800000895d */ /* 0x004fea0003900000 */
[----:B------:R-:W2:Y:S02]  /*cf80*/  @!P0 SYNCS.PHASECHK.TRANS64 P0, [R0+URZ+0xb0], R2 ;  /* 0x0000b002000085a7 */ /* 0x000ea400080010ff */
[----:B--2---:R-:W-:Y:S05]  /*cf90*/  @!P0 BRA `(.L_x_24) ;  /* 0xfffffffc00f08947 */ /* 0x004fea000383ffff */
[----:B------:R-:W-:Y:S05]  /*cfa0*/  BRA `(.L_x_149) ;  /* 0xffffff4c00147947 */ /* 0x000fea000383ffff */
.L_x_27:
[----:B-1----:R-:W-:-:S07]  /*cfb0*/  MOV R0, UR6 ;  /* 0x0000000600007c02 */ /* 0x002fce0008000f00 */
.L_x_150:
[----:B-1----:R1:W2:Y:S02]  /*cfc0*/  SYNCS.PHASECHK.TRANS64.TRYWAIT P0, [R0+URZ+0x10], R3 ;  /* 0x00001003000075a7 */ /* 0x0022a400080011ff */
[----:B--2---:R-:W-:Y:S05]  /*cfd0*/  @!P0 NANOSLEEP.SYNCS 0x989680 ;  /* 0x009896800000895d */ /* 0x004fea0003900000 */
[----:B------:R-:W2:Y:S02]  /*cfe0*/  @!P0 SYNCS.PHASECHK.TRANS64 P0, [R0+URZ+0x10], R3 ;  /* 0x00001003000085a7 */ /* 0x000ea400080010ff */
[----:B--2---:R-:W-:Y:S05]  /*cff0*/  @!P0 BRA `(.L_x_150) ;  /* 0xfffffffc00f08947 */ /* 0x004fea000383ffff */
[----:B------:R-:W-:Y:S05]  /*d000*/  BRA `(.L_x_26) ;  /* 0xffffff4c00787947 */ /* 0x000fea000383ffff */
.L_x_36:
[----:B-1----:R-:W-:-:S07]  /*d010*/  MOV R0, UR7 ;  /* 0x0000000700007c02 */ /* 0x002fce0008000f00 */
.L_x_151:
[----:B-1----:R1:W2:Y:S02]  /*d020*/  SYNCS.PHASECHK.TRANS64.TRYWAIT P0, [R0+URZ+0x10], R3 ;  /* 0x00001003000075a7 */ /* 0x0022a400080011ff */
[----:B--2---:R-:W-:Y:S05]  /*d030*/  @!P0 NANOSLEEP.SYNCS 0x989680 ;  /* 0x009896800000895d */ /* 0x004fea0003900000 */
[----:B------:R-:W2:Y:S02]  /*d040*/  @!P0 SYNCS.PHASECHK.TRANS64 P0, [R0+URZ+0x10], R3 ;  /* 0x00001003000085a7 */ /* 0x000ea400080010ff */
[----:B--2---:R-:W-:Y:S05]  /*d050*/  @!P0 BRA `(.L_x_151) ;  /* 0xfffffffc00f08947 */ /* 0x004fea000383ffff */
[----:B------:R-:W-:Y:S05]  /*d060*/  BRA `(.L_x_35) ;  /* 0xffffff5000cc7947 */ /* 0x000fea000383ffff */
.L_x_43:
[----:B-1----:R1:W4:Y:S02]  /*d070*/  SYNCS.PHASECHK.TRANS64.TRYWAIT P0, [R3+URZ+0x70], R0 ;  /* 0x00007000030075a7 */ /* 0x00232400080011ff */
[----:B----4-:R-:W-:Y:S05]  /*d080*/  @!P0 NANOSLEEP.SYNCS 0x989680 ;  /* 0x009896800000895d */ /* 0x010fea0003900000 */
[----:B------:R-:W4:Y:S02]  /*d090*/  @!P0 SYNCS.PHASECHK.TRANS64 P0, [R3+URZ+0x70], R0 ;  /* 0x00007000030085a7 */ /* 0x000f2400080010ff */
[----:B----4-:R-:W-:Y:S05]  /*d0a0*/  @!P0 BRA `(.L_x_43) ;  /* 0xfffffffc00f08947 */ /* 0x010fea000383ffff */
[----:B------:R-:W-:Y:S05]  /*d0b0*/  BRA `(.L_x_152) ;  /* 0xffffff5400fc7947 */ /* 0x000fea000383ffff */
.L_x_47:
[----:B------:R-:W-:-:S07]  /*d0c0*/  MOV R0, UR4 ;  /* 0x0000000400007c02 */ /* 0x000fce0008000f00 */
.L_x_153:
[----:B-1----:R1:W2:Y:S02]  /*d0d0*/  SYNCS.PHASECHK.TRANS64.TRYWAIT P0, [R0+URZ], R2 ;  /* 0x00000002000075a7 */ /* 0x0022a400080011ff */
[----:B--2---:R-:W-:Y:S05]  /*d0e0*/  @!P0 NANOSLEEP.SYNCS 0x989680 ;  /* 0x009896800000895d */ /* 0x004fea0003900000 */
[----:B------:R-:W2:Y:S02]  /*d0f0*/  @!P0 SYNCS.PHASECHK.TRANS64 P0, [R0+URZ], R2 ;  /* 0x00000002000085a7 */ /* 0x000ea400080010ff */
[----:B--2---:R-:W-:Y:S05]  /*d100*/  @!P0 BRA `(.L_x_153) ;  /* 0xfffffffc00f08947 */ /* 0x004fea000383ffff */
[----:B------:R-:W-:Y:S05]  /*d110*/  BRA `(.L_x_154) ;  /* 0xffffff5c00a87947 */ /* 0x000fea000383ffff */
.L_x_50:
[----:B-1----:R1:W2:Y:S02]  /*d120*/  SYNCS.PHASECHK.TRANS64.TRYWAIT P0, [R0+URZ+0xa0], R4 ;  /* 0x0000a004000075a7 */ /* 0x0022a400080011ff */
[----:B--2---:R-:W-:Y:S05]  /*d130*/  @!P0 NANOSLEEP.SYNCS 0x989680 ;  /* 0x009896800000895d */ /* 0x004fea0003900000 */
[----:B------:R-:W2:Y:S02]  /*d140*/  @!P0 SYNCS.PHASECHK.TRANS64 P0, [R0+URZ+0xa0], R4 ;  /* 0x0000a004000085a7 */ /* 0x000ea400080010ff */
[----:B--2---:R-:W-:Y:S05]  /*d150*/  @!P0 BRA `(.L_x_50) ;  /* 0xfffffffc00f08947 */ /* 0x004fea000383ffff */
[----:B------:R-:W-:Y:S05]  /*d160*/  BRA `(.L_x_155) ;  /* 0xffffff60000c7947 */ /* 0x000fea000383ffff */
.L_x_51:
[----:B------:R-:W-:-:S07]  /*d170*/  MOV R0, UR4 ;  /* 0x0000000400007c02 */ /* 0x000fce0008000f00 */
.L_x_156:
[----:B-1----:R1:W2:Y:S02]  /*d180*/  SYNCS.PHASECHK.TRANS64.TRYWAIT P0, [R0+URZ+0x80], R5 ;  /* 0x00008005000075a7 */ /* 0x0022a400080011ff */
[----:B--2---:R-:W-:Y:S05]  /*d190*/  @!P0 NANOSLEEP.SYNCS 0x989680 ;  /* 0x009896800000895d */ /* 0x004fea0003900000 */
[----:B------:R-:W2:Y:S02]  /*d1a0*/  @!P0 SYNCS.PHASECHK.TRANS64 P0, [R0+URZ+0x80], R5 ;  /* 0x00008005000085a7 */ /* 0x000ea400080010ff */
[----:B--2---:R-:W-:Y:S05]  /*d1b0*/  @!P0 BRA `(.L_x_156) ;  /* 0xfffffffc00f08947 */ /* 0x004fea000383ffff */
[----:B------:R-:W-:Y:S05]  /*d1c0*/  BRA `(.L_x_157) ;  /* 0xffffff60001c7947 */ /* 0x000fea000383ffff */
.L_x_52:
[----:B-1----:R1:W2:Y:S02]  /*d1d0*/  SYNCS.PHASECHK.TRANS64.TRYWAIT P1, [R0+URZ+0x70], R4 ;  /* 0x00007004000075a7 */ /* 0x0022a400080211ff */
[----:B--2---:R-:W-:Y:S05]  /*d1e0*/  @!P1 NANOSLEEP.SYNCS 0x989680 ;  /* 0x009896800000995d */ /* 0x004fea0003900000 */
[----:B------:R-:W2:Y:S02]  /*d1f0*/  @!P1 SYNCS.PHASECHK.TRANS64 P1, [R0+URZ+0x70], R4 ;  /* 0x00007004000095a7 */ /* 0x000ea400080210ff */
[----:B--2---:R-:W-:Y:S05]  /*d200*/  @!P1 BRA `(.L_x_52) ;  /* 0xfffffffc00f09947 */ /* 0x004fea000383ffff */
[----:B------:R-:W-:Y:S05]  /*d210*/  BRA `(.L_x_158) ;  /* 0xffffff60004c7947 */ /* 0x000fea000383ffff */
.L_x_55:
[----:B------:R-:W-:-:S07]  /*d220*/  MOV R0, UR4 ;  /* 0x0000000400007c02 */ /* 0x000fce0008000f00 */
.L_x_159:
[----:B-1----:R1:W2:Y:S02]  /*d230*/  SYNCS.PHASECHK.TRANS64.TRYWAIT P0, [R0+URZ+0x80], R2 ;  /* 0x00008002000075a7 */ /* 0x0022a400080011ff */
[----:B--2---:R-:W-:Y:S05]  /*d240*/  @!P0 NANOSLEEP.SYNCS 0x989680 ;  /* 0x009896800000895d */ /* 0x004fea0003900000 */
[----:B------:R-:W2:Y:S02]  /*d250*/  @!P0 SYNCS.PHASECHK.TRANS64 P0, [R0+URZ+0x80], R2 ;  /* 0x00008002000085a7 */ /* 0x000ea400080010ff */
[----:B--2---:R-:W-:Y:S05]  /*d260*/  @!P0 BRA `(.L_x_159) ;  /* 0xfffffffc00f08947 */ /* 0x004fea000383ffff */
[----:B------:R-:W-:Y:S05]  /*d270*/  BRA `(.L_x_54) ;  /* 0xffffff6000a07947 */ /* 0x000fea000383ffff */
.L_x_64:
[----:B-1----:R-:W-:-:S04]  /*d280*/  MOV R5, UR5 ;  /* 0x0000000500057c02 */ /* 0x002fc80008000f00 */
[----:B------:R1:W2:Y:S03]  /*d290*/  SYNCS.PHASECHK.TRANS64.TRYWAIT P0, [R5+URZ+0x8], R6 ;  /* 0x00000806050075a7 */ /* 0x0002a600080011ff */
[----:B--2---:R-:W-:Y:S05]  /*d2a0*/  @!P0 NANOSLEEP.SYNCS 0x989680 ;  /* 0x009896800000895d */ /* 0x004fea0003900000 */
[----:B------:R-:W2:Y:S02]  /*d2b0*/  @!P0 SYNCS.PHASECHK.TRANS64 P0, [R5+URZ+0x8], R6 ;  /* 0x00000806050085a7 */ /* 0x000ea400080010ff */
[----:B--2---:R-:W-:Y:S05]  /*d2c0*/  @!P0 BRA `(.L_x_64) ;  /* 0xfffffffc00ec8947 */ /* 0x004fea000383ffff */
[----:B------:R-:W-:Y:S05]  /*d2d0*/  BRA `(.L_x_63) ;  /* 0xffffff6400607947 */ /* 0x000fea000383ffff */
.L_x_66:
[----:B------:R-:W-:Y:S01]  /*d2e0*/  BSSY B0, `(.L_x_160) ;  /* 0x0000006000007945 */ /* 0x000fe20003800000 */
[----:B------:R-:W-:-:S07]  /*d2f0*/  MOV R15, 0xffffffff ;  /* 0xffffffff000f7802 */ /* 0x000fce0000000f00 */
[----:B-1---5:R-:W-:Y:S05]  /*d300*/  WARPSYNC.COLLECTIVE R15, `(.L_x_161) ;  /* 0x000000000f0c7348 */ /* 0x022fea0003c00000 */
[----:B------:R-:W-:Y:S02]  /*d310*/  ELECT P6, UR79, PT ;  /* 0x00000000004f782f */ /* 0x000fe400038c0000 */
[----:B------:R-:W-:Y:S01]  /*d320*/  MOV R14, UR79 ;  /* 0x0000004f000e7c02 */ /* 0x000fe20008000f00 */
[----:B-1---5:R-:W-:Y:S10]  /*d330*/  ENDCOLLECTIVE ;  /* 0x000000000000791b */ /* 0x022ff40003800000 */
.L_x_161:
[----:B------:R-:W-:Y:S05]  /*d340*/  BSYNC B0 ;  /* 0x0000000000007941 */ /* 0x000fea0003800000 */
.L_x_160:
[----:B------:R-:W-:Y:S05]  /*d350*/  BRA `(.L_x_162) ;  /* 0xffffff6400907947 */ /* 0x000fea000383ffff */
.L_x_68:
[----:B-1----:R-:W-:-:S04]  /*d360*/  MOV R2, UR5 ;  /* 0x0000000500027c02 */ /* 0x002fc80008000f00 */
[----:B------:R1:W2:Y:S03]  /*d370*/  SYNCS.PHASECHK.TRANS64.TRYWAIT P0, [R2+URZ+0x8], R4 ;  /* 0x00000804020075a7 */ /* 0x0002a600080011ff */
[----:B--2---:R-:W-:Y:S05]  /*d380*/  @!P0 NANOSLEEP.SYNCS 0x989680 ;  /* 0x009896800000895d */ /* 0x004fea0003900000 */
[----:B------:R-:W2:Y:S02]  /*d390*/  @!P0 SYNCS.PHASECHK.TRANS64 P0, [R2+URZ+0x8], R4 ;  /* 0x00000804020085a7 */ /* 0x000ea400080010ff */
[----:B--2---:R-:W-:Y:S05]  /*d3a0*/  @!P0 BRA `(.L_x_68) ;  /* 0xfffffffc00ec8947 */ /* 0x004fea000383ffff */
[----:B------:R-:W-:Y:S05]  /*d3b0*/  BRA `(.L_x_67) ;  /* 0xffffff6400947947 */ /* 0x000fea000383ffff */
.L_x_69:
[----:B-1----:R1:W2:Y:S02]  /*d3c0*/  SYNCS.PHASECHK.TRANS64.TRYWAIT P0, [R2+URZ+0x70], R4 ;  /* 0x00007004020075a7 */ /* 0x0022a400080011ff */
[----:B--2---:R-:W-:Y:S05]  /*d3d0*/  @!P0 NANOSLEEP.SYNCS 0x989680 ;  /* 0x009896800000895d */ /* 0x004fea0003900000 */
[----:B------:R-:W2:Y:S02]  /*d3e0*/  @!P0 SYNCS.PHASECHK.TRANS64 P0, [R2+URZ+0x70], R4 ;  /* 0x00007004020085a7 */ /* 0x000ea400080010ff */
[----:B--2---:R-:W-:Y:S05]  /*d3f0*/  @!P0 BRA `(.L_x_69) ;  /* 0xfffffffc00f08947 */ /* 0x004fea000383ffff */
[----:B------:R-:W-:Y:S05]  /*d400*/  BRA `(.L_x_163) ;  /* 0xffffff70003c7947 */ /* 0x000fea000383ffff */
.L_x_73:
[----:B------:R-:W-:-:S07]  /*d410*/  MOV R2, UR18 ;  /* 0x0000001200027c02 */ /* 0x000fce0008000f00 */
.L_x_164:
[----:B-1----:R1:W2:Y:S02]  /*d420*/  SYNCS.PHASECHK.TRANS64.TRYWAIT P0, [R2+URZ], R4 ;  /* 0x00000004020075a7 */ /* 0x0022a400080011ff */
[----:B--2---:R-:W-:Y:S05]  /*d430*/  @!P0 NANOSLEEP.SYNCS 0x989680 ;  /* 0x009896800000895d */ /* 0x004fea0003900000 */
[----:B------:R-:W2:Y:S02]  /*d440*/  @!P0 SYNCS.PHASECHK.TRANS64 P0, [R2+URZ], R4 ;  /* 0x00000004020085a7 */ /* 0x000ea400080010ff */
[----:B--2---:R-:W-:Y:S05]  /*d450*/  @!P0 BRA `(.L_x_164) ;  /* 0xfffffffc00f08947 */ /* 0x004fea000383ffff */
[----:B------:R-:W-:Y:S05]  /*d460*/  BRA `(.L_x_72) ;  /* 0xffffff7000947947 */ /* 0x000fea000383ffff */
.L_x_74:
[----:B------:R-:W-:-:S07]  /*d470*/  MOV R2, UR39 ;  /* 0x0000002700027c02 */ /* 0x000fce0008000f00 */
.L_x_165:
[----:B-1----:R1:W2:Y:S02]  /*d480*/  SYNCS.PHASECHK.TRANS64.TRYWAIT P0, [R2+URZ+0x98], R4 ;  /* 0x00009804020075a7 */ /* 0x0022a400080011ff */
[----:B--2---:R-:W-:Y:S05]  /*d490*/  @!P0 NANOSLEEP.SYNCS 0x989680 ;  /* 0x009896800000895d */ /* 0x004fea0003900000 */
[----:B------:R-:W2:Y:S02]  /*d4a0*/  @!P0 SYNCS.PHASECHK.TRANS64 P0, [R2+URZ+0x98], R4 ;  /* 0x00009804020085a7 */ /* 0x000ea400080010ff */
[----:B--2---:R-:W-:Y:S05]  /*d4b0*/  @!P0 BRA `(.L_x_165) ;  /* 0xfffffffc00f08947 */ /* 0x004fea000383ffff */
[----:B------:R-:W-:Y:S05]  /*d4c0*/  BRA `(.L_x_166) ;  /* 0xffffff7400087947 */ /* 0x000fea000383ffff */
.L_x_77:
[----:B------:R-:W-:Y:S07]  /*d4d0*/  MOV R2, UR9 ;  /* 0x0000000900027c02 */ /* 0x000fee0008000f00 */
.L_x_167:
[----:B-1----:R1:W2:Y:S02]  /*d4e0*/  SYNCS.PHASECHK.TRANS64.TRYWAIT P0, [R2+URZ], R4 ;  /* 0x00000004020075a7 */ /* 0x0022a400080011ff */
[----:B--2---:R-:W-:Y:S05]  /*d4f0*/  @!P0 NANOSLEEP.SYNCS 0x989680 ;  /* 0x009896800000895d */ /* 0x004fea0003900000 */
[----:B------:R-:W2:Y:S02]  /*d500*/  @!P0 SYNCS.PHASECHK.TRANS64 P0, [R2+URZ], R4 ;  /* 0x00000004020085a7 */ /* 0x000ea400080010ff */
[----:B--2---:R-:W-:Y:S05]  /*d510*/  @!P0 BRA `(.L_x_167) ;  /* 0xfffffffc00f08947 */ /* 0x004fea000383ffff */
[----:B------:R-:W-:Y:S05]  /*d520*/  BRA `(.L_x_76) ;  /* 0xffffff7800207947 */ /* 0x000fea000383ffff */
.L_x_80:
[----:B------:R-:W-:-:S07]  /*d530*/  MOV R0, UR39 ;  /* 0x0000002700007c02 */ /* 0x000fce0008000f00 */
.L_x_168:
[----:B-1----:R1:W2:Y:S02]  /*d540*/  SYNCS.PHASECHK.TRANS64.TRYWAIT P0, [R0+URZ+0xc0], R2 ;  /* 0x0000c002000075a7 */ /* 0x0022a400080011ff */
[----:B--2---:R-:W-:Y:S05]  /*d550*/  @!P0 NANOSLEEP.SYNCS 0x989680 ;  /* 0x009896800000895d */ /* 0x004fea0003900000 */
[----:B------:R-:W2:Y:S02]  /*d560*/  @!P0 SYNCS.PHASECHK.TRANS64 P0, [R0+URZ+0xc0], R2 ;  /* 0x0000c002000085a7 */ /* 0x000ea400080010ff */
[----:B--2---:R-:W-:Y:S05]  /*d570*/  @!P0 BRA `(.L_x_168) ;  /* 0xfffffffc00f08947 */ /* 0x004fea000383ffff */
[----:B------:R-:W-:Y:S05]  /*d580*/  BRA `(.L_x_169) ;  /* 0xffffff7c00a07947 */ /* 0x000fea000383ffff */
.L_x_85:
[----:B-1----:R1:W2:Y:S02]  /*d590*/  SYNCS.PHASECHK.TRANS64.TRYWAIT P0, [R12+URZ+0x70], R0 ;  /* 0x000070000c0075a7 */ /* 0x0022a400080011ff */
[----:B--2---:R-:W-:Y:S05]  /*d5a0*/  @!P0 NANOSLEEP.SYNCS 0x989680 ;  /* 0x009896800000895d */ /* 0x004fea0003900000 */
[----:B------:R-:W2:Y:S02]  /*d5b0*/  @!P0 SYNCS.PHASECHK.TRANS64 P0, [R12+URZ+0x70], R0 ;  /* 0x000070000c0085a7 */ /* 0x000ea400080010ff */
[----:B--2---:R-:W-:Y:S05]  /*d5c0*/  @!P0 BRA `(.L_x_85) ;  /* 0xfffffffc00f08947 */ /* 0x004fea000383ffff */
[----:B------:R-:W-:Y:S05]  /*d5d0*/  BRA `(.L_x_170) ;  /* 0xffffff8000d47947 */ /* 0x000fea000383ffff */
.L_x_88:
[----:B-1----:R-:W-:Y:S07]  /*d5e0*/  MOV R0, UR21 ;  /* 0x0000001500007c02 */ /* 0x002fee0008000f00 */
.L_x_171:
[----:B-1----:R1:W2:Y:S02]  /*d5f0*/  SYNCS.PHASECHK.TRANS64.TRYWAIT P2, [R0+URZ+0x68], R6 ;  /* 0x00006806000075a7 */ /* 0x0022a400080411ff */
[----:B--2---:R-:W-:Y:S05]  /*d600*/  @!P2 NANOSLEEP.SYNCS 0x989680 ;  /* 0x009896800000a95d */ /* 0x004fea0003900000 */
[----:B------:R-:W2:Y:S02]  /*d610*/  @!P2 SYNCS.PHASECHK.TRANS64 P2, [R0+URZ+0x68], R6 ;  /* 0x000068060000a5a7 */ /* 0x000ea400080410ff */
[----:B--2---:R-:W-:Y:S05]  /*d620*/  @!P2 BRA `(.L_x_171) ;  /* 0xfffffffc00f0a947 */ /* 0x004fea000383ffff */
[----:B------:R-:W-:Y:S05]  /*d630*/  BRA `(.L_x_87) ;  /* 0xffffff88003c7947 */ /* 0x000fea000383ffff */
.L_x_91:
[----:B------:R-:W-:Y:S07]  /*d640*/  MOV R0, UR21 ;  /* 0x0000001500007c02 */ /* 0x000fee0008000f00 */
.L_x_172:
[----:B-1----:R1:W2:Y:S02]  /*d650*/  SYNCS.PHASECHK.TRANS64.TRYWAIT P0, [R0+URZ+0x40], R9 ;  /* 0x00004009000075a7 */ /* 0x0022a400080011ff */
[----:B--2---:R-:W-:Y:S05]  /*d660*/  @!P0 NANOSLEEP.SYNCS 0x989680 ;  /* 0x009896800000895d */ /* 0x004fea0003900000 */
[----:B------:R-:W2:Y:S02]  /*d670*/  @!P0 SYNCS.PHASECHK.TRANS64 P0, [R0+URZ+0x40], R9 ;  /* 0x00004009000085a7 */ /* 0x000ea400080010ff */
[----:B--2---:R-:W-:Y:S05]  /*d680*/  @!P0 BRA `(.L_x_172) ;  /* 0xfffffffc00f08947 */ /* 0x004fea000383ffff */
[----:B------:R-:W-:Y:S05]  /*d690*/  BRA `(.L_x_173) ;  /* 0xffffff88009c7947 */ /* 0x000fea000383ffff */
.L_x_92:
[----:B------:R-:W-:Y:S07]  /*d6a0*/  MOV R0, UR21 ;  /* 0x0000001500007c02 */ /* 0x000fee0008000f00 */
.L_x_174:
[----:B-1----:R1:W2:Y:S02]  /*d6b0*/  SYNCS.PHASECHK.TRANS64.TRYWAIT P0, [R0+URZ+0x48], R9 ;  /* 0x00004809000075a7 */ /* 0x0022a400080011ff */
[----:B--2---:R-:W-:Y:S05]  /*d6c0*/  @!P0 NANOSLEEP.SYNCS 0x989680 ;  /* 0x009896800000895d */ /* 0x004fea0003900000 */
[----:B------:R-:W2:Y:S02]  /*d6d0*/  @!P0 SYNCS.PHASECHK.TRANS64 P0, [R0+URZ+0x48], R9 ;  /* 0x00004809000085a7 */ /* 0x000ea400080010ff */
[----:B--2---:R-:W-:Y:S05]  /*d6e0*/  @!P0 BRA `(.L_x_174) ;  /* 0xfffffffc00f08947 */ /* 0x004fea000383ffff */
[----:B------:R-:W-:Y:S05]  /*d6f0*/  BRA `(.L_x_175) ;  /* 0xffffff8800f07947 */ /* 0x000fea000383ffff */
.L_x_93:
[----:B------:R-:W-:Y:S07]  /*d700*/  MOV R0, UR21 ;  /* 0x0000001500007c02 */ /* 0x000fee0008000f00 */
.L_x_176:
[----:B-1----:R1:W2:Y:S02]  /*d710*/  SYNCS.PHASECHK.TRANS64.TRYWAIT P0, [R0+URZ+0x50], R9 ;  /* 0x00005009000075a7 */ /* 0x0022a400080011ff */
[----:B--2---:R-:W-:Y:S05]  /*d720*/  @!P0 NANOSLEEP.SYNCS 0x989680 ;  /* 0x009896800000895d */ /* 0x004fea0003900000 */
[----:B------:R-:W2:Y:S02]  /*d730*/  @!P0 SYNCS.PHASECHK.TRANS64 P0, [R0+URZ+0x50], R9 ;  /* 0x00005009000085a7 */ /* 0x000ea400080010ff */
[----:B--2---:R-:W-:Y:S05]  /*d740*/  @!P0 BRA `(.L_x_176) ;  /* 0xfffffffc00f08947 */ /* 0x004fea000383ffff */
[----:B------:R-:W-:Y:S05]  /*d750*/  BRA `(.L_x_177) ;  /* 0xffffff8c00347947 */ /* 0x000fea000383ffff */
.L_x_94:
[----:B------:R-:W-:Y:S07]  /*d760*/  MOV R0, UR21 ;  /* 0x0000001500007c02 */ /* 0x000fee0008000f00 */
.L_x_178:
[----:B-1----:R1:W2:Y:S02]  /*d770*/  SYNCS.PHASECHK.TRANS64.TRYWAIT P0, [R0+URZ+0x58], R9 ;  /* 0x00005809000075a7 */ /* 0x0022a400080011ff */
[----:B--2---:R-:W-:Y:S05]  /*d780*/  @!P0 NANOSLEEP.SYNCS 0x989680 ;  /* 0x009896800000895d */ /* 0x004fea0003900000 */
[----:B------:R-:W2:Y:S02]  /*d790*/  @!P0 SYNCS.PHASECHK.TRANS64 P0, [R0+URZ+0x58], R9 ;  /* 0x00005809000085a7 */ /* 0x000ea400080010ff */
[----:B--2---:R-:W-:Y:S05]  /*d7a0*/  @!P0 BRA `(.L_x_178) ;  /* 0xfffffffc00f08947 */ /* 0x004fea000383ffff */
[----:B------:R-:W-:Y:S05]  /*d7b0*/  BRA `(.L_x_179) ;  /* 0xffffff8c00787947 */ /* 0x000fea000383ffff */
.L_x_96:
[----:B------:R-:W-:-:S07]  /*d7c0*/  MOV R0, UR21 ;  /* 0x0000001500007c02 */ /* 0x000fce0008000f00 */
.L_x_180:
[----:B--2---:R2:W3:Y:S02]  /*d7d0*/  SYNCS.PHASECHK.TRANS64.TRYWAIT P0, [R0+URZ+0x40], R2 ;  /* 0x00004002000075a7 */ /* 0x0044e400080011ff */
[----:B---3--:R-:W-:Y:S05]  /*d7e0*/  @!P0 NANOSLEEP.SYNCS 0x989680 ;  /* 0x009896800000895d */ /* 0x008fea0003900000 */
[----:B------:R-:W3:Y:S02]  /*d7f0*/  @!P0 SYNCS.PHASECHK.TRANS64 P0, [R0+URZ+0x40], R2 ;  /* 0x00004002000085a7 */ /* 0x000ee400080010ff */
[----:B---3--:R-:W-:Y:S05]  /*d800*/  @!P0 BRA `(.L_x_180) ;  /* 0xfffffffc00f08947 */ /* 0x008fea000383ffff */
[----:B------:R-:W-:Y:S05]  /*d810*/  BRA `(.L_x_181) ;  /* 0xffffff9000007947 */ /* 0x000fea000383ffff */
.L_x_97:
[----:B--2---:R-:W-:-:S07]  /*d820*/  MOV R0, UR21 ;  /* 0x0000001500007c02 */ /* 0x004fce0008000f00 */
.L_x_182:
[----:B--2---:R2:W3:Y:S02]  /*d830*/  SYNCS.PHASECHK.TRANS64.TRYWAIT P0, [R0+URZ+0x48], R2 ;  /* 0x00004802000075a7 */ /* 0x0044e400080011ff */
[----:B---3--:R-:W-:Y:S05]  /*d840*/  @!P0 NANOSLEEP.SYNCS 0x989680 ;  /* 0x009896800000895d */ /* 0x008fea0003900000 */
[----:B------:R-:W3:Y:S02]  /*d850*/  @!P0 SYNCS.PHASECHK.TRANS64 P0, [R0+URZ+0x48], R2 ;  /* 0x00004802000085a7 */ /* 0x000ee400080010ff */
[----:B---3--:R-:W-:Y:S05]  /*d860*/  @!P0 BRA `(.L_x_182) ;  /* 0xfffffffc00f08947 */ /* 0x008fea000383ffff */
[----:B------:R-:W-:Y:S05]  /*d870*/  BRA `(.L_x_183) ;  /* 0xffffff8c00f07947 */ /* 0x000fea000383ffff */
.L_x_98:
[----:B--2---:R-:W-:-:S07]  /*d880*/  MOV R0, UR21 ;  /* 0x0000001500007c02 */ /* 0x004fce0008000f00 */
.L_x_184:
[----:B--2---:R2:W3:Y:S02]  /*d890*/  SYNCS.PHASECHK.TRANS64.TRYWAIT P0, [R0+URZ+0x50], R2 ;  /* 0x00005002000075a7 */ /* 0x0044e400080011ff */
[----:B---3--:R-:W-:Y:S05]  /*d8a0*/  @!P0 NANOSLEEP.SYNCS 0x989680 ;  /* 0x009896800000895d */ /* 0x008fea0003900000 */
[----:B------:R-:W3:Y:S02]  /*d8b0*/  @!P0 SYNCS.PHASECHK.TRANS64 P0, [R0+URZ+0x50], R2 ;  /* 0x00005002000085a7 */ /* 0x000ee400080010ff */
[----:B---3--:R-:W-:Y:S05]  /*d8c0*/  @!P0 BRA `(.L_x_184) ;  /* 0xfffffffc00f08947 */ /* 0x008fea000383ffff */
[----:B------:R-:W-:Y:S05]  /*d8d0*/  BRA `(.L_x_185) ;  /* 0xffffff8c00e07947 */ /* 0x000fea000383ffff */
.L_x_100:
[----:B--2---:R2:W3:Y:S02]  /*d8e0*/  SYNCS.PHASECHK.TRANS64.TRYWAIT P0, [R8+URZ+0x70], R0 ;  /* 0x00007000080075a7 */ /* 0x0044e400080011ff */
[----:B---3--:R-:W-:Y:S05]  /*d8f0*/  @!P0 NANOSLEEP.SYNCS 0x989680 ;  /* 0x009896800000895d */ /* 0x008fea0003900000 */
[----:B------:R-:W3:Y:S02]  /*d900*/  @!P0 SYNCS.PHASECHK.TRANS64 P0, [R8+URZ+0x70], R0 ;  /* 0x00007000080085a7 */ /* 0x000ee400080010ff */
[----:B---3--:R-:W-:Y:S05]  /*d910*/  @!P0 BRA `(.L_x_100) ;  /* 0xfffffffc00f08947 */ /* 0x008fea000383ffff */
[----:B------:R-:W-:Y:S05]  /*d920*/  BRA `(.L_x_186) ;  /* 0xffffff9000b87947 */ /* 0x000fea000383ffff */
.L_x_111:
[----:B-1----:R-:W-:Y:S04]  /*d930*/  MOV R0, UR44 ;  /* 0x0000002c00007c02 */ /* 0x002fe80008000f00 */
[----:B------:R1:W2:Y:S03]  /*d940*/  SYNCS.PHASECHK.TRANS64.TRYWAIT P0, [R0+URZ+0x20], R4 ;  /* 0x00002004000075a7 */ /* 0x0002a600080011ff */
[----:B--2---:R-:W-:Y:S05]  /*d950*/  @!P0 NANOSLEEP.SYNCS 0x989680 ;  /* 0x009896800000895d */ /* 0x004fea0003900000 */
[----:B------:R-:W2:Y:S02]  /*d960*/  @!P0 SYNCS.PHASECHK.TRANS64 P0, [R0+URZ+0x20], R4 ;  /* 0x00002004000085a7 */ /* 0x000ea400080010ff */
[----:B--2---:R-:W-:Y:S05]  /*d970*/  @!P0 BRA `(.L_x_111) ;  /* 0xfffffffc00ec8947 */ /* 0x004fea000383ffff */
[----:B------:R-:W-:Y:S05]  /*d980*/  BRA `(.L_x_110) ;  /* 0xffffffa0008c7947 */ /* 0x000fea000383ffff */
.L_x_113:
[----:B-1----:R-:W-:Y:S04]  /*d990*/  MOV R0, UR44 ;  /* 0x0000002c00007c02 */ /* 0x002fe80008000f00 */
[----:B------:R1:W3:Y:S03]  /*d9a0*/  SYNCS.PHASECHK.TRANS64.TRYWAIT P1, [R0+URZ+0x90], R3 ;  /* 0x00009003000075a7 */ /* 0x0002e600080211ff */
[----:B---3--:R-:W-:Y:S05]  /*d9b0*/  @!P1 NANOSLEEP.SYNCS 0x989680 ;  /* 0x009896800000995d */ /* 0x008fea0003900000 */
[----:B------:R-:W3:Y:S02]  /*d9c0*/  @!P1 SYNCS.PHASECHK.TRANS64 P1, [R0+URZ+0x90], R3 ;  /* 0x00009003000095a7 */ /* 0x000ee400080210ff */
[----:B---3--:R-:W-:Y:S05]  /*d9d0*/  @!P1 BRA `(.L_x_113) ;  /* 0xfffffffc00ec9947 */ /* 0x008fea000383ffff */
[----:B------:R-:W-:Y:S05]  /*d9e0*/  BRA `(.L_x_112) ;  /* 0xffffffa000c47947 */ /* 0x000fea000383ffff */
.L_x_122:
[----:B---3--:R3:W4:Y:S02]  /*d9f0*/  SYNCS.PHASECHK.TRANS64.TRYWAIT P0, [R3+URZ+0x20], R0 ;  /* 0x00002000030075a7 */ /* 0x00872400080011ff */
[----:B----4-:R-:W-:Y:S05]  /*da00*/  @!P0 NANOSLEEP.SYNCS 0x989680 ;  /* 0x009896800000895d */ /* 0x010fea0003900000 */
[----:B------:R-:W4:Y:S02]  /*da10*/  @!P0 SYNCS.PHASECHK.TRANS64 P0, [R3+URZ+0x20], R0 ;  /* 0x00002000030085a7 */ /* 0x000f2400080010ff */
[----:B----4-:R-:W-:Y:S05]  /*da20*/  @!P0 BRA `(.L_x_122) ;  /* 0xfffffffc00f08947 */ /* 0x010fea000383ffff */
[----:B------:R-:W-:Y:S05]  /*da30*/  BRA `(.L_x_121) ;  /* 0xffffffb400907947 */ /* 0x000fea000383ffff */
.L_x_130:
[----:B-1----:R1:W3:Y:S02]  /*da40*/  SYNCS.PHASECHK.TRANS64.TRYWAIT P0, [R7+URZ+0x20], R6 ;  /* 0x00002006070075a7 */ /* 0x0022e400080011ff */
[----:B---3--:R-:W-:Y:S05]  /*da50*/  @!P0 NANOSLEEP.SYNCS 0x989680 ;  /* 0x009896800000895d */ /* 0x008fea0003900000 */
[----:B------:R-:W3:Y:S02]  /*da60*/  @!P0 SYNCS.PHASECHK.TRANS64 P0, [R7+URZ+0x20], R6 ;  /* 0x00002006070085a7 */ /* 0x000ee400080010ff */
[----:B---3--:R-:W-:Y:S05]  /*da70*/  @!P0 BRA `(.L_x_130) ;  /* 0xfffffffc00f08947 */ /* 0x008fea000383ffff */
[----:B------:R-:W-:Y:S05]  /*da80*/  BRA `(.L_x_129) ;  /* 0xffffffc800947947 */ /* 0x000fea000383ffff */
.L_x_138:
[----:B-1----:R1:W2:Y:S02]  /*da90*/  SYNCS.PHASECHK.TRANS64.TRYWAIT P0, [R4+URZ+0x20], R0 ;  /* 0x00002000040075a7 */ /* 0x0022a400080011ff */
[----:B--2---:R-:W-:Y:S05]  /*daa0*/  @!P0 NANOSLEEP.SYNCS 0x989680 ;  /* 0x009896800000895d */ /* 0x004fea0003900000 */
[----:B------:R-:W2:Y:S02]  /*dab0*/  @!P0 SYNCS.PHASECHK.TRANS64 P0, [R4+URZ+0x20], R0 ;  /* 0x00002000040085a7 */ /* 0x000ea400080010ff */
[----:B--2---:R-:W-:Y:S05]  /*dac0*/  @!P0 BRA `(.L_x_138) ;  /* 0xfffffffc00f08947 */ /* 0x004fea000383ffff */
[----:B------:R-:W-:Y:S05]  /*dad0*/  BRA `(.L_x_137) ;  /* 0xffffffdc00907947 */ /* 0x000fea000383ffff */
        .weak           $__internal_0_$__cuda_sm10x_tcgen05_guardrail_trap_col_being_dealloced_not_returned_by_alloc
        .type           $__internal_0_$__cuda_sm10x_tcgen05_guardrail_trap_col_being_dealloced_not_returned_by_alloc,@function
        .size           $__internal_0_$__cuda_sm10x_tcgen05_guardrail_trap_col_being_dealloced_not_returned_by_alloc,($__internal_1_$__cuda_sm10x_tcgen05_guardrail_trap_phase_invalid_during_alloc - $__internal_0_$__cuda_sm10x_tcgen05_guardrail_trap_col_being_dealloced_not_returned_by_alloc)
$__internal_0_$__cuda_sm10x_tcgen05_guardrail_trap_col_being_dealloced_not_returned_by_alloc:
[----:B------:R-:W-:Y:S05]  /*dae0*/  BPT.TRAP 0x1 ;  /* 0x000000040000795c */ /* 0x000fea0000300000 */
[----:B------:R-:W-:-:S04]  /*daf0*/  HFMA2 R3, -RZ, RZ, 0, 0 ;  /* 0x00000000ff037431 */ /* 0x000fc800000001ff */
[----:B------:R-:W-:Y:S05]  /*db00*/  RET.REL.NODEC R2 `(_ZN7cutlass13device_kernelINS_4gemm6kernel13GemmUniversalIN4cute5tupleIJiiiiEEENS1_10collective13CollectiveMmaINS1_46MainloopSm100TmaUmmaWarpSpecializedBlockScaledILi2ELi2ELi1ENS5_IJNS4_1CILi2EEENSA_ILi4EEENSA_ILi1EEEEEEEENS5_IJNSA_ILi256EEESG_SG_EEENS5_IJNS_12float_e5m2_tENS_13float_ue8m0_tEEEENS5_IJNS5_IJlSD_lEEENS4_6LayoutINS5_IJNS5_IJNS5_IJNSA_ILi32EEESC_EEEiEEESP_NS5_IJSD_iEEEEEENS5_IJNS5_IJNS5_IJNSA_ILi16EEESC_EEEiEEENS5_IJNS5_IJNSA_ILi0EEESD_EEENSA_ILi512EEEEEENS5_IJSV_iEEEEEEEEEEESK_S12_NS4_8TiledMMAINS4_8MMA_AtomIJNS4_27SM100_MMA_MXF8F6F4_2x1SM_SSISI_SI_fSJ_Li256ELi256ELNS4_4UMMA5MajorE0ELS17_0ELNS16_7ScaleInE0ELS18_0EEEEEENSM_INS5_IJSD_SD_SD_EEENS5_IJSV_SV_SV_EEEEENS5_IJNS4_10UnderscoreES1E_S1E_EEEEENS5_IJNS4_28SM100_TMA_2SM_LOAD_MULTICASTES1H_EEENS5_IJNS4_14ComposedLayoutINS4_7SwizzleILi3ELi4ELi3EEENS4_18smem_ptr_flag_bitsILi8EEENSM_INS5_IJNSA_ILi8EEENSA_ILi128EEEEEENS5_IJS1P_SD_EEEEEEENSM_INS5_IJNS5_IJNS5_IJSO_SD_EEENS5_IJSN_SD_EEEEEESD_NS5_IJSC_SB_EEEEEENS5_IJNS5_IJNS5_IJST_SX_EEESW_EEESV_NS5_IJSD_SX_EEEEEEEEEEEvNS4_8identityENS5_IJNS4_18SM100_TMA_2SM_LOADES1H_EEENS5_IJS1T_NSM_INS5_IJNS5_IJNS5_IJSO_SB_EEES1V_EEESD_S1X_EEENS5_IJS20_SV_NS5_IJSD_NSA_ILi1024EEEEEEEEEEEEEEvS25_EENS_8epilogue10collective18CollectiveEpilogueINS2H_23Sm100TmaWarpSpecializedILi4ELi2ELi64ELb1ELb0EEEJNS5_IJS1P_SG_SG_EEENS5_IJNSM_IS1P_SD_EENSM_INSA_ILi64EEESD_EEEEENS_10bfloat16_tESL_S2R_SL_NS2H_6fusion15FusionCallbacksIS2L_NS2S_17LinearCombinationIS2R_fS2R_fLNS_15FloatRoundStyleE2EEES2M_S2Q_JEEENS4_5SM1004TMEM4LOAD26SM100_TMEM_LOAD_32dp32b64xENS4_13SM90_TMA_LOADENS1J_IS1L_NS1M_ILi16EEENSM_INS5_IJS1O_S2O_EEENS5_IJS2O_SD_EEEEEEENS4_39AutoVectorizingCopyWithAssumedAlignmentILi128EEENS4_14SM90_TMA_STOREES37_S39_S39_EEEvvEEEEvNT_6ParamsE) ;  /* 0xffffff24023c7950 */ /* 0x000fea0003c3ffff */
        .weak           $__internal_1_$__cuda_sm10x_tcgen05_guardrail_trap_phase_invalid_during_alloc
        .type           $__internal_1_$__cuda_sm10x_tcgen05_guardrail_trap_phase_invalid_during_alloc,@function
        .size           $__internal_1_$__cuda_sm10x_tcgen05_guardrail_trap_phase_invalid_during_alloc,($__internal_2_$__cuda_sm10x_tcgen05_guardrail_trap_unallocated_columns_being_dealloced - $__internal_1_$__cuda_sm10x_tcgen05_guardrail_trap_phase_invalid_during_alloc)
$__internal_1_$__cuda_sm10x_tcgen05_guardrail_trap_phase_invalid_during_alloc:
[----:B------:R-:W-:Y:S05]  /*db10*/  BPT.TRAP 0x1 ;  /* 0x000000040000795c */ /* 0x000fea0000300000 */
[----:B------:R-:W-:-:S04]  /*db20*/  MOV R5, 0x0 ;  /* 0x0000000000057802 */ /* 0x000fc80000000f00 */
[----:B------:R-:W-:Y:S05]  /*db30*/  RET.REL.NODEC R4 `(_ZN7cutlass13device_kernelINS_4gemm6kernel13GemmUniversalIN4cute5tupleIJiiiiEEENS1_10collective13CollectiveMmaINS1_46MainloopSm100TmaUmmaWarpSpecializedBlockScaledILi2ELi2ELi1ENS5_IJNS4_1CILi2EEENSA_ILi4EEENSA_ILi1EEEEEEEENS5_IJNSA_ILi256EEESG_SG_EEENS5_IJNS_12float_e5m2_tENS_13float_ue8m0_tEEEENS5_IJNS5_IJlSD_lEEENS4_6LayoutINS5_IJNS5_IJNS5_IJNSA_ILi32EEESC_EEEiEEESP_NS5_IJSD_iEEEEEENS5_IJNS5_IJNS5_IJNSA_ILi16EEESC_EEEiEEENS5_IJNS5_IJNSA_ILi0EEESD_EEENSA_ILi512EEEEEENS5_IJSV_iEEEEEEEEEEESK_S12_NS4_8TiledMMAINS4_8MMA_AtomIJNS4_27SM100_MMA_MXF8F6F4_2x1SM_SSISI_SI_fSJ_Li256ELi256ELNS4_4UMMA5MajorE0ELS17_0ELNS16_7ScaleInE0ELS18_0EEEEEENSM_INS5_IJSD_SD_SD_EEENS5_IJSV_SV_SV_EEEEENS5_IJNS4_10UnderscoreES1E_S1E_EEEEENS5_IJNS4_28SM100_TMA_2SM_LOAD_MULTICASTES1H_EEENS5_IJNS4_14ComposedLayoutINS4_7SwizzleILi3ELi4ELi3EEENS4_18smem_ptr_flag_bitsILi8EEENSM_INS5_IJNSA_ILi8EEENSA_ILi128EEEEEENS5_IJS1P_SD_EEEEEEENSM_INS5_IJNS5_IJNS5_IJSO_SD_EEENS5_IJSN_SD_EEEEEESD_NS5_IJSC_SB_EEEEEENS5_IJNS5_IJNS5_IJST_SX_EEESW_EEESV_NS5_IJSD_SX_EEEEEEEEEEEvNS4_8identityENS5_IJNS4_18SM100_TMA_2SM_LOADES1H_EEENS5_IJS1T_NSM_INS5_IJNS5_IJNS5_IJSO_SB_EEES1V_EEESD_S1X_EEENS5_IJS20_SV_NS5_IJSD_NSA_ILi1024EEEEEEEEEEEEEEvS25_EENS_8epilogue10collective18CollectiveEpilogueINS2H_23Sm100TmaWarpSpecializedILi4ELi2ELi64ELb1ELb0EEEJNS5_IJS1P_SG_SG_EEENS5_IJNSM_IS1P_SD_EENSM_INSA_ILi64EEESD_EEEEENS_10bfloat16_tESL_S2R_SL_NS2H_6fusion15FusionCallbacksIS2L_NS2S_17LinearCombinationIS2R_fS2R_fLNS_15FloatRoundStyleE2EEES2M_S2Q_JEEENS4_5SM1004TMEM4LOAD26SM100_TMEM_LOAD_32dp32b64xENS4_13SM90_TMA_LOADENS1J_IS1L_NS1M_ILi16EEENSM_INS5_IJS1O_S2O_EEENS5_IJS2O_SD_EEEEEEENS4_39AutoVectorizingCopyWithAssumedAlignmentILi128EEENS4_14SM90_TMA_STOREES37_S39_S39_EEEvvEEEEvNT_6ParamsE) ;  /* 0xffffff2404307950 */ /* 0x000fea0003c3ffff */
        .weak           $__internal_2_$__cuda_sm10x_tcgen05_guardrail_trap_unallocated_columns_being_dealloced
        .type           $__internal_2_$__cuda_sm10x_tcgen05_guardrail_trap_unallocated_columns_being_dealloced,@function
        .size           $__internal_2_$__cuda_sm10x_tcgen05_guardrail_trap_unallocated_columns_being_dealloced,(.L_x_188 - $__internal_2_$__cuda_sm10x_tcgen05_guardrail_trap_unallocated_columns_being_dealloced)
$__internal_2_$__cuda_sm10x_tcgen05_guardrail_trap_unallocated_columns_being_dealloced:
[----:B------:R-:W-:Y:S05]  /*db40*/  BPT.TRAP 0x1 ;  /* 0x000000040000795c */ /* 0x000fea0000300000 */
[----:B------:R-:W-:-:S04]  /*db50*/  HFMA2 R3, -RZ, RZ, 0, 0 ;  /* 0x00000000ff037431 */ /* 0x000fc800000001ff */
[----:B------:R-:W-:Y:S05]  /*db60*/  RET.REL.NODEC R2 `(_ZN7cutlass13device_kernelINS_4gemm6kernel13GemmUniversalIN4cute5tupleIJiiiiEEENS1_10collective13CollectiveMmaINS1_46MainloopSm100TmaUmmaWarpSpecializedBlockScaledILi2ELi2ELi1ENS5_IJNS4_1CILi2EEENSA_ILi4EEENSA_ILi1EEEEEEEENS5_IJNSA_ILi256EEESG_SG_EEENS5_IJNS_12float_e5m2_tENS_13float_ue8m0_tEEEENS5_IJNS5_IJlSD_lEEENS4_6LayoutINS5_IJNS5_IJNS5_IJNSA_ILi32EEESC_EEEiEEESP_NS5_IJSD_iEEEEEENS5_IJNS5_IJNS5_IJNSA_ILi16EEESC_EEEiEEENS5_IJNS5_IJNSA_ILi0EEESD_EEENSA_ILi512EEEEEENS5_IJSV_iEEEEEEEEEEESK_S12_NS4_8TiledMMAINS4_8MMA_AtomIJNS4_27SM100_MMA_MXF8F6F4_2x1SM_SSISI_SI_fSJ_Li256ELi256ELNS4_4UMMA5MajorE0ELS17_0ELNS16_7ScaleInE0ELS18_0EEEEEENSM_INS5_IJSD_SD_SD_EEENS5_IJSV_SV_SV_EEEEENS5_IJNS4_10UnderscoreES1E_S1E_EEEEENS5_IJNS4_28SM100_TMA_2SM_LOAD_MULTICASTES1H_EEENS5_IJNS4_14ComposedLayoutINS4_7SwizzleILi3ELi4ELi3EEENS4_18smem_ptr_flag_bitsILi8EEENSM_INS5_IJNSA_ILi8EEENSA_ILi128EEEEEENS5_IJS1P_SD_EEEEEEENSM_INS5_IJNS5_IJNS5_IJSO_SD_EEENS5_IJSN_SD_EEEEEESD_NS5_IJSC_SB_EEEEEENS5_IJNS5_IJNS5_IJST_SX_EEESW_EEESV_NS5_IJSD_SX_EEEEEEEEEEEvNS4_8identityENS5_IJNS4_18SM100_TMA_2SM_LOADES1H_EEENS5_IJS1T_NSM_INS5_IJNS5_IJNS5_IJSO_SB_EEES1V_EEESD_S1X_EEENS5_IJS20_SV_NS5_IJSD_NSA_ILi1024EEEEEEEEEEEEEEvS25_EENS_8epilogue10collective18CollectiveEpilogueINS2H_23Sm100TmaWarpSpecializedILi4ELi2ELi64ELb1ELb0EEEJNS5_IJS1P_SG_SG_EEENS5_IJNSM_IS1P_SD_EENSM_INSA_ILi64EEESD_EEEEENS_10bfloat16_tESL_S2R_SL_NS2H_6fusion15FusionCallbacksIS2L_NS2S_17LinearCombinationIS2R_fS2R_fLNS_15FloatRoundStyleE2EEES2M_S2Q_JEEENS4_5SM1004TMEM4LOAD26SM100_TMEM_LOAD_32dp32b64xENS4_13SM90_TMA_LOADENS1J_IS1L_NS1M_ILi16EEENSM_INS5_IJS1O_S2O_EEENS5_IJS2O_SD_EEEEEEENS4_39AutoVectorizingCopyWithAssumedAlignmentILi128EEENS4_14SM90_TMA_STOREES37_S39_S39_EEEvvEEEEvNT_6ParamsE) ;  /* 0xffffff2402247950 */ /* 0x000fea0003c3ffff */
.L_x_187:
[----:B------:R-:W-:-:S00]  /*db70*/  BRA `(.L_x_187) ;  /* 0xfffffffc00fc7947 */ /* 0x000fc0000383ffff */
[----:B------:R-:W-:-:S00]  /*db80*/  NOP ;  /* 0x0000000000007918 */ /* 0x000fc00000000000 */
[----:B------:R-:W-:-:S00]  /*db90*/  NOP ;  /* 0x0000000000007918 */ /* 0x000fc00000000000 */
[----:B------:R-:W-:-:S00]  /*dba0*/  NOP ;  /* 0x0000000000007918 */ /* 0x000fc00000000000 */
[----:B------:R-:W-:-:S00]  /*dbb0*/  NOP ;  /* 0x0000000000007918 */ /* 0x000fc00000000000 */
[----:B------:R-:W-:-:S00]  /*dbc0*/  NOP ;  /* 0x0000000000007918 */ /* 0x000fc00000000000 */
[----:B------:R-:W-:-:S00]  /*dbd0*/  NOP ;  /* 0x0000000000007918 */ /* 0x000fc00000000000 */
[----:B------:R-:W-:-:S00]  /*dbe0*/  NOP ;  /* 0x0000000000007918 */ /* 0x000fc00000000000 */
[----:B------:R-:W-:-:S00]  /*dbf0*/  NOP ;  /* 0x0000000000007918 */ /* 0x000fc00000000000 */
.L_x_188:


//--------------------- .nv.global.init           --------------------------
	.section	.nv.global.init,"aw",@progbits
.nv.global.init:
	.type		$str$27,@object
	.size		$str$27,($str$28 - $str$27)
$str$27:
        /*0000*/ 	.byte	0x28, 0x61, 0x64, 0x64, 0x72, 0x65, 0x73, 0x73, 0x20, 0x26, 0x20, 0x6d, 0x61, 0x73, 0x6b, 0x29
        /*0010*/ 	.byte	0x20, 0x3d, 0x3d, 0x20, 0x30, 0x00
	.type		$str$28,@object
	.size		$str$28,($str$26 - $str$28)
$str$28:
        /*0016*/ 	.byte	0x2f, 0x74, 0x6d, 0x70, 0x2f, 0x63, 0x75, 0x74, 0x6c, 0x61, 0x73, 0x73, 0x5f, 0x73, 0x77, 0x65
        /*0026*/ 	.byte	0x65, 0x70, 0x5f, 0x73, 0x72, 0x63, 0x2f, 0x69, 0x6e, 0x63, 0x6c, 0x75, 0x64, 0x65, 0x2f, 0x63
        /*0036*/ 	.byte	0x75, 0x74, 0x65, 0x2f, 0x70, 0x6f, 0x69, 0x6e, 0x74, 0x65, 0x72, 0x5f, 0x66, 0x6c, 0x61, 0x67
        /*0046*/ 	.byte	0x67, 0x65, 0x64, 0x2e, 0x68, 0x70, 0x70, 0x00
	.type		$str$26,@object
	.size		$str$26,($str$25 - $str$26)
$str$26:
        /*004e*/ 	.byte	0x2f, 0x74, 0x6d, 0x70, 0x2f, 0x63, 0x75, 0x74, 0x6c, 0x61, 0x73, 0x73, 0x5f, 0x73, 0x77, 0x65
        /*005e*/ 	.byte	0x65, 0x70, 0x5f, 0x73, 0x72, 0x63, 0x2f, 0x69, 0x6e, 0x63, 0x6c, 0x75, 0x64, 0x65, 0x2f, 0x63
        /*006e*/ 	.byte	0x75, 0x74, 0x65, 0x2f, 0x61, 0x74, 0x6f, 0x6d, 0x2f, 0x63, 0x6f, 0x70, 0x79, 0x5f, 0x74, 0x72
        /*007e*/ 	.byte	0x61, 0x69, 0x74, 0x73, 0x5f, 0x73, 0x6d, 0x31, 0x30, 0x30, 0x2e, 0x68, 0x70, 0x70, 0x00
	.type		$str$25,@object
	.size		$str$25,(__unnamed_1 - $str$25)
$str$25:
        /*008d*/ 	.byte	0x28, 0x28, 0x75, 0x69, 0x6e, 0x74, 0x33, 0x32, 0x5f, 0x74, 0x28, 0x74, 0x68, 0x72, 0x65, 0x61
        /*009d*/ 	.byte	0x64, 0x49, 0x64, 0x78, 0x2e, 0x78, 0x29, 0x20, 0x2f, 0x20, 0x33, 0x32, 0x29, 0x20, 0x25, 0x20
        /*00ad*/ 	.byte	0x34, 0x29, 0x20, 0x3d, 0x3d, 0x20, 0x28, 0x28, 0x28, 0x74, 0x6d, 0x65, 0x6d, 0x5f, 0x61, 0x64
        /*00bd*/ 	.byte	0x64, 0x72, 0x20, 0x3e, 0x3e, 0x20, 0x31, 0x36, 0x29, 0x20, 0x2f, 0x20, 0x33, 0x32, 0x29, 0x20
        /*00cd*/ 	.byte	0x25, 0x20, 0x34, 0x29, 0x00
	.type		__unnamed_1,@object
	.size		__unnamed_1,(__unnamed_2 - __unnamed_1)
__unnamed_1:
        /*00d2*/ 	.byte	0x61, 0x75, 0x74, 0x6f, 0x20, 0x63, 0x75, 0x74, 0x65, 0x3a, 0x3a, 0x61, 0x73, 0x5f, 0x70, 0x6f
        /* <DEDUP_REMOVED lines=24> */
        /*0262*/ 	.byte	0x38, 0x31, 0x39, 0x32, 0x3e, 0x3e, 0x3e, 0x3e, 0x5d, 0x00
	.type		__unnamed_2,@object
	.size		__unnamed_2,(.L_2 - __unnamed_2)
__unnamed_2:
        /* <DEDUP_REMOVED lines=43> */
        /*051c*/ 	.byte	0x74, 0x65, 0x3a, 0x3a, 0x43, 0x3c, 0x30, 0x3e, 0x3e, 0x3e, 0x3e, 0x5d, 0x00
.L_2:


//--------------------- .nv.shared._ZN7cutlass13device_kernelINS_4gemm6kernel13GemmUniversalIN4cute5tupleIJiiiiEEENS1_10collective13CollectiveMmaINS1_46MainloopSm100TmaUmmaWarpSpecializedBlockScaledILi2ELi2ELi1ENS5_IJNS4_1CILi2EEENSA_ILi4EEENSA_ILi1EEEEEEEENS5_IJNSA_ILi256EEESG_SG_EEENS5_IJNS_12float_e5m2_tENS_13float_ue8m0_tEEEENS5_IJNS5_IJlSD_lEEENS4_6LayoutINS5_IJNS5_IJNS5_IJNSA_ILi32EEESC_EEEiEEESP_NS5_IJSD_iEEEEEENS5_IJNS5_IJNS5_IJNSA_ILi16EEESC_EEEiEEENS5_IJNS5_IJNSA_ILi0EEESD_EEENSA_ILi512EEEEEENS5_IJSV_iEEEEEEEEEEESK_S12_NS4_8TiledMMAINS4_8MMA_AtomIJNS4_27SM100_MMA_MXF8F6F4_2x1SM_SSISI_SI_fSJ_Li256ELi256ELNS4_4UMMA5MajorE0ELS17_0ELNS16_7ScaleInE0ELS18_0EEEEEENSM_INS5_IJSD_SD_SD_EEENS5_IJSV_SV_SV_EEEEENS5_IJNS4_10UnderscoreES1E_S1E_EEEEENS5_IJNS4_28SM100_TMA_2SM_LOAD_MULTICASTES1H_EEENS5_IJNS4_14ComposedLayoutINS4_7SwizzleILi3ELi4ELi3EEENS4_18smem_ptr_flag_bitsILi8EEENSM_INS5_IJNSA_ILi8EEENSA_ILi128EEEEEENS5_IJS1P_SD_EEEEEEENSM_INS5_IJNS5_IJNS5_IJSO_SD_EEENS5_IJSN_SD_EEEEEESD_NS5_IJSC_SB_EEEEEENS5_IJNS5_IJNS5_IJST_SX_EEESW_EEESV_NS5_IJSD_SX_EEEEEEEEEEEvNS4_8identityENS5_IJNS4_18SM100_TMA_2SM_LOADES1H_EEENS5_IJS1T_NSM_INS5_IJNS5_IJNS5_IJSO_SB_EEES1V_EEESD_S1X_EEENS5_IJS20_SV_NS5_IJSD_NSA_ILi1024EEEEEEEEEEEEEEvS25_EENS_8epilogue10collective18CollectiveEpilogueINS2H_23Sm100TmaWarpSpecializedILi4ELi2ELi64ELb1ELb0EEEJNS5_IJS1P_SG_SG_EEENS5_IJNSM_IS1P_SD_EENSM_INSA_ILi64EEESD_EEEEENS_10bfloat16_tESL_S2R_SL_NS2H_6fusion15FusionCallbacksIS2L_NS2S_17LinearCombinationIS2R_fS2R_fLNS_15FloatRoundStyleE2EEES2M_S2Q_JEEENS4_5SM1004TMEM4LOAD26SM100_TMEM_LOAD_32dp32b64xENS4_13SM90_TMA_LOADENS1J_IS1L_NS1M_ILi16EEENSM_INS5_IJS1O_S2O_EEENS5_IJS2O_SD_EEEEEEENS4_39AutoVectorizingCopyWithAssumedAlignmentILi128EEENS4_14SM90_TMA_STOREES37_S39_S39_EEEvvEEEEvNT_6ParamsE --------------------------
	.section	.nv.shared._ZN7cutlass13device_kernelINS_4gemm6kernel13GemmUniversalIN4cute5tupleIJiiiiEEENS1_10collective13CollectiveMmaINS1_46MainloopSm100TmaUmmaWarpSpecializedBlockScaledILi2ELi2ELi1ENS5_IJNS4_1CILi2EEENSA_ILi4EEENSA_ILi1EEEEEEEENS5_IJNSA_ILi256EEESG_SG_EEENS5_IJNS_12float_e5m2_tENS_13float_ue8m0_tEEEENS5_IJNS5_IJlSD_lEEENS4_6LayoutINS5_IJNS5_IJNS5_IJNSA_ILi32EEESC_EEEiEEESP_NS5_IJSD_iEEEEEENS5_IJNS5_IJNS5_IJNSA_ILi16EEESC_EEEiEEENS5_IJNS5_IJNSA_ILi0EEESD_EEENSA_ILi512EEEEEENS5_IJSV_iEEEEEEEEEEESK_S12_NS4_8TiledMMAINS4_8MMA_AtomIJNS4_27SM100_MMA_MXF8F6F4_2x1SM_SSISI_SI_fSJ_Li256ELi256ELNS4_4UMMA5MajorE0ELS17_0ELNS16_7ScaleInE0ELS18_0EEEEEENSM_INS5_IJSD_SD_SD_EEENS5_IJSV_SV_SV_EEEEENS5_IJNS4_10UnderscoreES1E_S1E_EEEEENS5_IJNS4_28SM100_TMA_2SM_LOAD_MULTICASTES1H_EEENS5_IJNS4_14ComposedLayoutINS4_7SwizzleILi3ELi4ELi3EEENS4_18smem_ptr_flag_bitsILi8EEENSM_INS5_IJNSA_ILi8EEENSA_ILi128EEEEEENS5_IJS1P_SD_EEEEEEENSM_INS5_IJNS5_IJNS5_IJSO_SD_EEENS5_IJSN_SD_EEEEEESD_NS5_IJSC_SB_EEEEEENS5_IJNS5_IJNS5_IJST_SX_EEESW_EEESV_NS5_IJSD_SX_EEEEEEEEEEEvNS4_8identityENS5_IJNS4_18SM100_TMA_2SM_LOADES1H_EEENS5_IJS1T_NSM_INS5_IJNS5_IJNS5_IJSO_SB_EEES1V_EEESD_S1X_EEENS5_IJS20_SV_NS5_IJSD_NSA_ILi1024EEEEEEEEEEEEEEvS25_EENS_8epilogue10collective18CollectiveEpilogueINS2H_23Sm100TmaWarpSpecializedILi4ELi2ELi64ELb1ELb0EEEJNS5_IJS1P_SG_SG_EEENS5_IJNSM_IS1P_SD_EENSM_INSA_ILi64EEESD_EEEEENS_10bfloat16_tESL_S2R_SL_NS2H_6fusion15FusionCallbacksIS2L_NS2S_17LinearCombinationIS2R_fS2R_fLNS_15FloatRoundStyleE2EEES2M_S2Q_JEEENS4_5SM1004TMEM4LOAD26SM100_TMEM_LOAD_32dp32b64xENS4_13SM90_TMA_LOADENS1J_IS1L_NS1M_ILi16EEENSM_INS5_IJS1O_S2O_EEENS5_IJS2O_SD_EEEEEEENS4_39AutoVectorizingCopyWithAssumedAlignmentILi128EEENS4_14SM90_TMA_STOREES37_S39_S39_EEEvvEEEEvNT_6ParamsE,"aw",@nobits
	.sectionflags	@""
	.align	16
	.zero		1024


//--------------------- .nv.shared.reserved.0     --------------------------
	.section	.nv.shared.reserved.0,"aw",@nobits
	.weak		__nv_reservedSMEM_offset_0_alias
	.size		__nv_reservedSMEM_offset_0_alias, 0, 64
	.other		__nv_reservedSMEM_offset_0_alias,@"STO_CUDA_RESERVED_SHARED STV_DEFAULT"
__nv_reservedSMEM_offset_0_alias:
	.zero		0
.nv.shared.reserved.0:
	.zero		64
	.weak		__nv_reservedSMEM_tcgen05_partition
	.type		__nv_reservedSMEM_tcgen05_partition,@object
	.size		__nv_reservedSMEM_tcgen05_partition,(.L_0 - __nv_reservedSMEM_tcgen05_partition)
__nv_reservedSMEM_tcgen05_partition:
	.zero		32
.L_0:


//--------------------- .nv.global                --------------------------
	.section	.nv.global,"aw",@nobits
.nv.global:
	.type		_ZN40_INTERNAL_9db4c773_4_k_cu_68cb388a_213904cute1_E,@object
	.size		_ZN40_INTERNAL_9db4c773_4_k_cu_68cb388a_213904cute1_E,(_ZN40_INTERNAL_9db4c773_4_k_cu_68cb388a_213904cuda3std3__45__cpo6cbeginE - _ZN40_INTERNAL_9db4c773_4_k_cu_68cb388a_213904cute1_E)
_ZN40_INTERNAL_9db4c773_4_k_cu_68cb388a_213904cute1_E:
	.zero		1
	.type		_ZN40_INTERNAL_9db4c773_4_k_cu_68cb388a_213904cuda3std3__45__cpo6cbeginE,@object
	.size		_ZN40_INTERNAL_9db4c773_4_k_cu_68cb388a_213904cuda3std3__45__cpo6cbeginE,(_ZN40_INTERNAL_9db4c773_4_k_cu_68cb388a_213904cuda3std3__48in_placeE - _ZN40_INTERNAL_9db4c773_4_k_cu_68cb388a_213904cuda3std3__45__cpo6cbeginE)
_ZN40_INTERNAL_9db4c773_4_k_cu_68cb388a_213904cuda3std3__45__cpo6cbeginE:
	.zero		1
	.type		_ZN40_INTERNAL_9db4c773_4_k_cu_68cb388a_213904cuda3std3__48in_placeE,@object
	.size		_ZN40_INTERNAL_9db4c773_4_k_cu_68cb388a_213904cuda3std3__48in_placeE,(_ZN40_INTERNAL_9db4c773_4_k_cu_68cb388a_213904cuda3std6ranges3__45__cpo9iter_moveE - _ZN40_INTERNAL_9db4c773_4_k_cu_68cb388a_213904cuda3std3__48in_placeE)
_ZN40_INTERNAL_9db4c773_4_k_cu_68cb388a_213904cuda3std3__48in_placeE:
	.zero		1
	.type		_ZN40_INTERNAL_9db4c773_4_k_cu_68cb388a_213904cuda3std6ranges3__45__cpo9iter_moveE,@object
	.size		_ZN40_INTERNAL_9db4c773_4_k_cu_68cb388a_213904cuda3std6ranges3__45__cpo9iter_moveE,(_ZN40_INTERNAL_9db4c773_4_k_cu_68cb388a_213904cuda3std3__45__cpo5beginE - _ZN40_INTERNAL_9db4c773_4_k_cu_68cb388a_213904cuda3std6ranges3__45__cpo9iter_moveE)
_ZN40_INTERNAL_9db4c773_4_k_cu_68cb388a_213904cuda3std6ranges3__45__cpo9iter_moveE:
	.zero		1
	.type		_ZN40_INTERNAL_9db4c773_4_k_cu_68cb388a_213904cuda3std3__45__cpo5beginE,@object
	.size		_ZN40_INTERNAL_9db4c773_4_k_cu_68cb388a_213904cuda3std3__45__cpo5beginE,(_ZN40_INTERNAL_9db4c773_4_k_cu_68cb388a_213904cuda3std3__442_GLOBAL__N__9db4c773_4_k_cu_68cb388a_213906ignoreE - _ZN40_INTERNAL_9db4c773_4_k_cu_68cb388a_213904cuda3std3__45__cpo5beginE)
_ZN40_INTERNAL_9db4c773_4_k_cu_68cb388a_213904cuda3std3__45__cpo5beginE:
	.zero		1
	.type		_ZN40_INTERNAL_9db4c773_4_k_cu_68cb388a_213904cuda3std3__442_GLOBAL__N__9db4c773_4_k_cu_68cb388a_213906ignoreE,@object
	.size		_ZN40_INTERNAL_9db4c773_4_k_cu_68cb388a_213904cuda3std3__442_GLOBAL__N__9db4c773_4_k_cu_68cb388a_213906ignoreE,(_ZN40_INTERNAL_9db4c773_4_k_cu_68cb388a_213904cute7productE - _ZN40_INTERNAL_9db4c773_4_k_cu_68cb388a_213904cuda3std3__442_GLOBAL__N__9db4c773_4_k_cu_68cb388a_213906ignoreE)
_ZN40_INTERNAL_9db4c773_4_k_cu_68cb388a_213904cuda3std3__442_GLOBAL__N__9db4c773_4_k_cu_68cb388a_213906ignoreE:
	.zero		1
	.type		_ZN40_INTERNAL_9db4c773_4_k_cu_68cb388a_213904cute7productE,@object
	.size		_ZN40_INTERNAL_9db4c773_4_k_cu_68cb388a_213904cute7productE,(_ZN40_INTERNAL_9db4c773_4_k_cu_68cb388a_213904cuda3std3__45__cpo3endE - _ZN40_INTERNAL_9db4c773_4_k_cu_68cb388a_213904cute7productE)
_ZN40_INTERNAL_9db4c773_4_k_cu_68cb388a_213904cute7productE:
	.zero		1
	.type		_ZN40_INTERNAL_9db4c773_4_k_cu_68cb388a_213904cuda3std3__45__cpo3endE,@object
	.size		_ZN40_INTERNAL_9db4c773_4_k_cu_68cb388a_213904cuda3std3__45__cpo3endE,(_ZN40_INTERNAL_9db4c773_4_k_cu_68cb388a_213904cuda3std3__419piecewise_constructE - _ZN40_INTERNAL_9db4c773_4_k_cu_68cb388a_213904cuda3std3__45__cpo3endE)
_ZN40_INTERNAL_9db4c773_4_k_cu_68cb388a_213904cuda3std3__45__cpo3endE:
	.zero		1
	.type		_ZN40_INTERNAL_9db4c773_4_k_cu_68cb388a_213904cuda3std3__419piecewise_constructE,@object
	.size		_ZN40_INTERNAL_9db4c773_4_k_cu_68cb388a_213904cuda3std3__419piecewise_constructE,(_ZN40_INTERNAL_9db4c773_4_k_cu_68cb388a_213904cuda3std3__45__cpo4cendE - _ZN40_INTERNAL_9db4c773_4_k_cu_68cb388a_213904cuda3std3__419piecewise_constructE)
_ZN40_INTERNAL_9db4c773_4_k_cu_68cb388a_213904cuda3std3__419piecewise_constructE:
	.zero		1
	.type		_ZN40_INTERNAL_9db4c773_4_k_cu_68cb388a_213904cuda3std3__45__cpo4cendE,@object
	.size		_ZN40_INTERNAL_9db4c773_4_k_cu_68cb388a_213904cuda3std3__45__cpo4cendE,(_ZN40_INTERNAL_9db4c773_4_k_cu_68cb388a_213904cuda3std6ranges3__45__cpo4swapE - _ZN40_INTERNAL_9db4c773_4_k_cu_68cb388a_213904cuda3std3__45__cpo4cendE)
_ZN40_INTERNAL_9db4c773_4_k_cu_68cb388a_213904cuda3std3__45__cpo4cendE:
	.zero		1
	.type		_ZN40_INTERNAL_9db4c773_4_k_cu_68cb388a_213904cuda3std6ranges3__45__cpo4swapE,@object
	.size		_ZN40_INTERNAL_9db4c773_4_k_cu_68cb388a_213904cuda3std6ranges3__45__cpo4swapE,(.L_10 - _ZN40_INTERNAL_9db4c773_4_k_cu_68cb388a_213904cuda3std6ranges3__45__cpo4swapE)
_ZN40_INTERNAL_9db4c773_4_k_cu_68cb388a_213904cuda3std6ranges3__45__cpo4swapE:
	.zero		1
.L_10:


//--------------------- .nv.constant0._ZN7cutlass13device_kernelINS_4gemm6kernel13GemmUniversalIN4cute5tupleIJiiiiEEENS1_10collective13CollectiveMmaINS1_46MainloopSm100TmaUmmaWarpSpecializedBlockScaledILi2ELi2ELi1ENS5_IJNS4_1CILi2EEENSA_ILi4EEENSA_ILi1EEEEEEEENS5_IJNSA_ILi256EEESG_SG_EEENS5_IJNS_12float_e5m2_tENS_13float_ue8m0_tEEEENS5_IJNS5_IJlSD_lEEENS4_6LayoutINS5_IJNS5_IJNS5_IJNSA_ILi32EEESC_EEEiEEESP_NS5_IJSD_iEEEEEENS5_IJNS5_IJNS5_IJNSA_ILi16EEESC_EEEiEEENS5_IJNS5_IJNSA_ILi0EEESD_EEENSA_ILi512EEEEEENS5_IJSV_iEEEEEEEEEEESK_S12_NS4_8TiledMMAINS4_8MMA_AtomIJNS4_27SM100_MMA_MXF8F6F4_2x1SM_SSISI_SI_fSJ_Li256ELi256ELNS4_4UMMA5MajorE0ELS17_0ELNS16_7ScaleInE0ELS18_0EEEEEENSM_INS5_IJSD_SD_SD_EEENS5_IJSV_SV_SV_EEEEENS5_IJNS4_10UnderscoreES1E_S1E_EEEEENS5_IJNS4_28SM100_TMA_2SM_LOAD_MULTICASTES1H_EEENS5_IJNS4_14ComposedLayoutINS4_7SwizzleILi3ELi4ELi3EEENS4_18smem_ptr_flag_bitsILi8EEENSM_INS5_IJNSA_ILi8EEENSA_ILi128EEEEEENS5_IJS1P_SD_EEEEEEENSM_INS5_IJNS5_IJNS5_IJSO_SD_EEENS5_IJSN_SD_EEEEEESD_NS5_IJSC_SB_EEEEEENS5_IJNS5_IJNS5_IJST_SX_EEESW_EEESV_NS5_IJSD_SX_EEEEEEEEEEEvNS4_8identityENS5_IJNS4_18SM100_TMA_2SM_LOADES1H_EEENS5_IJS1T_NSM_INS5_IJNS5_IJNS5_IJSO_SB_EEES1V_EEESD_S1X_EEENS5_IJS20_SV_NS5_IJSD_NSA_ILi1024EEEEEEEEEEEEEEvS25_EENS_8epilogue10collective18CollectiveEpilogueINS2H_23Sm100TmaWarpSpecializedILi4ELi2ELi64ELb1ELb0EEEJNS5_IJS1P_SG_SG_EEENS5_IJNSM_IS1P_SD_EENSM_INSA_ILi64EEESD_EEEEENS_10bfloat16_tESL_S2R_SL_NS2H_6fusion15FusionCallbacksIS2L_NS2S_17LinearCombinationIS2R_fS2R_fLNS_15FloatRoundStyleE2EEES2M_S2Q_JEEENS4_5SM1004TMEM4LOAD26SM100_TMEM_LOAD_32dp32b64xENS4_13SM90_TMA_LOADENS1J_IS1L_NS1M_ILi16EEENSM_INS5_IJS1O_S2O_EEENS5_IJS2O_SD_EEEEEEENS4_39AutoVectorizingCopyWithAssumedAlignmentILi128EEENS4_14SM90_TMA_STOREES37_S39_S39_EEEvvEEEEvNT_6ParamsE --------------------------
	.section	.nv.constant0._ZN7cutlass13device_kernelINS_4gemm6kernel13GemmUniversalIN4cute5tupleIJiiiiEEENS1_10collective13CollectiveMmaINS1_46MainloopSm100TmaUmmaWarpSpecializedBlockScaledILi2ELi2ELi1ENS5_IJNS4_1CILi2EEENSA_ILi4EEENSA_ILi1EEEEEEEENS5_IJNSA_ILi256EEESG_SG_EEENS5_IJNS_12float_e5m2_tENS_13float_ue8m0_tEEEENS5_IJNS5_IJlSD_lEEENS4_6LayoutINS5_IJNS5_IJNS5_IJNSA_ILi32EEESC_EEEiEEESP_NS5_IJSD_iEEEEEENS5_IJNS5_IJNS5_IJNSA_ILi16EEESC_EEEiEEENS5_IJNS5_IJNSA_ILi0EEESD_EEENSA_ILi512EEEEEENS5_IJSV_iEEEEEEEEEEESK_S12_NS4_8TiledMMAINS4_8MMA_AtomIJNS4_27SM100_MMA_MXF8F6F4_2x1SM_SSISI_SI_fSJ_Li256ELi256ELNS4_4UMMA5MajorE0ELS17_0ELNS16_7ScaleInE0ELS18_0EEEEEENSM_INS5_IJSD_SD_SD_EEENS5_IJSV_SV_SV_EEEEENS5_IJNS4_10UnderscoreES1E_S1E_EEEEENS5_IJNS4_28SM100_TMA_2SM_LOAD_MULTICASTES1H_EEENS5_IJNS4_14ComposedLayoutINS4_7SwizzleILi3ELi4ELi3EEENS4_18smem_ptr_flag_bitsILi8EEENSM_INS5_IJNSA_ILi8EEENSA_ILi128EEEEEENS5_IJS1P_SD_EEEEEEENSM_INS5_IJNS5_IJNS5_IJSO_SD_EEENS5_IJSN_SD_EEEEEESD_NS5_IJSC_SB_EEEEEENS5_IJNS5_IJNS5_IJST_SX_EEESW_EEESV_NS5_IJSD_SX_EEEEEEEEEEEvNS4_8identityENS5_IJNS4_18SM100_TMA_2SM_LOADES1H_EEENS5_IJS1T_NSM_INS5_IJNS5_IJNS5_IJSO_SB_EEES1V_EEESD_S1X_EEENS5_IJS20_SV_NS5_IJSD_NSA_ILi1024EEEEEEEEEEEEEEvS25_EENS_8epilogue10collective18CollectiveEpilogueINS2H_23Sm100TmaWarpSpecializedILi4ELi2ELi64ELb1ELb0EEEJNS5_IJS1P_SG_SG_EEENS5_IJNSM_IS1P_SD_EENSM_INSA_ILi64EEESD_EEEEENS_10bfloat16_tESL_S2R_SL_NS2H_6fusion15FusionCallbacksIS2L_NS2S_17LinearCombinationIS2R_fS2R_fLNS_15FloatRoundStyleE2EEES2M_S2Q_JEEENS4_5SM1004TMEM4LOAD26SM100_TMEM_LOAD_32dp32b64xENS4_13SM90_TMA_LOADENS1J_IS1L_NS1M_ILi16EEENSM_INS5_IJS1O_S2O_EEENS5_IJS2O_SD_EEEEEEENS4_39AutoVectorizingCopyWithAssumedAlignmentILi128EEENS4_14SM90_TMA_STOREES37_S39_S39_EEEvvEEEEvNT_6ParamsE,"a",@progbits
	.sectionflags	@""
	.align	4
.nv.constant0._ZN7cutlass13device_kernelINS_4gemm6kernel13GemmUniversalIN4cute5tupleIJiiiiEEENS1_10collective13CollectiveMmaINS1_46MainloopSm100TmaUmmaWarpSpecializedBlockScaledILi2ELi2ELi1ENS5_IJNS4_1CILi2EEENSA_ILi4EEENSA_ILi1EEEEEEEENS5_IJNSA_ILi256EEESG_SG_EEENS5_IJNS_12float_e5m2_tENS_13float_ue8m0_tEEEENS5_IJNS5_IJlSD_lEEENS4_6LayoutINS5_IJNS5_IJNS5_IJNSA_ILi32EEESC_EEEiEEESP_NS5_IJSD_iEEEEEENS5_IJNS5_IJNS5_IJNSA_ILi16EEESC_EEEiEEENS5_IJNS5_IJNSA_ILi0EEESD_EEENSA_ILi512EEEEEENS5_IJSV_iEEEEEEEEEEESK_S12_NS4_8TiledMMAINS4_8MMA_AtomIJNS4_27SM100_MMA_MXF8F6F4_2x1SM_SSISI_SI_fSJ_Li256ELi256ELNS4_4UMMA5MajorE0ELS17_0ELNS16_7ScaleInE0ELS18_0EEEEEENSM_INS5_IJSD_SD_SD_EEENS5_IJSV_SV_SV_EEEEENS5_IJNS4_10UnderscoreES1E_S1E_EEEEENS5_IJNS4_28SM100_TMA_2SM_LOAD_MULTICASTES1H_EEENS5_IJNS4_14ComposedLayoutINS4_7SwizzleILi3ELi4ELi3EEENS4_18smem_ptr_flag_bitsILi8EEENSM_INS5_IJNSA_ILi8EEENSA_ILi128EEEEEENS5_IJS1P_SD_EEEEEEENSM_INS5_IJNS5_IJNS5_IJSO_SD_EEENS5_IJSN_SD_EEEEEESD_NS5_IJSC_SB_EEEEEENS5_IJNS5_IJNS5_IJST_SX_EEESW_EEESV_NS5_IJSD_SX_EEEEEEEEEEEvNS4_8identityENS5_IJNS4_18SM100_TMA_2SM_LOADES1H_EEENS5_IJS1T_NSM_INS5_IJNS5_IJNS5_IJSO_SB_EEES1V_EEESD_S1X_EEENS5_IJS20_SV_NS5_IJSD_NSA_ILi1024EEEEEEEEEEEEEEvS25_EENS_8epilogue10collective18CollectiveEpilogueINS2H_23Sm100TmaWarpSpecializedILi4ELi2ELi64ELb1ELb0EEEJNS5_IJS1P_SG_SG_EEENS5_IJNSM_IS1P_SD_EENSM_INSA_ILi64EEESD_EEEEENS_10bfloat16_tESL_S2R_SL_NS2H_6fusion15FusionCallbacksIS2L_NS2S_17LinearCombinationIS2R_fS2R_fLNS_15FloatRoundStyleE2EEES2M_S2Q_JEEENS4_5SM1004TMEM4LOAD26SM100_TMEM_LOAD_32dp32b64xENS4_13SM90_TMA_LOADENS1J_IS1L_NS1M_ILi16EEENSM_INS5_IJS1O_S2O_EEENS5_IJS2O_SD_EEEEEEENS4_39AutoVectorizingCopyWithAssumedAlignmentILi128EEENS4_14SM90_TMA_STOREES37_S39_S39_EEEvvEEEEvNT_6ParamsE:
	.zero		3968


//--------------------- SYMBOLS --------------------------

	.type		.nv.reservedSmem.offset0,@object
	.size		.nv.reservedSmem.offset0,0x4
	.type		.nv.reservedSmem.cap,@object
	.size		.nv.reservedSmem.cap,0x4
	.type		__assertfail,@function
